// auto-generated by cutlass_sweep.gemm — config: {"arch": "sm_90", "cluster_m": 2, "cluster_n": 1, "dtype": "bf16", "dtype_b": "bf16", "layout": "nt", "stages": 0, "tile_k": 128, "tile_m": 192, "tile_n": 240}
#include "cutlass/cutlass.h"
#include "cutlass/gemm/collective/collective_builder.hpp"
#include "cutlass/gemm/device/gemm_universal_adapter.h"
#include "cutlass/gemm/kernel/gemm_universal.hpp"
#include "cutlass/epilogue/collective/collective_builder.hpp"

using ElemA = cutlass::bfloat16_t;
using ElemB = cutlass::bfloat16_t;
using ElemCD = cutlass::bfloat16_t;
using Acc  = float;
using TileShape    = cute::Shape<cute::_192, cute::_240, cute::_128>;
using ClusterShape = cute::Shape<cute::_2, cute::_1, cute::_1>;

using CollectiveEpilogue = typename cutlass::epilogue::collective::CollectiveBuilder<
    cutlass::arch::Sm90, cutlass::arch::OpClassTensorOp,
    TileShape, ClusterShape,
    cutlass::epilogue::collective::EpilogueTileAuto,
    Acc, Acc,
    ElemCD, cutlass::layout::RowMajor, 128 / cutlass::sizeof_bits<ElemCD>::value,
    ElemCD, cutlass::layout::RowMajor, 128 / cutlass::sizeof_bits<ElemCD>::value,
    cutlass::epilogue::collective::EpilogueScheduleAuto
  >::CollectiveOp;

using CollectiveMainloop = typename cutlass::gemm::collective::CollectiveBuilder<
    cutlass::arch::Sm90, cutlass::arch::OpClassTensorOp,
    ElemA, cutlass::layout::RowMajor, 128 / cutlass::sizeof_bits<ElemA>::value,
    ElemB, cutlass::layout::ColumnMajor, 128 / cutlass::sizeof_bits<ElemB>::value,
    Acc,
    TileShape, ClusterShape,
    cutlass::gemm::collective::StageCountAutoCarveout<static_cast<int>(sizeof(typename CollectiveEpilogue::SharedStorage))>,
    cutlass::gemm::collective::KernelScheduleAuto
  >::CollectiveOp;

using GemmKernel = cutlass::gemm::kernel::GemmUniversal<
    cute::Shape<int,int,int,int>,
    CollectiveMainloop,
    CollectiveEpilogue
>;
using Gemm = cutlass::gemm::device::GemmUniversalAdapter<GemmKernel>;

// Force the device kernel symbol into the cubin without needing a host main.
auto* _anchor = &cutlass::device_kernel<GemmKernel>;


// ===== COMPILED SASS (sm_90a) =====

	.target	sm_90a

	.elftype	@"ET_EXEC"


//--------------------- .note.nv.tkinfo           --------------------------
	.section	.note.nv.tkinfo,"",@"SHT_NOTE"
	.sectionflags	@"SHF_NOTE_NV_TKINFO"
	.tkinfo
        /*0018*/ 	.word	0x00000002
        /*0030*/ 	.string	""
        /*0030*/ 	.string	"ptxas"
        /*0030*/ 	.string	"Cuda compilation tools, release 13.0, V13.0.88"
        /*0030*/ 	.string	"Build cuda_13.0.r13.0/compiler.36424714_0"
        /*0030*/ 	.string	"-arch sm_90a -m 64 "



//--------------------- .note.nv.cuinfo           --------------------------
	.section	.note.nv.cuinfo,"",@"SHT_NOTE"
	.sectionflags	@"SHF_NOTE_NV_CUINFO"
        /*0018*/ 	.short	0x0002
        /*001a*/ 	.short	0x005a
        /*001c*/ 	.short	0x0082
	.zero		2


//--------------------- .nv.info                  --------------------------
	.section	.nv.info,"",@"SHT_CUDA_INFO"
	.align	4


	//----- nvinfo : EIATTR_REGCOUNT
	.align		4
        /*0000*/ 	.byte	0x04, 0x2f
        /*0002*/ 	.short	(.L_15 - .L_14)
	.align		4
.L_14:
        /*0004*/ 	.word	index@(_ZN7cutlass13device_kernelINS_4gemm6kernel13GemmUniversalIN4cute5tupleIJiiiiEEENS1_10collective13CollectiveMmaINS1_34MainloopSm90TmaGmmaWarpSpecializedILi2ENS5_IJNS4_1CILi2EEENSA_ILi1EEESC_EEENS1_35KernelTmaWarpSpecializedCooperativeEEENS5_IJNSA_ILi192EEENSA_ILi240EEENSA_ILi128EEEEEENS_10bfloat16_tENS5_IJlSC_lEEESK_SL_NS4_8TiledMMAINS4_8MMA_AtomIJNS4_4SM904GMMA27MMA_64x16x16_F32BF16BF16_SSILNSP_5MajorE0ELSR_0ELNSP_7ScaleInE1ELSS_1EEEEEENS4_6LayoutISD_NS5_IJSC_NSA_ILi0EEESW_EEEEENS5_IJNS4_10UnderscoreESZ_SZ_EEEEENS4_13SM90_TMA_LOADENS4_14ComposedLayoutINS4_7SwizzleILi3ELi4ELi3EEENS4_18smem_ptr_flag_bitsILi16EEENSV_INS5_IJNSA_ILi8EEENSA_ILi64EEEEEENS5_IJS19_SC_EEEEEEEvNS4_8identityENS4_23SM90_TMA_LOAD_MULTICASTES1D_vS1E_EENS_8epilogue10collective6detail29Sm90TmaWarpSpecializedAdapterINS1I_15DefaultEpilogueISK_SL_SL_NS1H_6thread17LinearCombinationISK_Li1EffLNS1M_9ScaleType4KindE0ELNS_15FloatRoundStyleE2ESK_EENS1_15EpilogueDefaultEEEEEvvEEEEvNT_6ParamsE)
        /*0008*/ 	.word	0x000000a8


	//----- nvinfo : EIATTR_FRAME_SIZE
	.align		4
.L_15:
        /*000c*/ 	.byte	0x04, 0x11
        /*000e*/ 	.short	(.L_17 - .L_16)
	.align		4
.L_16:
        /*0010*/ 	.word	index@(_ZN7cutlass13device_kernelINS_4gemm6kernel13GemmUniversalIN4cute5tupleIJiiiiEEENS1_10collective13CollectiveMmaINS1_34MainloopSm90TmaGmmaWarpSpecializedILi2ENS5_IJNS4_1CILi2EEENSA_ILi1EEESC_EEENS1_35KernelTmaWarpSpecializedCooperativeEEENS5_IJNSA_ILi192EEENSA_ILi240EEENSA_ILi128EEEEEENS_10bfloat16_tENS5_IJlSC_lEEESK_SL_NS4_8TiledMMAINS4_8MMA_AtomIJNS4_4SM904GMMA27MMA_64x16x16_F32BF16BF16_SSILNSP_5MajorE0ELSR_0ELNSP_7ScaleInE1ELSS_1EEEEEENS4_6LayoutISD_NS5_IJSC_NSA_ILi0EEESW_EEEEENS5_IJNS4_10UnderscoreESZ_SZ_EEEEENS4_13SM90_TMA_LOADENS4_14ComposedLayoutINS4_7SwizzleILi3ELi4ELi3EEENS4_18smem_ptr_flag_bitsILi16EEENSV_INS5_IJNSA_ILi8EEENSA_ILi64EEEEEENS5_IJS19_SC_EEEEEEEvNS4_8identityENS4_23SM90_TMA_LOAD_MULTICASTES1D_vS1E_EENS_8epilogue10collective6detail29Sm90TmaWarpSpecializedAdapterINS1I_15DefaultEpilogueISK_SL_SL_NS1H_6thread17LinearCombinationISK_Li1EffLNS1M_9ScaleType4KindE0ELNS_15FloatRoundStyleE2ESK_EENS1_15EpilogueDefaultEEEEEvvEEEEvNT_6ParamsE)
        /*0014*/ 	.word	0x00000570


	//----- nvinfo : EIATTR_MIN_STACK_SIZE
	.align		4
.L_17:
        /*0018*/ 	.byte	0x04, 0x12
        /*001a*/ 	.short	(.L_19 - .L_18)
	.align		4
.L_18:
        /*001c*/ 	.word	index@(_ZN7cutlass13device_kernelINS_4gemm6kernel13GemmUniversalIN4cute5tupleIJiiiiEEENS1_10collective13CollectiveMmaINS1_34MainloopSm90TmaGmmaWarpSpecializedILi2ENS5_IJNS4_1CILi2EEENSA_ILi1EEESC_EEENS1_35KernelTmaWarpSpecializedCooperativeEEENS5_IJNSA_ILi192EEENSA_ILi240EEENSA_ILi128EEEEEENS_10bfloat16_tENS5_IJlSC_lEEESK_SL_NS4_8TiledMMAINS4_8MMA_AtomIJNS4_4SM904GMMA27MMA_64x16x16_F32BF16BF16_SSILNSP_5MajorE0ELSR_0ELNSP_7ScaleInE1ELSS_1EEEEEENS4_6LayoutISD_NS5_IJSC_NSA_ILi0EEESW_EEEEENS5_IJNS4_10UnderscoreESZ_SZ_EEEEENS4_13SM90_TMA_LOADENS4_14ComposedLayoutINS4_7SwizzleILi3ELi4ELi3EEENS4_18smem_ptr_flag_bitsILi16EEENSV_INS5_IJNSA_ILi8EEENSA_ILi64EEEEEENS5_IJS19_SC_EEEEEEEvNS4_8identityENS4_23SM90_TMA_LOAD_MULTICASTES1D_vS1E_EENS_8epilogue10collective6detail29Sm90TmaWarpSpecializedAdapterINS1I_15DefaultEpilogueISK_SL_SL_NS1H_6thread17LinearCombinationISK_Li1EffLNS1M_9ScaleType4KindE0ELNS_15FloatRoundStyleE2ESK_EENS1_15EpilogueDefaultEEEEEvvEEEEvNT_6ParamsE)
        /*0020*/ 	.word	0x00000570
.L_19:


//--------------------- .nv.compat                --------------------------
	.section	.nv.compat,"",@"SHT_CUDA_COMPAT_INFO"
	.align	4
        /*0000*/ 	.byte	0x02, 0x09, 0x01, 0x00, 0x02, 0x02, 0x04, 0x00, 0x02, 0x05, 0x05, 0x00, 0x03, 0x07, 0x01, 0x01
        /*0010*/ 	.byte	0x02, 0x03, 0x01, 0x00, 0x02, 0x06, 0x01, 0x00, 0x04, 0x0b, 0x08, 0x00, 0x00, 0x00, 0x00, 0x00
        /*0020*/ 	.byte	0x00, 0x00, 0x00, 0x00


//--------------------- .nv.info._ZN7cutlass13device_kernelINS_4gemm6kernel13GemmUniversalIN4cute5tupleIJiiiiEEENS1_10collective13CollectiveMmaINS1_34MainloopSm90TmaGmmaWarpSpecializedILi2ENS5_IJNS4_1CILi2EEENSA_ILi1EEESC_EEENS1_35KernelTmaWarpSpecializedCooperativeEEENS5_IJNSA_ILi192EEENSA_ILi240EEENSA_ILi128EEEEEENS_10bfloat16_tENS5_IJlSC_lEEESK_SL_NS4_8TiledMMAINS4_8MMA_AtomIJNS4_4SM904GMMA27MMA_64x16x16_F32BF16BF16_SSILNSP_5MajorE0ELSR_0ELNSP_7ScaleInE1ELSS_1EEEEEENS4_6LayoutISD_NS5_IJSC_NSA_ILi0EEESW_EEEEENS5_IJNS4_10UnderscoreESZ_SZ_EEEEENS4_13SM90_TMA_LOADENS4_14ComposedLayoutINS4_7SwizzleILi3ELi4ELi3EEENS4_18smem_ptr_flag_bitsILi16EEENSV_INS5_IJNSA_ILi8EEENSA_ILi64EEEEEENS5_IJS19_SC_EEEEEEEvNS4_8identityENS4_23SM90_TMA_LOAD_MULTICASTES1D_vS1E_EENS_8epilogue10collective6detail29Sm90TmaWarpSpecializedAdapterINS1I_15DefaultEpilogueISK_SL_SL_NS1H_6thread17LinearCombinationISK_Li1EffLNS1M_9ScaleType4KindE0ELNS_15FloatRoundStyleE2ESK_EENS1_15EpilogueDefaultEEEEEvvEEEEvNT_6ParamsE --------------------------
	.section	.nv.info._ZN7cutlass13device_kernelINS_4gemm6kernel13GemmUniversalIN4cute5tupleIJiiiiEEENS1_10collective13CollectiveMmaINS1_34MainloopSm90TmaGmmaWarpSpecializedILi2ENS5_IJNS4_1CILi2EEENSA_ILi1EEESC_EEENS1_35KernelTmaWarpSpecializedCooperativeEEENS5_IJNSA_ILi192EEENSA_ILi240EEENSA_ILi128EEEEEENS_10bfloat16_tENS5_IJlSC_lEEESK_SL_NS4_8TiledMMAINS4_8MMA_AtomIJNS4_4SM904GMMA27MMA_64x16x16_F32BF16BF16_SSILNSP_5MajorE0ELSR_0ELNSP_7ScaleInE1ELSS_1EEEEEENS4_6LayoutISD_NS5_IJSC_NSA_ILi0EEESW_EEEEENS5_IJNS4_10UnderscoreESZ_SZ_EEEEENS4_13SM90_TMA_LOADENS4_14ComposedLayoutINS4_7SwizzleILi3ELi4ELi3EEENS4_18smem_ptr_flag_bitsILi16EEENSV_INS5_IJNSA_ILi8EEENSA_ILi64EEEEEENS5_IJS19_SC_EEEEEEEvNS4_8identityENS4_23SM90_TMA_LOAD_MULTICASTES1D_vS1E_EENS_8epilogue10collective6detail29Sm90TmaWarpSpecializedAdapterINS1I_15DefaultEpilogueISK_SL_SL_NS1H_6thread17LinearCombinationISK_Li1EffLNS1M_9ScaleType4KindE0ELNS_15FloatRoundStyleE2ESK_EENS1_15EpilogueDefaultEEEEEvvEEEEvNT_6ParamsE,"",@"SHT_CUDA_INFO"
	.sectionflags	@""
	.align	4


	//----- nvinfo : EIATTR_CUDA_API_VERSION
	.align		4
        /*0000*/ 	.byte	0x04, 0x37
        /*0002*/ 	.short	(.L_21 - .L_20)
.L_20:
        /*0004*/ 	.word	0x00000082


	//----- nvinfo : EIATTR_KPARAM_INFO
	.align		4
.L_21:
        /*0008*/ 	.byte	0x04, 0x17
        /*000a*/ 	.short	(.L_23 - .L_22)
.L_22:
        /*000c*/ 	.word	0x00000000
        /*0010*/ 	.short	0x0000
        /*0012*/ 	.short	0x0070
        /*0014*/ 	.byte	0x00, 0xf0, 0x01, 0x10


	//----- nvinfo : EIATTR_SPARSE_MMA_MASK
	.align		4
.L_23:
        /*0018*/ 	.byte	0x03, 0x50
        /*001a*/ 	.short	0x0000


	//----- nvinfo : EIATTR_MAXREG_COUNT
	.align		4
        /*001c*/ 	.byte	0x03, 0x1b
        /*001e*/ 	.short	0x00a8


	//----- nvinfo : EIATTR_NUM_BARRIERS
	.align		4
        /*0020*/ 	.byte	0x02, 0x4c
        /*0022*/ 	.byte	0x01
	.zero		1


	//----- nvinfo : EIATTR_EXTERNS
	.align		4
        /*0024*/ 	.byte	0x04, 0x0f
        /*0026*/ 	.short	(.L_25 - .L_24)


	//   ....[0]....
	.align		4
.L_24:
        /*0028*/ 	.word	index@(__assertfail)


	//----- nvinfo : EIATTR_ANNOTATIONS
	.align		4
.L_25:
        /*002c*/ 	.byte	0x04, 0x55
        /*002e*/ 	.short	(.L_27 - .L_26)


	//   ....[0]....
.L_26:
        /*0030*/ 	.word	0x00000001
        /*0034*/ 	.byte	0x50, 0x06, 0x00, 0x00, 0x01, 0x00, 0x00, 0x00, 0xa0, 0x07, 0x00, 0x00, 0x01, 0x00, 0x00, 0x00
        /* <DEDUP_REMOVED lines=538> */
        /*21e4*/ 	.byte	0x80, 0x5f, 0x02, 0x00, 0x01, 0x00, 0x00, 0x00, 0xa0, 0x65, 0x02, 0x00


	//----- nvinfo : EIATTR_MERCURY_ISA_VERSION
	.align		4
.L_27:
        /*21f0*/ 	.byte	0x03, 0x5f
        /*21f2*/ 	.short	0x0101


	//----- nvinfo : EIATTR_INT_WARP_WIDE_INSTR_OFFSETS
	.align		4
        /*21f4*/ 	.byte	0x04, 0x31
        /*21f6*/ 	.short	(.L_29 - .L_28)


	//   ....[0]....
.L_28:
        /*21f8*/ 	.word	0x00000440


	//   ....[1]....
        /*21fc*/ 	.word	0x00000460


	//   ....[2]....
        /*2200*/ 	.word	0x00000600


	//----- nvinfo : EIATTR_COOP_GROUP_MASK_REGIDS
	.align		4
.L_29:
        /*2204*/ 	.byte	0x04, 0x29
        /*2206*/ 	.short	(.L_31 - .L_30)


	//   ....[0]....
.L_30:
        /*2208*/ 	.word	0xffffffff


	//   ....[1]....
        /*220c*/ 	.word	0xffffffff


	//   ....[2]....
        /*2210*/ 	.word	0xffffffff


	//   ....[3]....
        /*2214*/ 	.word	0xffffffff


	//   ....[4]....
        /*2218*/ 	.word	0xffffffff


	//   ....[5]....
        /*221c*/ 	.word	0xffffffff


	//----- nvinfo : EIATTR_COOP_GROUP_INSTR_OFFSETS
	.align		4
.L_31:
        /*2220*/ 	.byte	0x04, 0x28
        /*2222*/ 	.short	(.L_33 - .L_32)


	//   ....[0]....
.L_32:
        /*2224*/ 	.word	0x00000070


	//   ....[1]....
        /*2228*/ 	.word	0x00000080


	//   ....[2]....
        /*222c*/ 	.word	0x00000140


	//   ....[3]....
        /*2230*/ 	.word	0x000002a0


	//   ....[4]....
        /*2234*/ 	.word	0x000007f0


	//   ....[5]....
        /*2238*/ 	.word	0x00001360


	//----- nvinfo : EIATTR_REG_RECONFIG
	.align		4
.L_33:
        /*223c*/ 	.byte	0x01, 0x54
	.zero		2


	//----- nvinfo : EIATTR_SYSCALL_OFFSETS
	.align		4
        /*2240*/ 	.byte	0x04, 0x46
        /*2242*/ 	.short	(.L_35 - .L_34)


	//   ....[0]....
.L_34:
        /*2244*/ 	.word	0x00001510


	//----- nvinfo : EIATTR_MBARRIER_INSTR_OFFSETS
	.align		4
.L_35:
        /*2248*/ 	.byte	0x04, 0x39
        /*224a*/ 	.short	(.L_37 - .L_36)


	//   ....[0]....
.L_36:
        /*224c*/ 	.word	0x00000240
        /*2250*/ 	.word	0x000000ff
        /*2254*/ 	.word	0x00000000
        /*2258*/ 	.short	0x0100
        /*225a*/ 	.byte	0x08
	.zero		1


	//   ....[1]....
        /*225c*/ 	.word	0x00000250
        /*2260*/ 	.word	0x000000ff
        /*2264*/ 	.word	0x00000010
        /*2268*/ 	.short	0x0100
        /*226a*/ 	.byte	0x08
	.zero		1


	//   ....[2]....
        /*226c*/ 	.word	0x00000260
        /*2270*/ 	.word	0x000000ff
        /*2274*/ 	.word	0x00000008
        /*2278*/ 	.short	0x0100
        /*227a*/ 	.byte	0x08
	.zero		1


	//   ....[3]....
        /*227c*/ 	.word	0x00000270
        /*2280*/ 	.word	0x000000ff
        /*2284*/ 	.word	0x00000018
        /*2288*/ 	.short	0x0100
        /*228a*/ 	.byte	0x08
	.zero		1


	//   ....[4]....
        /*228c*/ 	.word	0x000006c0
        /*2290*/ 	.word	0x000000ff
        /*2294*/ 	.word	0x00000030
        /*2298*/ 	.short	0x0100
        /*229a*/ 	.byte	0x06
	.zero		1


	//   ....[5]....
        /*229c*/ 	.word	0x00000750
        /*22a0*/ 	.word	0x000000ff
        /*22a4*/ 	.word	0x00000038
        /*22a8*/ 	.short	0x0100
        /*22aa*/ 	.byte	0x06
	.zero		1


	//   ....[6]....
        /*22ac*/ 	.word	0x00001600
        /*22b0*/ 	.word	0x00000003
        /*22b4*/ 	.word	0x00000000
        /*22b8*/ 	.short	0x010a
        /*22ba*/ 	.byte	0x3f
	.zero		1


	//   ....[7]....
        /*22bc*/ 	.word	0x00001640
        /*22c0*/ 	.word	0x00000003
        /*22c4*/ 	.word	0x00000000
        /*22c8*/ 	.short	0x010a
        /*22ca*/ 	.byte	0x3f
	.zero		1


	//   ....[8]....
        /*22cc*/ 	.word	0x0000a9e0
        /*22d0*/ 	.word	0x000000ff
        /*22d4*/ 	.word	0x00000000
        /*22d8*/ 	.short	0x010a
        /*22da*/ 	.byte	0x04
	.zero		1


	//   ....[9]....
        /*22dc*/ 	.word	0x0000aa20
        /*22e0*/ 	.word	0x000000ff
        /*22e4*/ 	.word	0x00000000
        /*22e8*/ 	.short	0x010a
        /*22ea*/ 	.byte	0x04
	.zero		1


	//   ....[10]....
        /*22ec*/ 	.word	0x000138a0
        /*22f0*/ 	.word	0x00000005
        /*22f4*/ 	.word	0x00000000
        /*22f8*/ 	.short	0x0101
        /*22fa*/ 	.byte	0x3f
	.zero		1


	//   ....[11]....
        /*22fc*/ 	.word	0x00013ab0
        /*2300*/ 	.word	0x00000000
        /*2304*/ 	.word	0x00000000
        /*2308*/ 	.short	0x0101
        /*230a*/ 	.byte	0x3f
	.zero		1


	//   ....[12]....
        /*230c*/ 	.word	0x00025a40
        /*2310*/ 	.word	0x0000000f
        /*2314*/ 	.word	0x00000010
        /*2318*/ 	.short	0x010a
        /*231a*/ 	.byte	0x3f
	.zero		1


	//   ....[13]....
        /*231c*/ 	.word	0x00025ed0
        /*2320*/ 	.word	0x00000003
        /*2324*/ 	.word	0x00000038
        /*2328*/ 	.short	0x0101
        /*232a*/ 	.byte	0x3f
	.zero		1


	//   ....[14]....
        /*232c*/ 	.word	0x00026660
        /*2330*/ 	.word	0x00000007
        /*2334*/ 	.word	0x00000000
        /*2338*/ 	.short	0x010a
        /*233a*/ 	.byte	0x3f
	.zero		1


	//   ....[15]....
        /*233c*/ 	.word	0x000266e0
        /*2340*/ 	.word	0x00000003
        /*2344*/ 	.word	0x00000000
        /*2348*/ 	.short	0x010a
        /*234a*/ 	.byte	0x3f
	.zero		1


	//   ....[16]....
        /*234c*/ 	.word	0x00026740
        /*2350*/ 	.word	0x00000003
        /*2354*/ 	.word	0x00000000
        /*2358*/ 	.short	0x010a
        /*235a*/ 	.byte	0x3f
	.zero		1


	//   ....[17]....
        /*235c*/ 	.word	0x000267a0
        /*2360*/ 	.word	0x00000009
        /*2364*/ 	.word	0x00000000
        /*2368*/ 	.short	0x010a
        /*236a*/ 	.byte	0x3f
	.zero		1


	//   ....[18]....
        /*236c*/ 	.word	0x00026870
        /*2370*/ 	.word	0x0000000f
        /*2374*/ 	.word	0x00000010
        /*2378*/ 	.short	0x010a
        /*237a*/ 	.byte	0x3f
	.zero		1


	//   ....[19]....
        /*237c*/ 	.word	0x00026940
        /*2380*/ 	.word	0x00000007
        /*2384*/ 	.word	0x00000000
        /*2388*/ 	.short	0x010a
        /*238a*/ 	.byte	0x3f
	.zero		1


	//----- nvinfo : EIATTR_NUM_MBARRIERS
	.align		4
.L_37:
        /*238c*/ 	.byte	0x03, 0x38
        /*238e*/ 	.short	0x0006


	//----- nvinfo : EIATTR_EXIT_INSTR_OFFSETS
	.align		4
        /*2390*/ 	.byte	0x04, 0x1c
        /*2392*/ 	.short	(.L_39 - .L_38)


	//   ....[0]....
.L_38:
        /*2394*/ 	.word	0x00000970


	//   ....[1]....
        /*2398*/ 	.word	0x00001210


	//   ....[2]....
        /*239c*/ 	.word	0x00025110


	//   ....[3]....
        /*23a0*/ 	.word	0x000256c0


	//   ....[4]....
        /*23a4*/ 	.word	0x00026730


	//----- nvinfo : EIATTR_MAX_THREADS
	.align		4
.L_39:
        /*23a8*/ 	.byte	0x04, 0x05
        /*23aa*/ 	.short	(.L_41 - .L_40)
.L_40:
        /*23ac*/ 	.word	0x00000180
        /*23b0*/ 	.word	0x00000001
        /*23b4*/ 	.word	0x00000001


	//----- nvinfo : EIATTR_CRS_STACK_SIZE
	.align		4
.L_41:
        /*23b8*/ 	.byte	0x04, 0x1e
        /*23ba*/ 	.short	(.L_43 - .L_42)
.L_42:
        /*23bc*/ 	.word	0x00000000


	//----- nvinfo : EIATTR_CBANK_PARAM_SIZE
	.align		4
.L_43:
        /*23c0*/ 	.byte	0x03, 0x19
        /*23c2*/ 	.short	0x0470


	//----- nvinfo : EIATTR_PARAM_CBANK
	.align		4
        /*23c4*/ 	.byte	0x04, 0x0a
        /*23c6*/ 	.short	(.L_45 - .L_44)
	.align		4
.L_44:
        /*23c8*/ 	.word	index@(.nv.constant0._ZN7cutlass13device_kernelINS_4gemm6kernel13GemmUniversalIN4cute5tupleIJiiiiEEENS1_10collective13CollectiveMmaINS1_34MainloopSm90TmaGmmaWarpSpecializedILi2ENS5_IJNS4_1CILi2EEENSA_ILi1EEESC_EEENS1_35KernelTmaWarpSpecializedCooperativeEEENS5_IJNSA_ILi192EEENSA_ILi240EEENSA_ILi128EEEEEENS_10bfloat16_tENS5_IJlSC_lEEESK_SL_NS4_8TiledMMAINS4_8MMA_AtomIJNS4_4SM904GMMA27MMA_64x16x16_F32BF16BF16_SSILNSP_5MajorE0ELSR_0ELNSP_7ScaleInE1ELSS_1EEEEEENS4_6LayoutISD_NS5_IJSC_NSA_ILi0EEESW_EEEEENS5_IJNS4_10UnderscoreESZ_SZ_EEEEENS4_13SM90_TMA_LOADENS4_14ComposedLayoutINS4_7SwizzleILi3ELi4ELi3EEENS4_18smem_ptr_flag_bitsILi16EEENSV_INS5_IJNSA_ILi8EEENSA_ILi64EEEEEENS5_IJS19_SC_EEEEEEEvNS4_8identityENS4_23SM90_TMA_LOAD_MULTICASTES1D_vS1E_EENS_8epilogue10collective6detail29Sm90TmaWarpSpecializedAdapterINS1I_15DefaultEpilogueISK_SL_SL_NS1H_6thread17LinearCombinationISK_Li1EffLNS1M_9ScaleType4KindE0ELNS_15FloatRoundStyleE2ESK_EENS1_15EpilogueDefaultEEEEEvvEEEEvNT_6ParamsE)
        /*23cc*/ 	.short	0x0210
        /*23ce*/ 	.short	0x0470


	//----- nvinfo : EIATTR_SW_WAR
	.align		4
.L_45:
        /*23d0*/ 	.byte	0x04, 0x36
        /*23d2*/ 	.short	(.L_47 - .L_46)
.L_46:
        /*23d4*/ 	.word	0x00000008
.L_47:


//--------------------- .nv.callgraph             --------------------------
	.section	.nv.callgraph,"",@"SHT_CUDA_CALLGRAPH"
	.align	4
	.sectionentsize	8
	.align		4
        /*0000*/ 	.word	0x00000000
	.align		4
        /*0004*/ 	.word	0xffffffff
	.align		4
        /*0008*/ 	.word	index@(_ZN7cutlass13device_kernelINS_4gemm6kernel13GemmUniversalIN4cute5tupleIJiiiiEEENS1_10collective13CollectiveMmaINS1_34MainloopSm90TmaGmmaWarpSpecializedILi2ENS5_IJNS4_1CILi2EEENSA_ILi1EEESC_EEENS1_35KernelTmaWarpSpecializedCooperativeEEENS5_IJNSA_ILi192EEENSA_ILi240EEENSA_ILi128EEEEEENS_10bfloat16_tENS5_IJlSC_lEEESK_SL_NS4_8TiledMMAINS4_8MMA_AtomIJNS4_4SM904GMMA27MMA_64x16x16_F32BF16BF16_SSILNSP_5MajorE0ELSR_0ELNSP_7ScaleInE1ELSS_1EEEEEENS4_6LayoutISD_NS5_IJSC_NSA_ILi0EEESW_EEEEENS5_IJNS4_10UnderscoreESZ_SZ_EEEEENS4_13SM90_TMA_LOADENS4_14ComposedLayoutINS4_7SwizzleILi3ELi4ELi3EEENS4_18smem_ptr_flag_bitsILi16EEENSV_INS5_IJNSA_ILi8EEENSA_ILi64EEEEEENS5_IJS19_SC_EEEEEEEvNS4_8identityENS4_23SM90_TMA_LOAD_MULTICASTES1D_vS1E_EENS_8epilogue10collective6detail29Sm90TmaWarpSpecializedAdapterINS1I_15DefaultEpilogueISK_SL_SL_NS1H_6thread17LinearCombinationISK_Li1EffLNS1M_9ScaleType4KindE0ELNS_15FloatRoundStyleE2ESK_EENS1_15EpilogueDefaultEEEEEvvEEEEvNT_6ParamsE)
	.align		4
        /*000c*/ 	.word	index@(__assertfail)
	.align		4
        /*0010*/ 	.word	0x00000000
	.align		4
        /*0014*/ 	.word	0xfffffffe
	.align		4
        /*0018*/ 	.word	0x00000000
	.align		4
        /*001c*/ 	.word	0xfffffffd
	.align		4
        /*0020*/ 	.word	0x00000000
	.align		4
        /*0024*/ 	.word	0xfffffffc


//--------------------- .nv.constant4             --------------------------
	.section	.nv.constant4,"a",@progbits
	.align	8
	.align		8
.nv.constant4:
        /*0000*/ 	.dword	__assertfail
	.align		8
        /*0008*/ 	.dword	__unnamed_1
	.align		8
        /*0010*/ 	.dword	_ZN39_INTERNAL_ba9935dd_4_k_cu_b87294f6_37294cuda3std3__45__cpo5beginE
	.align		8
        /*0018*/ 	.dword	_ZN39_INTERNAL_ba9935dd_4_k_cu_b87294f6_37294cuda3std3__45__cpo3endE
	.align		8
        /*0020*/ 	.dword	_ZN39_INTERNAL_ba9935dd_4_k_cu_b87294f6_37294cuda3std3__45__cpo6cbeginE
	.align		8
        /*0028*/ 	.dword	_ZN39_INTERNAL_ba9935dd_4_k_cu_b87294f6_37294cuda3std3__45__cpo4cendE
	.align		8
        /*0030*/ 	.dword	_ZN39_INTERNAL_ba9935dd_4_k_cu_b87294f6_37294cuda3std3__441_GLOBAL__N__ba9935dd_4_k_cu_b87294f6_37296ignoreE
	.align		8
        /*0038*/ 	.dword	_ZN39_INTERNAL_ba9935dd_4_k_cu_b87294f6_37294cuda3std3__419piecewise_constructE
	.align		8
        /*0040*/ 	.dword	_ZN39_INTERNAL_ba9935dd_4_k_cu_b87294f6_37294cuda3std3__48in_placeE
	.align		8
        /*0048*/ 	.dword	_ZN39_INTERNAL_ba9935dd_4_k_cu_b87294f6_37294cuda3std6ranges3__45__cpo4swapE
	.align		8
        /*0050*/ 	.dword	_ZN39_INTERNAL_ba9935dd_4_k_cu_b87294f6_37294cuda3std6ranges3__45__cpo9iter_moveE
	.align		8
        /*0058*/ 	.dword	_ZN39_INTERNAL_ba9935dd_4_k_cu_b87294f6_37294cute7productE
	.align		8
        /*0060*/ 	.dword	_ZN39_INTERNAL_ba9935dd_4_k_cu_b87294f6_37294cute1_E
	.align		8
        /*0068*/ 	.dword	$str$22
	.align		8
        /*0070*/ 	.dword	$str$23


//--------------------- .text._ZN7cutlass13device_kernelINS_4gemm6kernel13GemmUniversalIN4cute5tupleIJiiiiEEENS1_10collective13CollectiveMmaINS1_34MainloopSm90TmaGmmaWarpSpecializedILi2ENS5_IJNS4_1CILi2EEENSA_ILi1EEESC_EEENS1_35KernelTmaWarpSpecializedCooperativeEEENS5_IJNSA_ILi192EEENSA_ILi240EEENSA_ILi128EEEEEENS_10bfloat16_tENS5_IJlSC_lEEESK_SL_NS4_8TiledMMAINS4_8MMA_AtomIJNS4_4SM904GMMA27MMA_64x16x16_F32BF16BF16_SSILNSP_5MajorE0ELSR_0ELNSP_7ScaleInE1ELSS_1EEEEEENS4_6LayoutISD_NS5_IJSC_NSA_ILi0EEESW_EEEEENS5_IJNS4_10UnderscoreESZ_SZ_EEEEENS4_13SM90_TMA_LOADENS4_14ComposedLayoutINS4_7SwizzleILi3ELi4ELi3EEENS4_18smem_ptr_flag_bitsILi16EEENSV_INS5_IJNSA_ILi8EEENSA_ILi64EEEEEENS5_IJS19_SC_EEEEEEEvNS4_8identityENS4_23SM90_TMA_LOAD_MULTICASTES1D_vS1E_EENS_8epilogue10collective6detail29Sm90TmaWarpSpecializedAdapterINS1I_15DefaultEpilogueISK_SL_SL_NS1H_6thread17LinearCombinationISK_Li1EffLNS1M_9ScaleType4KindE0ELNS_15FloatRoundStyleE2ESK_EENS1_15EpilogueDefaultEEEEEvvEEEEvNT_6ParamsE --------------------------
	.section	.text._ZN7cutlass13device_kernelINS_4gemm6kernel13GemmUniversalIN4cute5tupleIJiiiiEEENS1_10collective13CollectiveMmaINS1_34MainloopSm90TmaGmmaWarpSpecializedILi2ENS5_IJNS4_1CILi2EEENSA_ILi1EEESC_EEENS1_35KernelTmaWarpSpecializedCooperativeEEENS5_IJNSA_ILi192EEENSA_ILi240EEENSA_ILi128EEEEEENS_10bfloat16_tENS5_IJlSC_lEEESK_SL_NS4_8TiledMMAINS4_8MMA_AtomIJNS4_4SM904GMMA27MMA_64x16x16_F32BF16BF16_SSILNSP_5MajorE0ELSR_0ELNSP_7ScaleInE1ELSS_1EEEEEENS4_6LayoutISD_NS5_IJSC_NSA_ILi0EEESW_EEEEENS5_IJNS4_10UnderscoreESZ_SZ_EEEEENS4_13SM90_TMA_LOADENS4_14ComposedLayoutINS4_7SwizzleILi3ELi4ELi3EEENS4_18smem_ptr_flag_bitsILi16EEENSV_INS5_IJNSA_ILi8EEENSA_ILi64EEEEEENS5_IJS19_SC_EEEEEEEvNS4_8identityENS4_23SM90_TMA_LOAD_MULTICASTES1D_vS1E_EENS_8epilogue10collective6detail29Sm90TmaWarpSpecializedAdapterINS1I_15DefaultEpilogueISK_SL_SL_NS1H_6thread17LinearCombinationISK_Li1EffLNS1M_9ScaleType4KindE0ELNS_15FloatRoundStyleE2ESK_EENS1_15EpilogueDefaultEEEEEvvEEEEvNT_6ParamsE,"ax",@progbits
	.align	128
.text._ZN7cutlass13device_kernelINS_4gemm6kernel13GemmUniversalIN4cute5tupleIJiiiiEEENS1_10collective13CollectiveMmaINS1_34MainloopSm90TmaGmmaWarpSpecializedILi2ENS5_IJNS4_1CILi2EEENSA_ILi1EEESC_EEENS1_35KernelTmaWarpSpecializedCooperativeEEENS5_IJNSA_ILi192EEENSA_ILi240EEENSA_ILi128EEEEEENS_10bfloat16_tENS5_IJlSC_lEEESK_SL_NS4_8TiledMMAINS4_8MMA_AtomIJNS4_4SM904GMMA27MMA_64x16x16_F32BF16BF16_SSILNSP_5MajorE0ELSR_0ELNSP_7ScaleInE1ELSS_1EEEEEENS4_6LayoutISD_NS5_IJSC_NSA_ILi0EEESW_EEEEENS5_IJNS4_10UnderscoreESZ_SZ_EEEEENS4_13SM90_TMA_LOADENS4_14ComposedLayoutINS4_7SwizzleILi3ELi4ELi3EEENS4_18smem_ptr_flag_bitsILi16EEENSV_INS5_IJNSA_ILi8EEENSA_ILi64EEEEEENS5_IJS19_SC_EEEEEEEvNS4_8identityENS4_23SM90_TMA_LOAD_MULTICASTES1D_vS1E_EENS_8epilogue10collective6detail29Sm90TmaWarpSpecializedAdapterINS1I_15DefaultEpilogueISK_SL_SL_NS1H_6thread17LinearCombinationISK_Li1EffLNS1M_9ScaleType4KindE0ELNS_15FloatRoundStyleE2ESK_EENS1_15EpilogueDefaultEEEEEvvEEEEvNT_6ParamsE:
        .type           _ZN7cutlass13device_kernelINS_4gemm6kernel13GemmUniversalIN4cute5tupleIJiiiiEEENS1_10collective13CollectiveMmaINS1_34MainloopSm90TmaGmmaWarpSpecializedILi2ENS5_IJNS4_1CILi2EEENSA_ILi1EEESC_EEENS1_35KernelTmaWarpSpecializedCooperativeEEENS5_IJNSA_ILi192EEENSA_ILi240EEENSA_ILi128EEEEEENS_10bfloat16_tENS5_IJlSC_lEEESK_SL_NS4_8TiledMMAINS4_8MMA_AtomIJNS4_4SM904GMMA27MMA_64x16x16_F32BF16BF16_SSILNSP_5MajorE0ELSR_0ELNSP_7ScaleInE1ELSS_1EEEEEENS4_6LayoutISD_NS5_IJSC_NSA_ILi0EEESW_EEEEENS5_IJNS4_10UnderscoreESZ_SZ_EEEEENS4_13SM90_TMA_LOADENS4_14ComposedLayoutINS4_7SwizzleILi3ELi4ELi3EEENS4_18smem_ptr_flag_bitsILi16EEENSV_INS5_IJNSA_ILi8EEENSA_ILi64EEEEEENS5_IJS19_SC_EEEEEEEvNS4_8identityENS4_23SM90_TMA_LOAD_MULTICASTES1D_vS1E_EENS_8epilogue10collective6detail29Sm90TmaWarpSpecializedAdapterINS1I_15DefaultEpilogueISK_SL_SL_NS1H_6thread17LinearCombinationISK_Li1EffLNS1M_9ScaleType4KindE0ELNS_15FloatRoundStyleE2ESK_EENS1_15EpilogueDefaultEEEEEvvEEEEvNT_6ParamsE,@function
        .size           _ZN7cutlass13device_kernelINS_4gemm6kernel13GemmUniversalIN4cute5tupleIJiiiiEEENS1_10collective13CollectiveMmaINS1_34MainloopSm90TmaGmmaWarpSpecializedILi2ENS5_IJNS4_1CILi2EEENSA_ILi1EEESC_EEENS1_35KernelTmaWarpSpecializedCooperativeEEENS5_IJNSA_ILi192EEENSA_ILi240EEENSA_ILi128EEEEEENS_10bfloat16_tENS5_IJlSC_lEEESK_SL_NS4_8TiledMMAINS4_8MMA_AtomIJNS4_4SM904GMMA27MMA_64x16x16_F32BF16BF16_SSILNSP_5MajorE0ELSR_0ELNSP_7ScaleInE1ELSS_1EEEEEENS4_6LayoutISD_NS5_IJSC_NSA_ILi0EEESW_EEEEENS5_IJNS4_10UnderscoreESZ_SZ_EEEEENS4_13SM90_TMA_LOADENS4_14ComposedLayoutINS4_7SwizzleILi3ELi4ELi3EEENS4_18smem_ptr_flag_bitsILi16EEENSV_INS5_IJNSA_ILi8EEENSA_ILi64EEEEEENS5_IJS19_SC_EEEEEEEvNS4_8identityENS4_23SM90_TMA_LOAD_MULTICASTES1D_vS1E_EENS_8epilogue10collective6detail29Sm90TmaWarpSpecializedAdapterINS1I_15DefaultEpilogueISK_SL_SL_NS1H_6thread17LinearCombinationISK_Li1EffLNS1M_9ScaleType4KindE0ELNS_15FloatRoundStyleE2ESK_EENS1_15EpilogueDefaultEEEEEvvEEEEvNT_6ParamsE,(.L_x_543 - _ZN7cutlass13device_kernelINS_4gemm6kernel13GemmUniversalIN4cute5tupleIJiiiiEEENS1_10collective13CollectiveMmaINS1_34MainloopSm90TmaGmmaWarpSpecializedILi2ENS5_IJNS4_1CILi2EEENSA_ILi1EEESC_EEENS1_35KernelTmaWarpSpecializedCooperativeEEENS5_IJNSA_ILi192EEENSA_ILi240EEENSA_ILi128EEEEEENS_10bfloat16_tENS5_IJlSC_lEEESK_SL_NS4_8TiledMMAINS4_8MMA_AtomIJNS4_4SM904GMMA27MMA_64x16x16_F32BF16BF16_SSILNSP_5MajorE0ELSR_0ELNSP_7ScaleInE1ELSS_1EEEEEENS4_6LayoutISD_NS5_IJSC_NSA_ILi0EEESW_EEEEENS5_IJNS4_10UnderscoreESZ_SZ_EEEEENS4_13SM90_TMA_LOADENS4_14ComposedLayoutINS4_7SwizzleILi3ELi4ELi3EEENS4_18smem_ptr_flag_bitsILi16EEENSV_INS5_IJNSA_ILi8EEENSA_ILi64EEEEEENS5_IJS19_SC_EEEEEEEvNS4_8identityENS4_23SM90_TMA_LOAD_MULTICASTES1D_vS1E_EENS_8epilogue10collective6detail29Sm90TmaWarpSpecializedAdapterINS1I_15DefaultEpilogueISK_SL_SL_NS1H_6thread17LinearCombinationISK_Li1EffLNS1M_9ScaleType4KindE0ELNS_15FloatRoundStyleE2ESK_EENS1_15EpilogueDefaultEEEEEvvEEEEvNT_6ParamsE)
        .other          _ZN7cutlass13device_kernelINS_4gemm6kernel13GemmUniversalIN4cute5tupleIJiiiiEEENS1_10collective13CollectiveMmaINS1_34MainloopSm90TmaGmmaWarpSpecializedILi2ENS5_IJNS4_1CILi2EEENSA_ILi1EEESC_EEENS1_35KernelTmaWarpSpecializedCooperativeEEENS5_IJNSA_ILi192EEENSA_ILi240EEENSA_ILi128EEEEEENS_10bfloat16_tENS5_IJlSC_lEEESK_SL_NS4_8TiledMMAINS4_8MMA_AtomIJNS4_4SM904GMMA27MMA_64x16x16_F32BF16BF16_SSILNSP_5MajorE0ELSR_0ELNSP_7ScaleInE1ELSS_1EEEEEENS4_6LayoutISD_NS5_IJSC_NSA_ILi0EEESW_EEEEENS5_IJNS4_10UnderscoreESZ_SZ_EEEEENS4_13SM90_TMA_LOADENS4_14ComposedLayoutINS4_7SwizzleILi3ELi4ELi3EEENS4_18smem_ptr_flag_bitsILi16EEENSV_INS5_IJNSA_ILi8EEENSA_ILi64EEEEEENS5_IJS19_SC_EEEEEEEvNS4_8identityENS4_23SM90_TMA_LOAD_MULTICASTES1D_vS1E_EENS_8epilogue10collective6detail29Sm90TmaWarpSpecializedAdapterINS1I_15DefaultEpilogueISK_SL_SL_NS1H_6thread17LinearCombinationISK_Li1EffLNS1M_9ScaleType4KindE0ELNS_15FloatRoundStyleE2ESK_EENS1_15EpilogueDefaultEEEEEvvEEEEvNT_6ParamsE,@"STO_CUDA_ENTRY STV_DEFAULT"
_ZN7cutlass13device_kernelINS_4gemm6kernel13GemmUniversalIN4cute5tupleIJiiiiEEENS1_10collective13CollectiveMmaINS1_34MainloopSm90TmaGmmaWarpSpecializedILi2ENS5_IJNS4_1CILi2EEENSA_ILi1EEESC_EEENS1_35KernelTmaWarpSpecializedCooperativeEEENS5_IJNSA_ILi192EEENSA_ILi240EEENSA_ILi128EEEEEENS_10bfloat16_tENS5_IJlSC_lEEESK_SL_NS4_8TiledMMAINS4_8MMA_AtomIJNS4_4SM904GMMA27MMA_64x16x16_F32BF16BF16_SSILNSP_5MajorE0ELSR_0ELNSP_7ScaleInE1ELSS_1EEEEEENS4_6LayoutISD_NS5_IJSC_NSA_ILi0EEESW_EEEEENS5_IJNS4_10UnderscoreESZ_SZ_EEEEENS4_13SM90_TMA_LOADENS4_14ComposedLayoutINS4_7SwizzleILi3ELi4ELi3EEENS4_18smem_ptr_flag_bitsILi16EEENSV_INS5_IJNSA_ILi8EEENSA_ILi64EEEEEENS5_IJS19_SC_EEEEEEEvNS4_8identityENS4_23SM90_TMA_LOAD_MULTICASTES1D_vS1E_EENS_8epilogue10collective6detail29Sm90TmaWarpSpecializedAdapterINS1I_15DefaultEpilogueISK_SL_SL_NS1H_6thread17LinearCombinationISK_Li1EffLNS1M_9ScaleType4KindE0ELNS_15FloatRoundStyleE2ESK_EENS1_15EpilogueDefaultEEEEEvvEEEEvNT_6ParamsE:
[----:B------:R-:W0:Y:S02]  /*0000*/  LDC R1, c[0x0][0x28] ;  /* 0x00000a00ff017b82 */ /* 0x000e240000000800 */
[----:B0-----:R-:W-:Y:S01]  /*0010*/  VIADD R1, R1, 0xfffffa90 ;  /* 0xfffffa9001017836 */ /* 0x001fe20000000000 */
[----:B------:R-:W0:Y:S01]  /*0020*/  S2R R5, SR_TID.X ;  /* 0x0000000000057919 */ /* 0x000e220000002100 */
[----:B------:R-:W-:Y:S01]  /*0030*/  ELECT P0, URZ, PT ;  /* 0x00000000003f782f */ /* 0x000fe20003800000 */
[----:B------:R-:W-:Y:S01]  /*0040*/  BSSY B0, `(.L_x_0) ;  /* 0x000000f000007945 */ /* 0x000fe20003800000 */
[--C-:B0-----:R-:W-:Y:S02]  /*0050*/  SHF.R.U32.HI R0, RZ, 0x5, R5.reuse ;  /* 0x00000005ff007819 */ /* 0x101fe40000011605 */
[----:B------:R-:W-:-:S03]  /*0060*/  SHF.R.U32.HI R2, RZ, 0x7, R5 ;  /* 0x00000007ff027819 */ /* 0x000fc60000011605 */
[----:B------:R-:W0:Y:S04]  /*0070*/  SHFL.IDX PT, R3, R0, RZ, 0x1f ;  /* 0x00001fff00037589 */ /* 0x000e2800000e0000 */
[----:B------:R1:W2:Y:S01]  /*0080*/  SHFL.IDX PT, R6, R2, RZ, 0x1f ;  /* 0x00001fff02067589 */ /* 0x0002a200000e0000 */
[----:B0-----:R-:W-:-:S13]  /*0090*/  ISETP.NE.OR P0, PT, R3, RZ, !P0 ;  /* 0x000000ff0300720c */ /* 0x001fda0004705670 */
[----:B-12---:R-:W-:Y:S05]  /*00a0*/  @P0 BRA `(.L_x_1) ;  /* 0x0000000000200947 */ /* 0x006fea0003800000 */
[----:B------:R-:W-:Y:S02]  /*00b0*/  ULDC.64 UR4, c[0x0][0x198] ;  /* 0x0000660000047ab9 */ /* 0x000fe40000000a00 */
[----:B------:R-:W-:Y:S02]  /*00c0*/  UIADD3 UR6, UP0, UR4, 0xf0, URZ ;  /* 0x000000f004067890 */ /* 0x000fe4000ff1e03f */
[----:B------:R-:W-:Y:S02]  /*00d0*/  UIADD3 UR4, UP1, UR4, 0x1f0, URZ ;  /* 0x000001f004047890 */ /* 0x000fe4000ff3e03f */
[----:B------:R-:W-:Y:S02]  /*00e0*/  UIADD3.X UR7, URZ, UR5, URZ, UP0, !UPT ;  /* 0x000000053f077290 */ /* 0x000fe400087fe43f */
[----:B------:R-:W-:-:S07]  /*00f0*/  UIADD3.X UR5, URZ, UR5, URZ, UP1, !UPT ;  /* 0x000000053f057290 */ /* 0x000fce0008ffe43f */
[----:B------:R0:W-:Y:S02]  /*0100*/  UTMACCTL.PF [UR6] ;  /* 0x00000000060079b9 */ /* 0x0001e40008040000 */
[----:B------:R0:W-:Y:S02]  /*0110*/  UTMACCTL.PF [UR4] ;  /* 0x00000000040079b9 */ /* 0x0001e40008040000 */
[----:B0-----:R-:W-:Y:S01]  /*0120*/  NOP ;  /* 0x0000000000007918 */ /* 0x001fe20000000000 */
.L_x_1:
[----:B------:R-:W-:Y:S05]  /*0130*/  BSYNC B0 ;  /* 0x0000000000007941 */ /* 0x000fea0003800000 */
.L_x_0:
[----:B------:R-:W0:Y:S02]  /*0140*/  SHFL.IDX PT, R4, R0, RZ, 0x1f ;  /* 0x00001fff00047589 */ /* 0x000e2400000e0000 */
[----:B0-----:R-:W-:-:S13]  /*0150*/  ISETP.NE.AND P0, PT, R4, RZ, PT ;  /* 0x000000ff0400720c */ /* 0x001fda0003f05270 */
[----:B------:R-:W-:Y:S05]  /*0160*/  @P0 BRA `(.L_x_2) ;  /* 0x0000000000480947 */ /* 0x000fea0003800000 */
[----:B------:R-:W0:Y:S01]  /*0170*/  S2UR UR8, SR_CgaCtaId ;  /* 0x00000000000879c3 */ /* 0x000e220000008800 */
[----:B------:R-:W-:Y:S01]  /*0180*/  UMOV UR4, 0x400 ;  /* 0x0000040000047882 */ /* 0x000fe20000000000 */
[----:B------:R-:W-:Y:S01]  /*0190*/  UMOV UR5, 0x1 ;  /* 0x0000000100057882 */ /* 0x000fe20000000000 */
[----:B------:R-:W-:Y:S01]  /*01a0*/  UMOV UR6, 0x4 ;  /* 0x0000000400067882 */ /* 0x000fe20000000000 */
[----:B------:R-:W-:Y:S01]  /*01b0*/  ELECT P0, URZ, PT ;  /* 0x00000000003f782f */ /* 0x000fe20003800000 */
[----:B------:R-:W-:-:S04]  /*01c0*/  UIADD3 UR6, -UR6, 0x100000, URZ ;  /* 0x0010000006067890 */ /* 0x000fc8000fffe13f */
[----:B------:R-:W-:Y:S02]  /*01d0*/  USHF.L.U32 UR7, UR6, 0xb, URZ ;  /* 0x0000000b06077899 */ /* 0x000fe4000800063f */
[----:B------:R-:W-:Y:S02]  /*01e0*/  USHF.L.U32 UR6, UR6, 0x1, URZ ;  /* 0x0000000106067899 */ /* 0x000fe4000800063f */
[----:B0-----:R-:W-:Y:S02]  /*01f0*/  ULEA UR8, UR8, UR4, 0x18 ;  /* 0x0000000408087291 */ /* 0x001fe4000f8ec03f */
[----:B------:R-:W-:-:S04]  /*0200*/  UIADD3 UR4, -UR5, 0x100000, URZ ;  /* 0x0010000005047890 */ /* 0x000fc8000fffe13f */
[----:B------:R-:W-:Y:S02]  /*0210*/  USHF.L.U32 UR5, UR4, 0xb, URZ ;  /* 0x0000000b04057899 */ /* 0x000fe4000800063f */
[----:B------:R-:W-:Y:S01]  /*0220*/  USHF.L.U32 UR4, UR4, 0x1, URZ ;  /* 0x0000000104047899 */ /* 0x000fe2000800063f */
[----:B------:R-:W0:Y:S11]  /*0230*/  FENCE.VIEW.ASYNC.S ;  /* 0x00000000000073c6 */ /* 0x000e360000000000 */
[----:B0-----:R0:W1:Y:S01]  /*0240*/  SYNCS.EXCH.64 URZ, [UR8], UR4 ;  /* 0x00000004083f75b2 */ /* 0x0010620008000100 */
[----:B------:R0:W2:Y:S01]  /*0250*/  SYNCS.EXCH.64 URZ, [UR8+0x10], UR6 ;  /* 0x00001006083f75b2 */ /* 0x0000a20008000100 */
[----:B------:R0:W3:Y:S01]  /*0260*/  SYNCS.EXCH.64 URZ, [UR8+0x8], UR4 ;  /* 0x00000804083f75b2 */ /* 0x0000e20008000100 */
[----:B------:R0:W4:Y:S01]  /*0270*/  SYNCS.EXCH.64 URZ, [UR8+0x18], UR6 ;  /* 0x00001806083f75b2 */ /* 0x0001220008000100 */
[----:B------:R-:W-:Y:S01]  /*0280*/  NOP ;  /* 0x0000000000007918 */ /* 0x000fe20000000000 */
.L_x_2:
[----:B------:R-:W-:Y:S01]  /*0290*/  SHF.R.S32.HI R2, RZ, 0x1f, R5 ;  /* 0x0000001fff027819 */ /* 0x000fe20000011405 */
[----:B------:R-:W5:Y:S01]  /*02a0*/  SHFL.IDX PT, R0, R0, RZ, 0x1f ;  /* 0x00001fff00007589 */ /* 0x000f6200000e0000 */
[----:B0-----:R-:W0:Y:S01]  /*02b0*/  S2UR UR8, SR_CTAID.X ;  /* 0x00000000000879c3 */ /* 0x001e220000002500 */
[----:B------:R-:W-:Y:S02]  /*02c0*/  ELECT P0, URZ, PT ;  /* 0x00000000003f782f */ /* 0x000fe40003800000 */
[----:B------:R-:W-:Y:S01]  /*02d0*/  LEA.HI R2, R2, R5, RZ, 0x7 ;  /* 0x0000000502027211 */ /* 0x000fe200078f38ff */
[----:B------:R-:W-:Y:S01]  /*02e0*/  ULDC UR4, c[0x0][0x150] ;  /* 0x0000540000047ab9 */ /* 0x000fe20000000800 */
[----:B------:R-:W-:Y:S01]  /*02f0*/  SHF.R.S32.HI R9, RZ, 0x1f, R4 ;  /* 0x0000001fff097819 */ /* 0x000fe20000011404 */
[----:B------:R-:W-:Y:S01]  /*0300*/  NOP ;  /* 0x0000000000007918 */ /* 0x000fe20000000000 */
[----:B------:R-:W-:Y:S01]  /*0310*/  LOP3.LUT R2, R2, 0xffffff80, RZ, 0xc0, !PT ;  /* 0xffffff8002027812 */ /* 0x000fe200078ec0ff */
[----:B------:R-:W-:Y:S01]  /*0320*/  NOP ;  /* 0x0000000000007918 */ /* 0x000fe20000000000 */
[----:B------:R-:W-:Y:S01]  /*0330*/  LEA.HI R9, R9, R4, RZ, 0x2 ;  /* 0x0000000409097211 */ /* 0x000fe200078f10ff */
[----:B------:R-:W1:Y:S01]  /*0340*/  LDC R11, c[0x0][0x144] ;  /* 0x00005100ff0b7b82 */ /* 0x000e620000000800 */
[----:B------:R-:W-:Y:S01]  /*0350*/  ISETP.NE.AND P3, PT, R6, RZ, PT ;  /* 0x000000ff0600720c */ /* 0x000fe20003f65270 */
[----:B------:R-:W-:Y:S01]  /*0360*/  IMAD.IADD R7, R5, 0x1, -R2 ;  /* 0x0000000105077824 */ /* 0x000fe200078e0a02 */
[----:B------:R-:W-:Y:S01]  /*0370*/  LOP3.LUT R9, R9, 0x3ffffffc, RZ, 0xc0, !PT ;  /* 0x3ffffffc09097812 */ /* 0x000fe200078ec0ff */
[----:B------:R-:W2:Y:S03]  /*0380*/  S2R R2, SR_CTAID.Y ;  /* 0x0000000000027919 */ /* 0x000ea60000002600 */
[----:B------:R-:W-:Y:S01]  /*0390*/  SHF.R.S32.HI R8, RZ, 0x1f, R7 ;  /* 0x0000001fff087819 */ /* 0x000fe20000011407 */
[----:B------:R-:W-:Y:S01]  /*03a0*/  IMAD.IADD R4, R4, 0x1, -R9 ;  /* 0x0000000104047824 */ /* 0x000fe200078e0a09 */
[----:B------:R-:W3:Y:S02]  /*03b0*/  LDC R12, c[0x0][0x140] ;  /* 0x00005000ff0c7b82 */ /* 0x000ee40000000800 */
[----:B------:R-:W-:-:S02]  /*03c0*/  LEA.HI R8, R8, R7, RZ, 0x3 ;  /* 0x0000000708087211 */ /* 0x000fc400078f18ff */
[----:B-----5:R-:W-:Y:S02]  /*03d0*/  ISETP.NE.OR P0, PT, R0, RZ, !P0 ;  /* 0x000000ff0000720c */ /* 0x020fe40004705670 */
[--C-:B------:R-:W-:Y:S02]  /*03e0*/  SHF.R.S32.HI R0, RZ, 0x3, R8.reuse ;  /* 0x00000003ff007819 */ /* 0x100fe40000011408 */
[----:B------:R-:W-:Y:S02]  /*03f0*/  SHF.R.S32.HI R5, RZ, 0x1f, R8 ;  /* 0x0000001fff057819 */ /* 0x000fe40000011408 */
[----:B0-----:R-:W-:Y:S02]  /*0400*/  I2FP.F32.U32 R8, UR8 ;  /* 0x0000000800087c45 */ /* 0x001fe40008201000 */
[----:B------:R-:W-:-:S03]  /*0410*/  LEA.HI R5, R5, R0, RZ, 0x2 ;  /* 0x0000000005057211 */ /* 0x000fc600078f10ff */
[----:B------:R-:W-:Y:S01]  /*0420*/  FMUL R10, R8, UR4 ;  /* 0x00000004080a7c20 */ /* 0x000fe20008400000 */
[----:B------:R-:W-:Y:S01]  /*0430*/  LOP3.LUT R5, R5, 0xfffffffc, RZ, 0xc0, !PT ;  /* 0xfffffffc05057812 */ /* 0x000fe200078ec0ff */
[----:B------:R-:W-:Y:S01]  /*0440*/  VOTEU.ALL UP0, P0 ;  /* 0x00000000003f7886 */ /* 0x000fe20000000000 */
[----:B------:R-:W-:Y:S01]  /*0450*/  ULDC UR4, c[0x0][0x154] ;  /* 0x0000550000047ab9 */ /* 0x000fe20000000800 */
[----:B------:R-:W-:Y:S02]  /*0460*/  VOTEU.ALL UP1, P0 ;  /* 0x00000000003f7886 */ /* 0x000fe40000020000 */
[----:B------:R-:W0:Y:S01]  /*0470*/  F2I.U32.TRUNC.NTZ R10, R10 ;  /* 0x0000000a000a7305 */ /* 0x000e22000020f000 */
[----:B------:R-:W-:Y:S01]  /*0480*/  IMAD.IADD R5, R0, 0x1, -R5 ;  /* 0x0000000100057824 */ /* 0x000fe200078e0a05 */
[----:B------:R-:W5:Y:S01]  /*0490*/  @!UP0 S2UR UR7, SR_CgaCtaId ;  /* 0x00000000000789c3 */ /* 0x000f620000008800 */
[----:B------:R-:W-:Y:S01]  /*04a0*/  @!UP0 UMOV UR6, 0x400 ;  /* 0x0000040000068882 */ /* 0x000fe20000000000 */
[----:B---3--:R-:W-:Y:S01]  /*04b0*/  ISETP.EQ.U32.AND P2, PT, R12, 0x1, PT ;  /* 0x000000010c00780c */ /* 0x008fe20003f42070 */
[----:B------:R-:W-:Y:S01]  /*04c0*/  IMAD R8, R4, 0x4, R5 ;  /* 0x0000000404087824 */ /* 0x000fe200078e0205 */
[----:B--2---:R-:W-:-:S04]  /*04d0*/  I2FP.F32.U32 R4, R2 ;  /* 0x0000000200047245 */ /* 0x004fc80000201000 */
[----:B------:R-:W-:Y:S01]  /*04e0*/  LEA.HI R0, R8, R8, RZ, 0x1 ;  /* 0x0000000808007211 */ /* 0x000fe200078f08ff */
[----:B------:R-:W2:Y:S03]  /*04f0*/  LDC R5, c[0x0][0x148] ;  /* 0x00005200ff057b82 */ /* 0x000ea60000000800 */
[----:B------:R-:W-:Y:S02]  /*0500*/  LOP3.LUT R9, R0, 0xfffffffe, RZ, 0xc0, !PT ;  /* 0xfffffffe00097812 */ /* 0x000fe400078ec0ff */
[----:B0-----:R-:W-:Y:S01]  /*0510*/  IADD3 R14, -R10, RZ, RZ ;  /* 0x000000ff0a0e7210 */ /* 0x001fe20007ffe1ff */
[----:B------:R-:W-:Y:S01]  /*0520*/  FMUL R10, R4, UR4 ;  /* 0x00000004040a7c20 */ /* 0x000fe20008400000 */
[----:B------:R-:W-:Y:S01]  /*0530*/  SHF.R.S32.HI R0, RZ, 0x1f, R3 ;  /* 0x0000001fff007819 */ /* 0x000fe20000011403 */
[----:B------:R-:W-:Y:S01]  /*0540*/  IMAD.IADD R9, R8, 0x1, -R9 ;  /* 0x0000000108097824 */ /* 0x000fe200078e0a09 */
[----:B------:R-:W-:Y:S01]  /*0550*/  UMOV UR4, 0x20 ;  /* 0x0000002000047882 */ /* 0x000fe20000000000 */
[----:B-1----:R-:W-:Y:S01]  /*0560*/  IMAD R4, R11, R14, UR8 ;  /* 0x000000080b047e24 */ /* 0x002fe2000f8e020e */
[----:B------:R-:W-:Y:S01]  /*0570*/  LEA.HI R0, R0, R3, RZ, 0x2 ;  /* 0x0000000300007211 */ /* 0x000fe200078f10ff */
[----:B------:R-:W0:Y:S01]  /*0580*/  F2I.U32.TRUNC.NTZ R10, R10 ;  /* 0x0000000a000a7305 */ /* 0x000e22000020f000 */
[----:B------:R-:W-:-:S04]  /*0590*/  @!UP0 UIADD3 UR4, -UR4, 0x100000, URZ ;  /* 0x0010000004048890 */ /* 0x000fc8000fffe13f */
[----:B------:R-:W-:Y:S02]  /*05a0*/  @!UP0 USHF.L.U32 UR5, UR4, 0xb, URZ ;  /* 0x0000000b04058899 */ /* 0x000fe4000800063f */
[----:B------:R-:W-:Y:S01]  /*05b0*/  @!UP0 USHF.L.U32 UR4, UR4, 0x1, URZ ;  /* 0x0000000104048899 */ /* 0x000fe2000800063f */
[----:B------:R-:W-:Y:S01]  /*05c0*/  ISETP.NE.AND P4, PT, R9, R4, PT ;  /* 0x000000040900720c */ /* 0x000fe20003f85270 */
[----:B------:R-:W-:Y:S01]  /*05d0*/  IMAD.SHL.U32 R9, R8, 0x4, RZ ;  /* 0x0000000408097824 */ /* 0x000fe200078e00ff */
[----:B------:R-:W-:Y:S01]  /*05e0*/  LOP3.LUT R0, R0, 0xfffffffc, RZ, 0xc0, !PT ;  /* 0xfffffffc00007812 */ /* 0x000fe200078ec0ff */
[----:B-----5:R-:W-:Y:S01]  /*05f0*/  @!UP0 ULEA UR6, UR7, UR6, 0x18 ;  /* 0x0000000607068291 */ /* 0x020fe2000f8ec03f */
[----:B------:R-:W-:Y:S02]  /*0600*/  VOTEU.ALL UP0, P0 ;  /* 0x00000000003f7886 */ /* 0x000fe40000000000 */
[----:B------:R-:W-:Y:S01]  /*0610*/  LOP3.LUT R13, R8, 0xc, R9, 0x78, !PT ;  /* 0x0000000c080d7812 */ /* 0x000fe200078e7809 */
[----:B------:R-:W-:Y:S01]  /*0620*/  IMAD.IADD R0, R3, 0x1, -R0 ;  /* 0x0000000103007824 */ /* 0x000fe200078e0a00 */
[----:B------:R-:W-:Y:S01]  /*0630*/  LOP3.LUT P0, RZ, R7, 0x7, RZ, 0xc0, !PT ;  /* 0x0000000707ff7812 */ /* 0x000fe2000780c0ff */
[----:B------:R-:W-:-:S02]  /*0640*/  IMAD.MOV.U32 R7, RZ, RZ, 0x1 ;  /* 0x00000001ff077424 */ /* 0x000fc400078e00ff */
[----:B------:R1:W-:Y:S01]  /*0650*/  STL [R1+0xa4], R13 ;  /* 0x0000a40d01007387 */ /* 0x0003e20000100800 */
[----:B0-----:R-:W-:Y:S01]  /*0660*/  IMAD.MOV R14, RZ, RZ, -R10 ;  /* 0x000000ffff0e7224 */ /* 0x001fe200078e0a0a */
[----:B------:R-:W-:Y:S02]  /*0670*/  @P4 LEA.HI R8, R13, R13, RZ, 0x1 ;  /* 0x0000000d0d084211 */ /* 0x000fe400078f08ff */
[C---:B------:R-:W-:Y:S01]  /*0680*/  ISETP.NE.AND P1, PT, R0.reuse, 0x3, PT ;  /* 0x000000030000780c */ /* 0x040fe20003f25270 */
[----:B--2---:R-:W-:Y:S01]  /*0690*/  IMAD R9, R5, R14, R2 ;  /* 0x0000000e05097224 */ /* 0x004fe200078e0202 */
[----:B------:R-:W-:Y:S01]  /*06a0*/  @P4 SHF.R.S32.HI R8, RZ, 0x1, R8 ;  /* 0x00000001ff084819 */ /* 0x000fe20000011408 */
[----:B------:R-:W0:Y:S02]  /*06b0*/  FENCE.VIEW.ASYNC.S ;  /* 0x00000000000073c6 */ /* 0x000e240000000000 */
[----:B0-----:R1:W0:Y:S01]  /*06c0*/  @!UP0 SYNCS.EXCH.64 URZ, [UR6+0x30], UR4 ;  /* 0x00003004063f85b2 */ /* 0x0012220008000100 */
[----:B------:R-:W-:-:S02]  /*06d0*/  ISETP.EQ.OR P1, PT, R0, RZ, !P1 ;  /* 0x000000ff0000720c */ /* 0x000fc40004f22670 */
[----:B------:R-:W-:Y:S02]  /*06e0*/  @P4 ISETP.NE.AND P5, PT, R8, R9, PT ;  /* 0x000000090800420c */ /* 0x000fe40003fa5270 */
[----:B------:R-:W-:Y:S02]  /*06f0*/  ISETP.LT.U32.AND P0, PT, R13, 0x2, !P0 ;  /* 0x000000020d00780c */ /* 0x000fe40004701070 */
[C---:B------:R-:W-:Y:S02]  /*0700*/  IADD3 R10, R6.reuse, -0x1, RZ ;  /* 0xffffffff060a7810 */ /* 0x040fe40007ffe0ff */
[----:B------:R-:W-:Y:S02]  /*0710*/  ISETP.EQ.AND P1, PT, R6, RZ, P1 ;  /* 0x000000ff0600720c */ /* 0x000fe40000f22270 */
[----:B------:R-:W-:Y:S02]  /*0720*/  SEL R8, RZ, 0x1, !P0 ;  /* 0x00000001ff087807 */ /* 0x000fe40004000000 */
[----:B------:R-:W-:-:S02]  /*0730*/  @P4 SEL R7, RZ, 0x1, P5 ;  /* 0x00000001ff074807 */ /* 0x000fc40002800000 */
[----:B------:R-:W-:Y:S01]  /*0740*/  ISETP.GE.U32.AND P6, PT, R10, 0x2, PT ;  /* 0x000000020a00780c */ /* 0x000fe20003fc6070 */
[----:B------:R1:W2:Y:S01]  /*0750*/  @!UP1 SYNCS.EXCH.64 URZ, [UR6+0x38], UR4 ;  /* 0x00003804063f95b2 */ /* 0x0002a20008000100 */
[----:B------:R-:W-:Y:S01]  /*0760*/  SEL R6, RZ, 0x1, !P1 ;  /* 0x00000001ff067807 */ /* 0x000fe20004800000 */
[----:B------:R-:W-:Y:S01]  /*0770*/  NOP ;  /* 0x0000000000007918 */ /* 0x000fe20000000000 */
[----:B------:R-:W-:Y:S02]  /*0780*/  LOP3.LUT R7, R7, R8, RZ, 0xc0, !PT ;  /* 0x0000000807077212 */ /* 0x000fe400078ec0ff */
[----:B------:R-:W-:-:S03]  /*0790*/  SEL R6, R6, 0x2, P6 ;  /* 0x0000000206067807 */ /* 0x000fc60003000000 */
[----:B------:R1:W-:Y:S04]  /*07a0*/  STL [R1+0xa0], R7 ;  /* 0x0000a00701007387 */ /* 0x0003e80000100800 */
[----:B------:R1:W-:Y:S01]  /*07b0*/  STL [R1+0xb8], R6 ;  /* 0x0000b80601007387 */ /* 0x0003e20000100800 */
[----:B0-----:R-:W-:Y:S05]  /*07c0*/  @!P2 BRA `(.L_x_3) ;  /* 0x000000000008a947 */ /* 0x001fea0003800000 */
[----:B--2-4-:R-:W-:Y:S01]  /*07d0*/  UCGABAR_ARV ;  /* 0x00000000000079c7 */ /* 0x014fe20008000000 */
[----:B------:R-:W-:Y:S05]  /*07e0*/  BRA `(.L_x_4) ;  /* 0x0000000000047947 */ /* 0x000fea0003800000 */
.L_x_3:
[----:B--2-4-:R-:W-:Y:S01]  /*07f0*/  NOP ;  /* 0x0000000000007918 */ /* 0x014fe20000000000 */
.L_x_4:
[----:B-1----:R-:W0:Y:S01]  /*0800*/  LDC R6, c[0x0][0x65c] ;  /* 0x00019700ff067b82 */ /* 0x002e220000000800 */
[----:B------:R-:W-:Y:S01]  /*0810*/  IMAD.MOV.U32 R7, RZ, RZ, RZ ;  /* 0x000000ffff077224 */ /* 0x000fe200078e00ff */
[----:B0-----:R-:W-:Y:S01]  /*0820*/  ISETP.NE.AND P1, PT, R6, 0x1, PT ;  /* 0x000000010600780c */ /* 0x001fe20003f25270 */
[----:B------:R-:W-:-:S12]  /*0830*/  IMAD.U32 R6, RZ, RZ, UR8 ;  /* 0x00000008ff067e24 */ /* 0x000fd8000f8e00ff */
[----:B------:R-:W0:Y:S01]  /*0840*/  @P1 LDC R9, c[0x0][0x10] ;  /* 0x00000400ff091b82 */ /* 0x000e220000000800 */
[----:B------:R-:W-:Y:S02]  /*0850*/  @P1 IMAD.MOV.U32 R3, RZ, RZ, RZ ;  /* 0x000000ffff031224 */ /* 0x000fe400078e00ff */
[----:B------:R-:W-:-:S05]  /*0860*/  @P1 IMAD.MOV.U32 R13, RZ, RZ, RZ ;  /* 0x000000ffff0d1224 */ /* 0x000fca00078e00ff */
[----:B------:R-:W1:Y:S01]  /*0870*/  @!P1 LDC R11, c[0x0][0xc] ;  /* 0x00000300ff0b9b82 */ /* 0x000e620000000800 */
[----:B0-----:R-:W-:-:S04]  /*0880*/  @P1 IMAD.WIDE.U32 R8, R9, UR8, R2 ;  /* 0x0000000809081c25 */ /* 0x001fc8000f8e0002 */
[----:B------:R-:W-:Y:S01]  /*0890*/  @P1 IMAD.MOV.U32 R15, RZ, RZ, R8 ;  /* 0x000000ffff0f1224 */ /* 0x000fe200078e0008 */
[----:B------:R-:W-:Y:S01]  /*08a0*/  @P1 IADD3 R23, R9, R13, RZ ;  /* 0x0000000d09171210 */ /* 0x000fe20007ffe0ff */
[----:B-1----:R-:W-:-:S04]  /*08b0*/  @!P1 IMAD.WIDE.U32 R6, R2, R11, R6 ;  /* 0x0000000b02069225 */ /* 0x002fc800078e0006 */
[----:B------:R-:W-:Y:S02]  /*08c0*/  @!P1 IMAD.MOV.U32 R15, RZ, RZ, R6 ;  /* 0x000000ffff0f9224 */ /* 0x000fe400078e0006 */
[----:B------:R-:W-:-:S03]  /*08d0*/  @!P1 IMAD.MOV.U32 R23, RZ, RZ, R7 ;  /* 0x000000ffff179224 */ /* 0x000fc600078e0007 */
[----:B------:R0:W-:Y:S04]  /*08e0*/  STL [R1+0xc4], R15 ;  /* 0x0000c40f01007387 */ /* 0x0001e80000100800 */
[----:B------:R0:W-:Y:S01]  /*08f0*/  STL [R1+0xc0], R23 ;  /* 0x0000c01701007387 */ /* 0x0001e20000100800 */
[----:B------:R-:W-:Y:S05]  /*0900*/  @!P2 BRA `(.L_x_5) ;  /* 0x00000000000ca947 */ /* 0x000fea0003800000 */
[----:B------:R-:W-:Y:S01]  /*0910*/  UCGABAR_WAIT ;  /* 0x0000000000007dc7 */ /* 0x000fe20008000000 */
[----:B------:R-:W-:Y:S01]  /*0920*/  CCTL.IVALL ;  /* 0x00000000ff00798f */ /* 0x000fe20002000000 */
[----:B------:R-:W-:Y:S05]  /*0930*/  BRA `(.L_x_6) ;  /* 0x0000000000047947 */ /* 0x000fea0003800000 */
.L_x_5:
[----:B------:R-:W-:Y:S06]  /*0940*/  BAR.SYNC.DEFER_BLOCKING 0x0 ;  /* 0x0000000000007b1d */ /* 0x000fec0000010000 */
.L_x_6:
[----:B------:R-:W-:Y:S05]  /*0950*/  @!P3 BRA `(.L_x_7) ;  /* 0x0000024400f0b947 */ /* 0x000fea0003800000 */
[----:B------:R-:W-:-:S13]  /*0960*/  ISETP.GT.U32.AND P0, PT, R10, 0x1, PT ;  /* 0x000000010a00780c */ /* 0x000fda0003f04070 */
[----:B------:R-:W-:Y:S05]  /*0970*/  @P0 EXIT ;  /* 0x000000000000094d */ /* 0x000fea0003800000 */
[----:B------:R-:W-:Y:S01]  /*0980*/  IMAD.MOV.U32 R6, RZ, RZ, -0x1 ;  /* 0xffffffffff067424 */ /* 0x000fe200078e00ff */
[----:B------:R-:W-:Y:S01]  /*0990*/  ULDC.64 UR4, c[0x0][0x650] ;  /* 0x0001940000047ab9 */ /* 0x000fe20000000a00 */
[----:B------:R-:W-:Y:S01]  /*09a0*/  PRMT R0, RZ, 0x7610, R0 ;  /* 0x00007610ff007816 */ /* 0x000fe20000000000 */
[----:B------:R-:W-:Y:S01]  /*09b0*/  IMAD.MOV.U32 R18, RZ, RZ, -0x1 ;  /* 0xffffffffff127424 */ /* 0x000fe200078e00ff */
[----:B------:R-:W-:Y:S01]  /*09c0*/  ISETP.GE.U32.AND P0, PT, R15, UR4, PT ;  /* 0x000000040f007c0c */ /* 0x000fe2000bf06070 */
[----:B------:R1:W-:Y:S01]  /*09d0*/  STL [R1+0xbc], R6 ;  /* 0x0000bc0601007387 */ /* 0x0003e20000100800 */
[----:B------:R-:W-:Y:S02]  /*09e0*/  IMAD.MOV.U32 R19, RZ, RZ, -0x1 ;  /* 0xffffffffff137424 */ /* 0x000fe400078e00ff */
[----:B------:R-:W-:-:S13]  /*09f0*/  ISETP.GE.U32.AND.EX P0, PT, R23, UR5, PT, P0 ;  /* 0x0000000517007c0c */ /* 0x000fda000bf06100 */
[----:B-1----:R-:W-:Y:S05]  /*0a00*/  @P0 BRA `(.L_x_8) ;  /* 0x0000000400340947 */ /* 0x002fea0003800000 */
[----:B------:R-:W1:Y:S01]  /*0a10*/  LDC.64 R16, c[0x0][0x628] ;  /* 0x00018a00ff107b82 */ /* 0x000e620000000a00 */
[----:B------:R-:W-:Y:S01]  /*0a20*/  MOV R6, R15 ;  /* 0x0000000f00067202 */ /* 0x000fe20000000f00 */
[----:B------:R-:W-:-:S06]  /*0a30*/  IMAD.MOV.U32 R7, RZ, RZ, R23 ;  /* 0x000000ffff077224 */ /* 0x000fcc00078e0017 */
[----:B------:R-:W2:Y:S08]  /*0a40*/  LDC R0, c[0x0][0x630] ;  /* 0x00018c00ff007b82 */ /* 0x000eb00000000800 */
[----:B------:R-:W3:Y:S01]  /*0a50*/  LDC.64 R18, c[0x0][0x620] ;  /* 0x00018800ff127b82 */ /* 0x000ee20000000a00 */
[----:B-1----:R-:W-:-:S04]  /*0a60*/  ISETP.NE.U32.AND P0, PT, R16, RZ, PT ;  /* 0x000000ff1000720c */ /* 0x002fc80003f05070 */
[----:B------:R-:W-:-:S13]  /*0a70*/  ISETP.NE.AND.EX P0, PT, R17, RZ, PT, P0 ;  /* 0x000000ff1100720c */ /* 0x000fda0003f05300 */
[----:B--23--:R-:W-:Y:S05]  /*0a80*/  @!P0 BRA `(.L_x_9) ;  /* 0x0000000000288947 */ /* 0x00cfea0003800000 */
[----:B------:R-:W1:Y:S02]  /*0a90*/  LDC R11, c[0x0][0x634] ;  /* 0x00018d00ff0b7b82 */ /* 0x000e640000000800 */
[----:B-1----:R-:W-:-:S05]  /*0aa0*/  IADD3 R11, P0, R15, R11, RZ ;  /* 0x0000000b0f0b7210 */ /* 0x002fca0007f1e0ff */
[----:B------:R-:W-:-:S04]  /*0ab0*/  IMAD.X R13, RZ, RZ, R23, P0 ;  /* 0x000000ffff0d7224 */ /* 0x000fc800000e0617 */
[----:B------:R-:W-:-:S04]  /*0ac0*/  IMAD.WIDE.U32 R6, R13, R16, RZ ;  /* 0x000000100d067225 */ /* 0x000fc800078e00ff */
[----:B------:R-:W-:-:S04]  /*0ad0*/  IMAD.WIDE.U32 R8, P0, R11, R17, R6 ;  /* 0x000000110b087225 */ /* 0x000fc80007800006 */
[----:B------:R-:W-:-:S04]  /*0ae0*/  IMAD.WIDE.U32 R6, R11, R16, RZ ;  /* 0x000000100b067225 */ /* 0x000fc800078e00ff */
[----:B------:R-:W-:Y:S01]  /*0af0*/  IMAD.X R11, RZ, RZ, RZ, P0 ;  /* 0x000000ffff0b7224 */ /* 0x000fe200000e06ff */
[----:B------:R-:W-:Y:S01]  /*0b00*/  IADD3 RZ, P0, R7, R8, RZ ;  /* 0x0000000807ff7210 */ /* 0x000fe20007f1e0ff */
[----:B------:R-:W-:-:S04]  /*0b10*/  IMAD.MOV.U32 R10, RZ, RZ, R9 ;  /* 0x000000ffff0a7224 */ /* 0x000fc800078e0009 */
[----:B------:R-:W-:-:S08]  /*0b20*/  IMAD.WIDE.U32.X R6, R13, R17, R10, P0 ;  /* 0x000000110d067225 */ /* 0x000fd000000e040a */
.L_x_9:
[-CC-:B------:R-:W-:Y:S01]  /*0b30*/  SHF.R.U64 R22, R6, R0.reuse, R7.reuse ;  /* 0x0000000006167219 */ /* 0x180fe20000001207 */
[----:B------:R-:W1:Y:S01]  /*0b40*/  LDC.64 R20, c[0x0][0x640] ;  /* 0x00019000ff147b82 */ /* 0x000e620000000a00 */
[----:B------:R-:W-:Y:S02]  /*0b50*/  SHF.R.U32.HI R0, RZ, R0, R7 ;  /* 0x00000000ff007219 */ /* 0x000fe40000011607 */
[----:B------:R-:W-:Y:S02]  /*0b60*/  IADD3 R3, P0, RZ, -R22, RZ ;  /* 0x80000016ff037210 */ /* 0x000fe40007f1e0ff */
[----:B------:R-:W-:-:S03]  /*0b70*/  MOV R6, R15 ;  /* 0x0000000f00067202 */ /* 0x000fc60000000f00 */
[----:B------:R-:W2:Y:S01]  /*0b80*/  LDC R8, c[0x0][0x618] ;  /* 0x00018600ff087b82 */ /* 0x000ea20000000800 */
[----:B------:R-:W-:-:S04]  /*0b90*/  IMAD.X R7, RZ, RZ, ~R0, P0 ;  /* 0x000000ffff077224 */ /* 0x000fc800000e0e00 */
[----:B------:R-:W-:Y:S02]  /*0ba0*/  IMAD R0, R7, R18, RZ ;  /* 0x0000001207007224 */ /* 0x000fe400078e02ff */
[----:B------:R-:W-:Y:S01]  /*0bb0*/  IMAD.MOV.U32 R7, RZ, RZ, R23 ;  /* 0x000000ffff077224 */ /* 0x000fe200078e0017 */
[----:B------:R-:W3:Y:S01]  /*0bc0*/  LDC R12, c[0x0][0x608] ;  /* 0x00018200ff0c7b82 */ /* 0x000ee20000000800 */
[----:B0-----:R-:W-:Y:S02]  /*0bd0*/  IMAD R23, R5, R14, R2 ;  /* 0x0000000e05177224 */ /* 0x001fe400078e0202 */
[----:B------:R-:W-:-:S04]  /*0be0*/  IMAD.WIDE.U32 R6, R3, R18, R6 ;  /* 0x0000001203067225 */ /* 0x000fc800078e0006 */
[----:B------:R-:W-:Y:S01]  /*0bf0*/  IMAD R3, R3, R19, R0 ;  /* 0x0000001303037224 */ /* 0x000fe200078e0200 */
[----:B------:R-:W0:Y:S01]  /*0c00*/  LDC R16, c[0x0][0x658] ;  /* 0x00019600ff107b82 */ /* 0x000e220000000800 */
[----:B-1----:R-:W-:Y:S01]  /*0c10*/  ISETP.NE.U32.AND P0, PT, R20, RZ, PT ;  /* 0x000000ff1400720c */ /* 0x002fe20003f05070 */
[----:B------:R-:W-:Y:S02]  /*0c20*/  IMAD.MOV.U32 R19, RZ, RZ, 0x1 ;  /* 0x00000001ff137424 */ /* 0x000fe400078e00ff */
[----:B------:R-:W-:Y:S01]  /*0c30*/  IMAD.IADD R3, R7, 0x1, R3 ;  /* 0x0000000107037824 */ /* 0x000fe200078e0203 */
[----:B------:R-:W-:Y:S01]  /*0c40*/  ISETP.NE.AND.EX P0, PT, R21, RZ, PT, P0 ;  /* 0x000000ff1500720c */ /* 0x000fe20003f05300 */
[----:B------:R-:W-:Y:S02]  /*0c50*/  IMAD.MOV.U32 R7, RZ, RZ, -0x1 ;  /* 0xffffffffff077424 */ /* 0x000fe400078e00ff */
[----:B------:R-:W1:Y:S01]  /*0c60*/  LDC R13, c[0x0][0x600] ;  /* 0x00018000ff0d7b82 */ /* 0x000e620000000800 */
[----:B--2---:R-:W-:-:S02]  /*0c70*/  SHF.R.U64 R10, R6, R8, R3 ;  /* 0x00000008060a7219 */ /* 0x004fc40000001203 */
[----:B------:R-:W-:-:S05]  /*0c80*/  SHF.R.U32.HI R3, RZ, R8, R3 ;  /* 0x00000008ff037219 */ /* 0x000fca0000011603 */
[----:B------:R-:W2:Y:S01]  /*0c90*/  LDC R15, c[0x0][0x648] ;  /* 0x00019200ff0f7b82 */ /* 0x000ea20000000800 */
[-CC-:B---3--:R-:W-:Y:S02]  /*0ca0*/  SHF.R.U64 R24, R10, R12.reuse, R3.reuse ;  /* 0x0000000c0a187219 */ /* 0x188fe40000001203 */
[----:B------:R-:W-:-:S05]  /*0cb0*/  SHF.R.U32.HI R3, RZ, R12, R3 ;  /* 0x0000000cff037219 */ /* 0x000fca0000011603 */
[----:B------:R-:W3:Y:S01]  /*0cc0*/  LDC R17, c[0x0][0x638] ;  /* 0x00018e00ff117b82 */ /* 0x000ee20000000800 */
[-CC-:B0-----:R-:W-:Y:S02]  /*0cd0*/  SHF.R.U64 R12, R24, R16.reuse, R3.reuse ;  /* 0x00000010180c7219 */ /* 0x181fe40000001203 */
[-C--:B------:R-:W-:Y:S02]  /*0ce0*/  SHF.L.U32 R0, R7, R16.reuse, RZ ;  /* 0x0000001007007219 */ /* 0x080fe400000006ff */
[----:B------:R-:W-:Y:S01]  /*0cf0*/  SHF.R.U32.HI R3, RZ, R16, R3 ;  /* 0x00000010ff037219 */ /* 0x000fe20000011603 */
[----:B------:R-:W-:Y:S01]  /*0d00*/  IMAD.MOV.U32 R2, RZ, RZ, R12 ;  /* 0x000000ffff027224 */ /* 0x000fe200078e000c */
[----:B------:R-:W-:Y:S01]  /*0d10*/  LOP3.LUT R5, RZ, R0, RZ, 0x33, !PT ;  /* 0x00000000ff057212 */ /* 0x000fe200078e33ff */
[----:B------:R-:W0:Y:S01]  /*0d20*/  LDC R18, c[0x0][0x610] ;  /* 0x00018400ff127b82 */ /* 0x000e220000000800 */
[----:B------:R-:W-:Y:S05]  /*0d30*/  @!P0 BRA `(.L_x_10) ;  /* 0x0000000000288947 */ /* 0x000fea0003800000 */
[----:B------:R-:W4:Y:S02]  /*0d40*/  LDC R9, c[0x0][0x64c] ;  /* 0x00019300ff097b82 */ /* 0x000f240000000800 */
[----:B----4-:R-:W-:-:S04]  /*0d50*/  IADD3 R9, P0, R12, R9, RZ ;  /* 0x000000090c097210 */ /* 0x010fc80007f1e0ff */
[----:B------:R-:W-:-:S05]  /*0d60*/  IADD3.X R11, RZ, R3, RZ, P0, !PT ;  /* 0x00000003ff0b7210 */ /* 0x000fca00007fe4ff */
[----:B------:R-:W-:-:S04]  /*0d70*/  IMAD.WIDE.U32 R2, R11, R20, RZ ;  /* 0x000000140b027225 */ /* 0x000fc800078e00ff */
[----:B------:R-:W-:-:S04]  /*0d80*/  IMAD.WIDE.U32 R6, P0, R9, R21, R2 ;  /* 0x0000001509067225 */ /* 0x000fc80007800002 */
[----:B------:R-:W-:-:S04]  /*0d90*/  IMAD.WIDE.U32 R2, R9, R20, RZ ;  /* 0x0000001409027225 */ /* 0x000fc800078e00ff */
[----:B------:R-:W-:Y:S01]  /*0da0*/  IMAD.X R9, RZ, RZ, RZ, P0 ;  /* 0x000000ffff097224 */ /* 0x000fe200000e06ff */
[----:B------:R-:W-:Y:S01]  /*0db0*/  IADD3 RZ, P0, R3, R6, RZ ;  /* 0x0000000603ff7210 */ /* 0x000fe20007f1e0ff */
[----:B------:R-:W-:-:S04]  /*0dc0*/  IMAD.MOV.U32 R8, RZ, RZ, R7 ;  /* 0x000000ffff087224 */ /* 0x000fc800078e0007 */
[----:B------:R-:W-:-:S08]  /*0dd0*/  IMAD.WIDE.U32.X R2, R11, R21, R8, P0 ;  /* 0x000000150b027225 */ /* 0x000fd000000e0408 */
.L_x_10:
[----:B------:R4:W-:Y:S01]  /*0de0*/  STL [R1+0xbc], R22 ;  /* 0x0000bc1601007387 */ /* 0x0009e20000100800 */
[----:B--2---:R-:W-:Y:S01]  /*0df0*/  SHF.R.U64 R2, R2, R15, R3 ;  /* 0x0000000f02027219 */ /* 0x004fe20000001203 */
[----:B-1----:R-:W-:Y:S01]  /*0e00*/  VIADD R3, R13, 0xffffffff ;  /* 0xffffffff0d037836 */ /* 0x002fe20000000000 */
[----:B------:R-:W-:Y:S02]  /*0e10*/  SHF.L.U32 R0, R19, R16, RZ ;  /* 0x0000001013007219 */ /* 0x000fe400000006ff */
[----:B------:R-:W-:Y:S01]  /*0e20*/  LOP3.LUT R5, R24, R5, RZ, 0xc0, !PT ;  /* 0x0000000518057212 */ /* 0x000fe200078ec0ff */
[----:B------:R-:W-:Y:S01]  /*0e30*/  IMAD.MOV R6, RZ, RZ, -R2 ;  /* 0x000000ffff067224 */ /* 0x000fe200078e0a02 */
[----:B------:R-:W-:Y:S02]  /*0e40*/  SEL R4, R4, R23, !P1 ;  /* 0x0000001704047207 */ /* 0x000fe40004800000 */
[----:B------:R-:W-:Y:S01]  /*0e50*/  LOP3.LUT R3, R10, R3, RZ, 0xc0, !PT ;  /* 0x000000030a037212 */ /* 0x000fe200078ec0ff */
[----:B------:R-:W-:-:S02]  /*0e60*/  IMAD R5, R0, R2, R5 ;  /* 0x0000000200057224 */ /* 0x000fc400078e0205 */
[----:B---3--:R-:W-:Y:S02]  /*0e70*/  IMAD R0, R6, R17, R12 ;  /* 0x0000001106007224 */ /* 0x008fe400078e020c */
[----:B0-----:R-:W-:Y:S02]  /*0e80*/  IMAD R4, R5, R18, R4 ;  /* 0x0000001205047224 */ /* 0x001fe400078e0204 */
[----:B------:R-:W-:Y:S02]  /*0e90*/  IMAD.MOV.U32 R2, RZ, RZ, 0x1 ;  /* 0x00000001ff027424 */ /* 0x000fe400078e00ff */
[----:B------:R-:W-:-:S03]  /*0ea0*/  IMAD R3, R0, R13, R3 ;  /* 0x0000000d00037224 */ /* 0x000fc600078e0203 */
[----:B------:R-:W-:Y:S02]  /*0eb0*/  PRMT R0, R2, 0x7610, R0 ;  /* 0x0000761002007816 */ /* 0x000fe40000000000 */
[----:B------:R-:W-:Y:S02]  /*0ec0*/  SEL R19, R3, R4, !P1 ;  /* 0x0000000403137207 */ /* 0x000fe40004800000 */
[----:B----4-:R-:W-:-:S07]  /*0ed0*/  SEL R18, R4, R3, !P1 ;  /* 0x0000000304127207 */ /* 0x010fce0004800000 */
.L_x_8:
[----:B------:R-:W-:-:S08]  /*0ee0*/  NOP ;  /* 0x0000000000007918 */ /* 0x000fd00000000000 */
[----:B------:R-:W1:Y:S02]  /*0ef0*/  USETMAXREG.TRY_ALLOC.CTAPOOL UP0, 0xe8 ;  /* 0x000000e8000079c8 */ /* 0x000e640008000600 */
[----:B-1----:R-:W-:-:S13]  /*0f00*/  PLOP3.LUT P0, PT, PT, PT, UP0, 0x80, 0x0 ;  /* 0x000000000000781c */ /* 0x002fda0003f0f008 */
[----:B------:R-:W-:Y:S05]  /*0f10*/  @!P0 BRA `(.L_x_8) ;  /* 0xfffffffc00f08947 */ /* 0x000fea000383ffff */
[----:B------:R-:W-:Y:S02]  /*0f20*/  ULDC.64 UR4, c[0x0][0x598] ;  /* 0x0001660000047ab9 */ /* 0x000fe40000000a00 */
[----:B------:R-:W-:-:S04]  /*0f30*/  ISETP.NE.U32.AND P0, PT, RZ, UR4, PT ;  /* 0x00000004ff007c0c */ /* 0x000fc8000bf05070 */
[----:B------:R-:W-:-:S13]  /*0f40*/  ISETP.NE.AND.EX P0, PT, RZ, UR5, PT, P0 ;  /* 0x00000005ff007c0c */ /* 0x000fda000bf05300 */
[----:B------:R-:W-:Y:S05]  /*0f50*/  @!P0 BRA `(.L_x_11) ;  /* 0x0000000000248947 */ /* 0x000fea0003800000 */
[----:B------:R-:W1:Y:S01]  /*0f60*/  LDC.64 R2, c[0x0][0x598] ;  /* 0x00016600ff027b82 */ /* 0x000e620000000a00 */
[----:B------:R-:W-:Y:S02]  /*0f70*/  ULDC.64 UR4, c[0x0][0x208] ;  /* 0x0000820000047ab9 */ /* 0x000fe40000000a00 */
[----:B-1----:R-:W2:Y:S02]  /*0f80*/  LDG.E.64 R2, desc[UR4][R2.64] ;  /* 0x0000000402027981 */ /* 0x002ea4000c1e1b00 */
[----:B--2---:R-:W-:-:S04]  /*0f90*/  ISETP.NE.U32.AND P0, PT, R2, RZ, PT ;  /* 0x000000ff0200720c */ /* 0x004fc80003f05070 */
[----:B------:R-:W-:-:S13]  /*0fa0*/  ISETP.NE.AND.EX P0, PT, R3, RZ, PT, P0 ;  /* 0x000000ff0300720c */ /* 0x000fda0003f05300 */
[----:B------:R-:W-:Y:S05]  /*0fb0*/  @!P0 BRA `(.L_x_11) ;  /* 0x00000000000c8947 */ /* 0x000fea0003800000 */
[----:B------:R-:W-:Y:S02]  /*0fc0*/  ULDC.64 UR4, c[0x0][0x208] ;  /* 0x0000820000047ab9 */ /* 0x000fe40000000a00 */
[----:B------:R1:W5:Y:S01]  /*0fd0*/  LD.E R2, desc[UR4][R2.64] ;  /* 0x0000000402027980 */ /* 0x000362000c101900 */
[----:B------:R-:W-:Y:S05]  /*0fe0*/  BRA `(.L_x_12) ;  /* 0x0000000000287947 */ /* 0x000fea0003800000 */
.L_x_11:
[----:B------:R-:W-:Y:S02]  /*0ff0*/  ULDC.64 UR4, c[0x0][0x588] ;  /* 0x0001620000047ab9 */ /* 0x000fe40000000a00 */
[----:B------:R-:W-:-:S04]  /*1000*/  ISETP.NE.U32.AND P0, PT, RZ, UR4, PT ;  /* 0x00000004ff007c0c */ /* 0x000fc8000bf05070 */
[----:B------:R-:W-:-:S13]  /*1010*/  ISETP.NE.AND.EX P0, PT, RZ, UR5, PT, P0 ;  /* 0x00000005ff007c0c */ /* 0x000fda000bf05300 */
[----:B------:R-:W-:Y:S05]  /*1020*/  @!P0 BRA `(.L_x_13) ;  /* 0x0000000000108947 */ /* 0x000fea0003800000 */
[----:B------:R-:W1:Y:S01]  /*1030*/  LDC.64 R2, c[0x0][0x588] ;  /* 0x00016200ff027b82 */ /* 0x000e620000000a00 */
[----:B------:R-:W-:Y:S02]  /*1040*/  ULDC.64 UR4, c[0x0][0x208] ;  /* 0x0000820000047ab9 */ /* 0x000fe40000000a00 */
[----:B-1----:R2:W5:Y:S01]  /*1050*/  LDG.E R2, desc[UR4][R2.64] ;  /* 0x0000000402027981 */ /* 0x002562000c1e1900 */
[----:B------:R-:W-:Y:S05]  /*1060*/  BRA `(.L_x_12) ;  /* 0x0000000000087947 */ /* 0x000fea0003800000 */
.L_x_13:
[----:B------:R-:W-:Y:S02]  /*1070*/  ULDC UR4, c[0x0][0x580] ;  /* 0x0001600000047ab9 */ /* 0x000fe40000000800 */
[----:B------:R-:W-:-:S07]  /*1080*/  MOV R2, UR4 ;  /* 0x0000000400027c02 */ /* 0x000fce0008000f00 */
.L_x_12:
[----:B------:R-:W-:Y:S02]  /*1090*/  ULDC.64 UR4, c[0x0][0x5a0] ;  /* 0x0001680000047ab9 */ /* 0x000fe40000000a00 */
[----:B------:R-:W-:-:S04]  /*10a0*/  ISETP.NE.U32.AND P0, PT, RZ, UR4, PT ;  /* 0x00000004ff007c0c */ /* 0x000fc8000bf05070 */
[----:B------:R-:W-:-:S13]  /*10b0*/  ISETP.NE.AND.EX P0, PT, RZ, UR5, PT, P0 ;  /* 0x00000005ff007c0c */ /* 0x000fda000bf05300 */
[----:B------:R-:W-:Y:S05]  /*10c0*/  @!P0 BRA `(.L_x_14) ;  /* 0x0000000000248947 */ /* 0x000fea0003800000 */
[----:B------:R-:W3:Y:S01]  /*10d0*/  LDC.64 R4, c[0x0][0x5a0] ;  /* 0x00016800ff047b82 */ /* 0x000ee20000000a00 */
[----:B------:R-:W-:Y:S02]  /*10e0*/  ULDC.64 UR4, c[0x0][0x208] ;  /* 0x0000820000047ab9 */ /* 0x000fe40000000a00 */
[----:B---3--:R-:W3:Y:S02]  /*10f0*/  LDG.E.64 R4, desc[UR4][R4.64] ;  /* 0x0000000404047981 */ /* 0x008ee4000c1e1b00 */
[----:B---3--:R-:W-:-:S04]  /*1100*/  ISETP.NE.U32.AND P0, PT, R4, RZ, PT ;  /* 0x000000ff0400720c */ /* 0x008fc80003f05070 */
[----:B------:R-:W-:-:S13]  /*1110*/  ISETP.NE.AND.EX P0, PT, R5, RZ, PT, P0 ;  /* 0x000000ff0500720c */ /* 0x000fda0003f05300 */
[----:B------:R-:W-:Y:S05]  /*1120*/  @!P0 BRA `(.L_x_14) ;  /* 0x00000000000c8947 */ /* 0x000fea0003800000 */
[----:B------:R-:W-:Y:S02]  /*1130*/  ULDC.64 UR4, c[0x0][0x208] ;  /* 0x0000820000047ab9 */ /* 0x000fe40000000a00 */
[----:B------:R3:W5:Y:S01]  /*1140*/  LD.E R16, desc[UR4][R4.64] ;  /* 0x0000000404107980 */ /* 0x000762000c101900 */
[----:B------:R-:W-:Y:S05]  /*1150*/  BRA `(.L_x_15) ;  /* 0x0000000000287947 */ /* 0x000fea0003800000 */
.L_x_14:
[----:B------:R-:W-:Y:S02]  /*1160*/  ULDC.64 UR4, c[0x0][0x590] ;  /* 0x0001640000047ab9 */ /* 0x000fe40000000a00 */
[----:B------:R-:W-:-:S04]  /*1170*/  ISETP.NE.U32.AND P0, PT, RZ, UR4, PT ;  /* 0x00000004ff007c0c */ /* 0x000fc8000bf05070 */
[----:B------:R-:W-:-:S13]  /*1180*/  ISETP.NE.AND.EX P0, PT, RZ, UR5, PT, P0 ;  /* 0x00000005ff007c0c */ /* 0x000fda000bf05300 */
[----:B------:R-:W-:Y:S05]  /*1190*/  @!P0 BRA `(.L_x_16) ;  /* 0x0000000000108947 */ /* 0x000fea0003800000 */
[----:B------:R-:W3:Y:S01]  /*11a0*/  LDC.64 R16, c[0x0][0x590] ;  /* 0x00016400ff107b82 */ /* 0x000ee20000000a00 */
[----:B------:R-:W-:Y:S02]  /*11b0*/  ULDC.64 UR4, c[0x0][0x208] ;  /* 0x0000820000047ab9 */ /* 0x000fe40000000a00 */
[----:B---3--:R4:W5:Y:S01]  /*11c0*/  LDG.E R16, desc[UR4][R16.64] ;  /* 0x0000000410107981 */ /* 0x008962000c1e1900 */
[----:B------:R-:W-:Y:S05]  /*11d0*/  BRA `(.L_x_15) ;  /* 0x0000000000087947 */ /* 0x000fea0003800000 */
.L_x_16:
[----:B------:R-:W-:Y:S02]  /*11e0*/  ULDC UR4, c[0x0][0x584] ;  /* 0x0001610000047ab9 */ /* 0x000fe40000000800 */
[----:B------:R-:W-:-:S07]  /*11f0*/  IMAD.U32 R16, RZ, RZ, UR4 ;  /* 0x00000004ff107e24 */ /* 0x000fce000f8e00ff */
.L_x_15:
[----:B------:R-:W-:-:S13]  /*1200*/  LOP3.LUT P0, RZ, R0, 0xff, RZ, 0xc0, !PT ;  /* 0x000000ff00ff7812 */ /* 0x000fda000780c0ff */
[----:B------:R-:W-:Y:S05]  /*1210*/  @!P0 EXIT ;  /* 0x000000000000894d */ /* 0x000fea0003800000 */
[----:B------:R-:W-:Y:S02]  /*1220*/  ULDC UR4, c[0x0][0x28c] ;  /* 0x0000a30000047ab9 */ /* 0x000fe40000000800 */
[----:B------:R-:W-:-:S04]  /*1230*/  UIADD3 UR4, UR4, 0x7f, URZ ;  /* 0x0000007f04047890 */ /* 0x000fc8000fffe03f */
[----:B------:R-:W-:-:S04]  /*1240*/  USHF.R.S32.HI UR5, URZ, 0x1f, UR4 ;  /* 0x0000001f3f057899 */ /* 0x000fc80008011404 */
[----:B------:R-:W-:-:S03]  /*1250*/  ULEA.HI UR5, UR5, UR4, URZ, 0x7 ;  /* 0x0000000405057291 */ /* 0x000fc6000f8f383f */
[----:B------:R-:W-:Y:S01]  /*1260*/  UMOV UR4, URZ ;  /* 0x0000003f00047c82 */ /* 0x000fe20008000000 */
[----:B------:R-:W-:Y:S01]  /*1270*/  USHF.R.S32.HI UR6, URZ, 0x7, UR5 ;  /* 0x000000073f067899 */ /* 0x000fe20008011405 */
[----:B-12---:R-:W-:Y:S02]  /*1280*/  IMAD.U32 R3, RZ, RZ, UR4 ;  /* 0x00000004ff037e24 */ /* 0x006fe4000f8e00ff */
[----:B------:R-:W-:Y:S02]  /*1290*/  UMOV UR5, URZ ;  /* 0x0000003f00057c82 */ /* 0x000fe40008000000 */
[----:B------:R-:W-:Y:S02]  /*12a0*/  IMAD.U32 R0, RZ, RZ, UR5 ;  /* 0x00000005ff007e24 */ /* 0x000fe4000f8e00ff */
[----:B---3--:R-:W-:-:S05]  /*12b0*/  IMAD.U32 R4, RZ, RZ, UR6 ;  /* 0x00000006ff047e24 */ /* 0x008fca000f8e00ff */
[----:B------:R1:W-:Y:S04]  /*12c0*/  STL [R1+0xe0], R4 ;  /* 0x0000e00401007387 */ /* 0x0003e80000100800 */
[----:B------:R1:W-:Y:S04]  /*12d0*/  STL [R1+0xd4], R0 ;  /* 0x0000d40001007387 */ /* 0x0003e80000100800 */
[----:B------:R1:W-:Y:S02]  /*12e0*/  STL [R1+0xcc], R3 ;  /* 0x0000cc0301007387 */ /* 0x0003e40000100800 */
.L_x_512:
[----:B-1----:R-:W1:Y:S01]  /*12f0*/  S2R R0, SR_TID.X ;  /* 0x0000000000007919 */ /* 0x002e620000002100 */
[----:B--2---:R-:W2:Y:S01]  /*1300*/  S2UR UR7, SR_CgaCtaId ;  /* 0x00000000000779c3 */ /* 0x004ea20000008800 */
[----:B------:R-:W-:Y:S02]  /*1310*/  UMOV UR6, 0x400 ;  /* 0x0000040000067882 */ /* 0x000fe40000000000 */
[----:B--2---:R-:W-:-:S06]  /*1320*/  ULEA UR8, UR7, UR6, 0x18 ;  /* 0x0000000607087291 */ /* 0x004fcc000f8ec03f */
[----:B----4-:R-:W-:Y:S01]  /*1330*/  IMAD.U32 R17, RZ, RZ, UR8 ;  /* 0x00000008ff117e24 */ /* 0x010fe2000f8e00ff */
[----:B-1----:R-:W-:-:S04]  /*1340*/  LOP3.LUT R0, R0, 0x80, RZ, 0xc0, !PT ;  /* 0x0000008000007812 */ /* 0x002fc800078ec0ff */
[----:B------:R-:W-:-:S06]  /*1350*/  SHF.R.U32.HI R0, RZ, 0x7, R0 ;  /* 0x00000007ff007819 */ /* 0x000fcc0000011600 */
[----:B------:R-:W1:Y:S02]  /*1360*/  SHFL.IDX PT, R0, R0, RZ, 0x1f ;  /* 0x00001fff00007589 */ /* 0x000e6400000e0000 */
[----:B-1----:R-:W-:-:S13]  /*1370*/  R2UR UR4, R0 ;  /* 0x00000000000472ca */ /* 0x002fda00000e0000 */
[----:B------:R-:W-:-:S04]  /*1380*/  ULEA.HI UR5, UR4, UR4, URZ, 0x1 ;  /* 0x0000000404057291 */ /* 0x000fc8000f8f083f */
[----:B------:R-:W-:-:S04]  /*1390*/  ULOP3.LUT UR5, UR5, 0x7fffe, URZ, 0xc0, !UPT ;  /* 0x0007fffe05057892 */ /* 0x000fc8000f8ec03f */
[----:B------:R-:W-:-:S03]  /*13a0*/  UIADD3 UR5, UR4, -UR5, URZ ;  /* 0x8000000504057290 */ /* 0x000fc6000fffe03f */
[----:B------:R-:W-:Y:S01]  /*13b0*/  ULDC UR4, c[0x0][0x28c] ;  /* 0x0000a30000047ab9 */ /* 0x000fe20000000800 */
[----:B------:R-:W-:Y:S01]  /*13c0*/  ULEA UR5, UR5, UR8, 0xd ;  /* 0x0000000805057291 */ /* 0x000fe2000f8e683f */
[----:B------:R-:W-:-:S03]  /*13d0*/  ISETP.LT.AND P0, PT, RZ, UR4, PT ;  /* 0x00000004ff007c0c */ /* 0x000fc6000bf01270 */
[----:B------:R-:W-:-:S04]  /*13e0*/  UIADD3 UR5, UR5, 0x100, URZ ;  /* 0x0000010005057890 */ /* 0x000fc8000fffe03f */
[----:B------:R-:W-:-:S04]  /*13f0*/  USHF.R.U32.HI UR5, URZ, 0x4, UR5 ;  /* 0x000000043f057899 */ /* 0x000fc80008011605 */
[----:B------:R-:W-:Y:S02]  /*1400*/  ULOP3.LUT UR36, UR5, 0x3fff, URZ, 0xc0, !UPT ;  /* 0x00003fff05247892 */ /* 0x000fe4000f8ec03f */
[----:B0-----:R-:W-:Y:S10]  /*1410*/  @P0 BRA `(.L_x_17) ;  /* 0x0000000000400947 */ /* 0x001ff40003800000 */
[----:B------:R-:W-:Y:S01]  /*1420*/  MOV R0, 0x0 ;  /* 0x0000000000007802 */ /* 0x000fe20000000f00 */
[----:B------:R-:W-:Y:S01]  /*1430*/  ULDC.64 UR4, c[0x4][0x68] ;  /* 0x01001a0000047ab9 */ /* 0x000fe20000000a00 */
[----:B------:R-:W-:Y:S01]  /*1440*/  ULDC.64 UR6, c[0x4][0x8] ;  /* 0x0100020000067ab9 */ /* 0x000fe20000000a00 */
[----:B------:R-:W-:Y:S01]  /*1450*/  MOV R4, UR4 ;  /* 0x0000000400047c02 */ /* 0x000fe20008000f00 */
[----:B0-----:R0:W1:Y:S01]  /*1460*/  LDC.64 R14, c[0x4][R0] ;  /* 0x01000000000e7b82 */ /* 0x0010620000000a00 */
[----:B------:R-:W-:Y:S01]  /*1470*/  IMAD.U32 R5, RZ, RZ, UR5 ;  /* 0x00000005ff057e24 */ /* 0x000fe2000f8e00ff */
[----:B------:R-:W-:Y:S01]  /*1480*/  ULDC.64 UR4, c[0x4][0x70] ;  /* 0x01001c0000047ab9 */ /* 0x000fe20000000a00 */
[----:B------:R-:W-:Y:S01]  /*1490*/  IMAD.U32 R10, RZ, RZ, UR6 ;  /* 0x00000006ff0a7e24 */ /* 0x000fe2000f8e00ff */
[----:B------:R-:W-:Y:S01]  /*14a0*/  MOV R8, 0x1e1 ;  /* 0x000001e100087802 */ /* 0x000fe20000000f00 */
[----:B------:R-:W-:Y:S02]  /*14b0*/  IMAD.U32 R6, RZ, RZ, UR4 ;  /* 0x00000004ff067e24 */ /* 0x000fe4000f8e00ff */
[----:B------:R-:W-:-:S02]  /*14c0*/  IMAD.U32 R7, RZ, RZ, UR5 ;  /* 0x00000005ff077e24 */ /* 0x000fc4000f8e00ff */
[----:B------:R-:W-:Y:S02]  /*14d0*/  IMAD.U32 R11, RZ, RZ, UR7 ;  /* 0x00000007ff0b7e24 */ /* 0x000fe4000f8e00ff */
[----:B------:R-:W-:Y:S02]  /*14e0*/  IMAD.MOV.U32 R12, RZ, RZ, 0x1 ;  /* 0x00000001ff0c7424 */ /* 0x000fe400078e00ff */
[----:B0-----:R-:W-:-:S07]  /*14f0*/  IMAD.MOV.U32 R13, RZ, RZ, RZ ;  /* 0x000000ffff0d7224 */ /* 0x001fce00078e00ff */
[----:B------:R-:W-:-:S07]  /*1500*/  LEPC R20, `(.L_x_17) ;  /* 0x000000001014794e */ /* 0x000fce0000000000 */
[----:B-1---5:R-:W-:Y:S05]  /*1510*/  CALL.ABS.NOINC R14 ;  /* 0x000000000e007343 */ /* 0x022fea0003c00000 */
.L_x_17:
[----:B------:R-:W2:Y:S02]  /*1520*/  LDL R20, [R1+0xb8] ;  /* 0x0000b80001147983 */ /* 0x000ea40000100800 */
[----:B--2---:R-:W-:-:S04]  /*1530*/  LOP3.LUT R0, R20, 0x1, RZ, 0xfc, !PT ;  /* 0x0000000114007812 */ /* 0x004fc800078efcff */
[----:B------:R-:W-:-:S13]  /*1540*/  ISETP.NE.AND P0, PT, R0, 0x3, PT ;  /* 0x000000030000780c */ /* 0x000fda0003f05270 */
[----:B------:R-:W-:Y:S05]  /*1550*/  @!P0 BRA `(.L_x_18) ;  /* 0x0000000000048947 */ /* 0x000fea0003800000 */
[----:B------:R-:W-:Y:S01]  /*1560*/  BPT.TRAP 0x1 ;  /* 0x000000040000795c */ /* 0x000fe20000300000 */
.L_x_18:
[----:B------:R-:W2:Y:S04]  /*1570*/  LDL R3, [R1+0xcc] ;  /* 0x0000cc0001037983 */ /* 0x000ea80000100800 */
[----:B------:R-:W3:Y:S01]  /*1580*/  LDL R0, [R1+0xd4] ;  /* 0x0000d40001007983 */ /* 0x000ee20000100800 */
[----:B------:R-:W-:Y:S02]  /*1590*/  R2UR UR4, R17 ;  /* 0x00000000110472ca */ /* 0x000fe400000e0000 */
[----:B--2---:R-:W-:Y:S02]  /*15a0*/  R2UR UR6, R3 ;  /* 0x00000000030672ca */ /* 0x004fe400000e0000 */
[----:B---3--:R-:W-:-:S11]  /*15b0*/  R2UR UR5, R0 ;  /* 0x00000000000572ca */ /* 0x008fd600000e0000 */
[----:B------:R-:W-:Y:S02]  /*15c0*/  IMAD.U32 R3, RZ, RZ, UR6 ;  /* 0x00000006ff037e24 */ /* 0x000fe4000f8e00ff */
[----:B------:R-:W-:-:S03]  /*15d0*/  IMAD.U32 R0, RZ, RZ, UR5 ;  /* 0x00000005ff007e24 */ /* 0x000fc6000f8e00ff */
[----:B------:R-:W-:Y:S02]  /*15e0*/  LEA R3, R3, UR4, 0x3 ;  /* 0x0000000403037c11 */ /* 0x000fe4000f8e18ff */
[----:B------:R-:W-:-:S04]  /*15f0*/  SHF.L.U32 R0, R0, 0x1f, RZ ;  /* 0x0000001f00007819 */ /* 0x000fc800000006ff */
[----:B------:R1:W2:Y:S01]  /*1600*/  SYNCS.PHASECHK.TRANS64.TRYWAIT P1, [R3+URZ], R0 ;  /* 0x00000000030075a7 */ /* 0x0002a2000802017f */
[----:B------:R-:W-:Y:S05]  /*1610*/  @!P0 BRA `(.L_x_19) ;  /* 0x0000000000048947 */ /* 0x000fea0003800000 */
[----:B------:R-:W-:Y:S01]  /*1620*/  BPT.TRAP 0x1 ;  /* 0x000000040000795c */ /* 0x000fe20000300000 */
.L_x_19:
[----:B--2---:R-:W-:Y:S05]  /*1630*/  @P1 BRA `(.L_x_20) ;  /* 0x0000000000081947 */ /* 0x004fea0003800000 */
[----:B------:R-:W2:Y:S02]  /*1640*/  SYNCS.PHASECHK.TRANS64.TRYWAIT P1, [R3+URZ], R0 ;  /* 0x00000000030075a7 */ /* 0x000ea4000802017f */
[----:B--2---:R-:W-:Y:S05]  /*1650*/  @!P1 BRA `(.L_x_21) ;  /* 0x0000025000389947 */ /* 0x004fea0003800000 */
.L_x_20:
[----:B------:R-:W3:Y:S02]  /*1660*/  LDL R4, [R1+0xe0] ;  /* 0x0000e00001047983 */ /* 0x000ee40000100800 */
[----:B---3--:R-:W-:-:S13]  /*1670*/  R2UR UR5, R4 ;  /* 0x00000000040572ca */ /* 0x008fda00000e0000 */
[----:B------:R-:W-:-:S04]  /*1680*/  UISETP.LT.AND UP0, UPT, UR5, 0x1, UPT ;  /* 0x000000010500788c */ /* 0x000fc8000bf01270 */
[----:B------:R-:W-:-:S06]  /*1690*/  USEL UR4, UR5, 0x1, UP0 ;  /* 0x0000000105047887 */ /* 0x000fcc0008000000 */
[----:B------:R-:W-:-:S05]  /*16a0*/  IMAD.U32 R8, RZ, RZ, UR4 ;  /* 0x00000004ff087e24 */ /* 0x000fca000f8e00ff */
[----:B------:R-:W-:Y:S01]  /*16b0*/  IADD3 R8, -R8, UR5, RZ ;  /* 0x0000000508087c10 */ /* 0x000fe2000fffe1ff */
[----:B------:R-:W-:Y:S05]  /*16c0*/  WARPSYNC.ALL ;  /* 0x0000000000007948 */ /* 0x000fea0003800000 */
[----:B------:R-:W-:Y:S01]  /*16d0*/  ISETP.GE.AND P1, PT, R8, 0x1, PT ;  /* 0x000000010800780c */ /* 0x000fe20003f26270 */
[----:B------:R3:W-:Y:S04]  /*16e0*/  STL [R1+0x1bc], R8 ;  /* 0x0001bc0801007387 */ /* 0x0007e80000100800 */
[----:B-----5:R-:W-:Y:S04]  /*16f0*/  STL [R1+0x1b8], R2 ;  /* 0x0001b80201007387 */ /* 0x020fe80000100800 */
[----:B0-----:R-:W4:Y:S01]  /*1700*/  LDL R15, [R1+0xcc] ;  /* 0x0000cc00010f7983 */ /* 0x001f220000100800 */
[----:B------:R-:W-:Y:S01]  /*1710*/  R2UR UR4, R17 ;  /* 0x00000000110472ca */ /* 0x000fe200000e0000 */
[----:B------:R-:W-:Y:S01]  /*1720*/  ULOP3.LUT UR5, UR36, 0x10000, URZ, 0xfc, !UPT ;  /* 0x0001000024057892 */ /* 0x000fe2000f8efc3f */
[----:B------:R-:W-:Y:S01]  /*1730*/  WARPGROUP.ARRIVE ;  /* 0x00000000000079c5 */ /* 0x000fe20000000000 */
[----:B------:R-:W-:Y:S01]  /*1740*/  UMOV UR37, 0x40000040 ;  /* 0x4000004000257882 */ /* 0x000fe20000000000 */
[----:B------:R-:W-:Y:S01]  /*1750*/  UMOV UR39, 0x40000040 ;  /* 0x4000004000277882 */ /* 0x000fe20000000000 */
[----:B------:R-:W-:Y:S01]  /*1760*/  STL.64 [R1+0x1b0], R18 ;  /* 0x0001b01201007387 */ /* 0x000fe20000100a00 */
[----:B------:R-:W-:Y:S01]  /*1770*/  UMOV UR13, UR37 ;  /* 0x00000025000d7c82 */ /* 0x000fe20008000000 */
[----:B------:R-:W-:Y:S01]  /*1780*/  MOV R6, UR5 ;  /* 0x0000000500067c02 */ /* 0x000fe20008000f00 */
[----:B------:R-:W-:Y:S01]  /*1790*/  UMOV UR15, 0x40000040 ;  /* 0x40000040000f7882 */ /* 0x000fe20000000000 */
[----:B------:R-:W-:Y:S01]  /*17a0*/  STL.64 [R1+0x1a8], R16 ;  /* 0x0001a81001007387 */ /* 0x000fe20000100a00 */
[----:B------:R-:W-:Y:S01]  /*17b0*/  UMOV UR17, UR37 ;  /* 0x0000002500117c82 */ /* 0x000fe20008000000 */
[----:B------:R-:W-:Y:S01]  /*17c0*/  UMOV UR19, 0x40000040 ;  /* 0x4000004000137882 */ /* 0x000fe20000000000 */
[----:B------:R-:W-:Y:S01]  /*17d0*/  UMOV UR33, UR37 ;  /* 0x0000002500217c82 */ /* 0x000fe20008000000 */
[----:B------:R-:W-:Y:S01]  /*17e0*/  UIADD3 UR4, UR4, 0x18100, URZ ;  /* 0x0001810004047890 */ /* 0x000fe2000fffe03f */
[----:B------:R-:W-:Y:S01]  /*17f0*/  UMOV UR35, 0x40000040 ;  /* 0x4000004000237882 */ /* 0x000fe20000000000 */
[----:B------:R-:W-:-:S02]  /*1800*/  UMOV UR9, UR37 ;  /* 0x0000002500097c82 */ /* 0x000fc40008000000 */
[----:B------:R-:W-:Y:S01]  /*1810*/  USHF.R.U32.HI UR4, URZ, 0x4, UR4 ;  /* 0x000000043f047899 */ /* 0x000fe20008011604 */
[----:B------:R-:W-:Y:S01]  /*1820*/  UMOV UR11, 0x40000040 ;  /* 0x40000040000b7882 */ /* 0x000fe20000000000 */
[----:B------:R-:W-:Y:S02]  /*1830*/  UMOV UR29, UR37 ;  /* 0x00000025001d7c82 */ /* 0x000fe40008000000 */
[----:B------:R-:W-:Y:S01]  /*1840*/  ULOP3.LUT UR4, UR4, 0x3fff, URZ, 0xc0, !UPT ;  /* 0x00003fff04047892 */ /* 0x000fe2000f8ec03f */
[----:B------:R-:W-:Y:S01]  /*1850*/  UMOV UR31, 0x40000040 ;  /* 0x40000040001f7882 */ /* 0x000fe20000000000 */
[----:B------:R-:W-:Y:S02]  /*1860*/  UMOV UR25, UR37 ;  /* 0x0000002500197c82 */ /* 0x000fe40008000000 */
[----:B------:R-:W-:Y:S01]  /*1870*/  ULOP3.LUT UR7, UR4, 0x10000, URZ, 0xfc, !UPT ;  /* 0x0001000004077892 */ /* 0x000fe2000f8efc3f */
[----:B------:R-:W-:Y:S01]  /*1880*/  UMOV UR27, 0x40000040 ;  /* 0x40000040001b7882 */ /* 0x000fe20000000000 */
[----:B------:R-:W-:Y:S01]  /*1890*/  UMOV UR49, UR37 ;  /* 0x0000002500317c82 */ /* 0x000fe20008000000 */
[----:B------:R-:W-:Y:S01]  /*18a0*/  UMOV UR51, 0x40000040 ;  /* 0x4000004000337882 */ /* 0x000fe20000000000 */
[----:B------:R-:W-:-:S02]  /*18b0*/  UMOV UR45, UR37 ;  /* 0x00000025002d7c82 */ /* 0x000fc40008000000 */
[----:B------:R-:W-:Y:S01]  /*18c0*/  IMAD.U32 R7, RZ, RZ, UR7 ;  /* 0x00000007ff077e24 */ /* 0x000fe2000f8e00ff */
[----:B------:R-:W-:Y:S01]  /*18d0*/  UMOV UR47, 0x40000040 ;  /* 0x40000040002f7882 */ /* 0x000fe20000000000 */
[----:B------:R-:W-:Y:S01]  /*18e0*/  UMOV UR41, UR37 ;  /* 0x0000002500297c82 */ /* 0x000fe20008000000 */
[----:B------:R-:W-:Y:S01]  /*18f0*/  UMOV UR43, 0x40000040 ;  /* 0x40000040002b7882 */ /* 0x000fe20000000000 */
[----:B------:R-:W-:Y:S01]  /*1900*/  UMOV UR53, UR37 ;  /* 0x0000002500357c82 */ /* 0x000fe20008000000 */
[----:B------:R-:W-:Y:S01]  /*1910*/  UMOV UR55, 0x40000040 ;  /* 0x4000004000377882 */ /* 0x000fe20000000000 */
[----:B------:R-:W-:Y:S01]  /*1920*/  UMOV UR57, UR37 ;  /* 0x0000002500397c82 */ /* 0x000fe20008000000 */
[----:B------:R-:W-:Y:S01]  /*1930*/  UMOV UR59, 0x40000040 ;  /* 0x40000040003b7882 */ /* 0x000fe20000000000 */
[----:B------:R-:W-:Y:S01]  /*1940*/  UMOV UR21, 0x40000040 ;  /* 0x4000004000157882 */ /* 0x000fe20000000000 */
[----:B----4-:R-:W-:Y:S01]  /*1950*/  R2UR UR6, R15 ;  /* 0x000000000f0672ca */ /* 0x010fe200000e0000 */
[----:B------:R-:W-:Y:S04]  /*1960*/  STL [R1+0x1c0], R15 ;  /* 0x0001c00f01007387 */ /* 0x000fe80000100800 */
[----:B------:R-:W-:Y:S04]  /*1970*/  STL [R1+0x1c4], R6 ;  /* 0x0001c40601007387 */ /* 0x000fe80000100800 */
[----:B------:R0:W-:Y:S04]  /*1980*/  STL [R1+0x1c8], R7 ;  /* 0x0001c80701007387 */ /* 0x0001e80000100800 */
[----:B------:R-:W-:-:S02]  /*1990*/  UIMAD UR60, UR6, 0xc00, UR5 ;  /* 0x00000c00063c78a4 */ /* 0x000fc4000f8e0205 */
[----:B------:R-:W-:Y:S02]  /*19a0*/  UIMAD UR4, UR6, 0xf00, UR7 ;  /* 0x00000f00060478a4 */ /* 0x000fe4000f8e0207 */
[----:B------:R-:W-:Y:S02]  /*19b0*/  UIADD3 UR20, UR60, 0x400, URZ ;  /* 0x000004003c147890 */ /* 0x000fe4000fffe03f */
[----:B------:R-:W-:Y:S01]  /*19c0*/  UIADD3 UR6, UR4, 0x80, URZ ;  /* 0x0000008004067890 */ /* 0x000fe2000fffe03f */
[----:B------:R-:W-:Y:S02]  /*19d0*/  UMOV UR36, UR60 ;  /* 0x0000003c00247c82 */ /* 0x000fe40008000000 */
[----:B------:R-:W-:Y:S01]  /*19e0*/  UMOV UR38, UR4 ;  /* 0x0000000400267c82 */ /* 0x000fe20008000000 */
[----:B------:R-:W-:Y:S01]  /*19f0*/  UMOV UR12, UR36 ;  /* 0x00000024000c7c82 */ /* 0x000fe20008000000 */
[----:B------:R-:W-:Y:S01]  /*1a00*/  HGMMA.64x16x16.F32.BF16 R20, gdesc[UR36], RZ, !UPT, gsb0 ;  /* 0x00200000241479f0 */ /* 0x000fe2000c0018ff */
[----:B------:R-:W-:Y:S01]  /*1a10*/  UIADD3 UR7, UR4, 0x100, URZ ;  /* 0x0000010004077890 */ /* 0x000fe2000fffe03f */
[----:B------:R-:W-:Y:S01]  /*1a20*/  UMOV UR14, UR6 ;  /* 0x00000006000e7c82 */ /* 0x000fe20008000000 */
[----:B------:R-:W-:Y:S01]  /*1a30*/  UMOV UR16, UR36 ;  /* 0x0000002400107c82 */ /* 0x000fe20008000000 */
[----:B------:R-:W-:Y:S01]  /*1a40*/  UIADD3 UR34, UR4, 0x180, URZ ;  /* 0x0000018004227890 */ /* 0x000fe2000fffe03f */
[----:B------:R-:W-:-:S03]  /*1a50*/  UMOV UR32, UR36 ;  /* 0x0000002400207c82 */ /* 0x000fc60008000000 */
[----:B------:R-:W-:Y:S01]  /*1a60*/  UMOV UR18, UR7 ;  /* 0x0000000700127c82 */ /* 0x000fe20008000000 */
[----:B------:R-:W-:Y:S01]  /*1a70*/  UIADD3 UR10, UR4, 0x200, URZ ;  /* 0x00000200040a7890 */ /* 0x000fe2000fffe03f */
        /* <DEDUP_REMOVED lines=13> */
[----:B------:R-:W-:Y:S01]  /*1b50*/  UMOV UR6, UR18 ;  /* 0x0000001200067c82 */ /* 0x000fe20008000000 */
[----:B------:R-:W-:Y:S01]  /*1b60*/  UMOV UR7, UR19 ;  /* 0x0000001300077c82 */ /* 0x000fe20008000000 */
[----:B------:R-:W-:Y:S01]  /*1b70*/  UIADD3 UR58, UR4, 0x600, URZ ;  /* 0x00000600043a7890 */ /* 0x000fe2000fffe03f */
[----:B------:R-:W-:Y:S01]  /*1b80*/  UMOV UR56, UR36 ;  /* 0x0000002400387c82 */ /* 0x000fe20008000000 */
[----:B------:R-:W-:Y:S01]  /*1b90*/  UIADD3 UR5, UR60, 0x2, URZ ;  /* 0x000000023c057890 */ /* 0x000fe2000fffe03f */
[----:B------:R-:W-:-:S02]  /*1ba0*/  WARPGROUP.DEPBAR.LE gsb0, 0x0 ;  /* 0x00008000000079c5 */ /* 0x000fc40000010000 */
[----:B---3--:R-:W-:Y:S01]  /*1bb0*/  IMAD.MOV.U32 R8, RZ, RZ, R20 ;  /* 0x000000ffff087224 */ /* 0x008fe200078e0014 */
[----:B------:R-:W-:Y:S01]  /*1bc0*/  MOV R4, R24 ;  /* 0x0000001800047202 */ /* 0x000fe20000000f00 */
[----:B0-----:R-:W-:Y:S02]  /*1bd0*/  IMAD.MOV.U32 R7, RZ, RZ, R21 ;  /* 0x000000ffff077224 */ /* 0x001fe400078e0015 */
[----:B------:R-:W-:Y:S02]  /*1be0*/  IMAD.MOV.U32 R6, RZ, RZ, R22 ;  /* 0x000000ffff067224 */ /* 0x000fe400078e0016 */
[----:B------:R-:W-:Y:S02]  /*1bf0*/  IMAD.MOV.U32 R5, RZ, RZ, R23 ;  /* 0x000000ffff057224 */ /* 0x000fe400078e0017 */
[----:B-12---:R-:W-:Y:S02]  /*1c00*/  IMAD.MOV.U32 R3, RZ, RZ, R25 ;  /* 0x000000ffff037224 */ /* 0x006fe400078e0019 */
[----:B------:R-:W-:-:S02]  /*1c10*/  IMAD.MOV.U32 R2, RZ, RZ, R26 ;  /* 0x000000ffff027224 */ /* 0x000fc400078e001a */
[----:B------:R-:W-:Y:S02]  /*1c20*/  IMAD.MOV.U32 R0, RZ, RZ, R27 ;  /* 0x000000ffff007224 */ /* 0x000fe400078e001b */
[----:B------:R-:W-:-:S06]  /*1c30*/  WARPGROUP.ARRIVE ;  /* 0x00000000000079c5 */ /* 0x000fcc0000000000 */
[----:B------:R-:W-:Y:S01]  /*1c40*/  HGMMA.64x16x16.F32.BF16 R20, gdesc[UR12], RZ, !UPT, gsb0 ;  /* 0x002000000c1479f0 */ /* 0x000fe2000c0018ff */
[----:B------:R-:W-:Y:S01]  /*1c50*/  UMOV UR12, UR14 ;  /* 0x0000000e000c7c82 */ /* 0x000fe20008000000 */
[----:B------:R-:W-:Y:S01]  /*1c60*/  UIADD3 UR14, UR4, 0x680, URZ ;  /* 0x00000680040e7890 */ /* 0x000fe2000fffe03f */
[----:B------:R-:W-:Y:S01]  /*1c70*/  UMOV UR13, UR15 ;  /* 0x0000000f000d7c82 */ /* 0x000fe20008000000 */
[----:B------:R-:W-:Y:S01]  /*1c80*/  UMOV UR15, 0x40000040 ;  /* 0x40000040000f7882 */ /* 0x000fe20000000000 */
[----:B------:R-:W-:Y:S02]  /*1c90*/  WARPGROUP.DEPBAR.LE gsb0, 0x0 ;  /* 0x00008000000079c5 */ /* 0x000fe40000010000 */
[----:B------:R-:W-:Y:S01]  /*1ca0*/  WARPGROUP.ARRIVE ;  /* 0x00000000000079c5 */ /* 0x000fe20000000000 */
[----:B------:R-:W-:Y:S01]  /*1cb0*/  IMAD.MOV.U32 R16, RZ, RZ, R20 ;  /* 0x000000ffff107224 */ /* 0x000fe200078e0014 */
[----:B------:R-:W-:Y:S01]  /*1cc0*/  MOV R14, R22 ;  /* 0x00000016000e7202 */ /* 0x000fe20000000f00 */
[----:B------:R-:W-:-:S02]  /*1cd0*/  IMAD.MOV.U32 R15, RZ, RZ, R21 ;  /* 0x000000ffff0f7224 */ /* 0x000fc400078e0015 */
[----:B------:R-:W-:Y:S01]  /*1ce0*/  IMAD.MOV.U32 R12, RZ, RZ, R24 ;  /* 0x000000ffff0c7224 */ /* 0x000fe200078e0018 */
[----:B------:R-:W-:Y:S01]  /*1cf0*/  HGMMA.64x16x16.F32.BF16 R28, gdesc[UR16], RZ, !UPT, gsb0 ;  /* 0x00200000101c79f0 */ /* 0x000fe2000c0018ff */
[----:B------:R-:W-:Y:S01]  /*1d00*/  IMAD.MOV.U32 R13, RZ, RZ, R23 ;  /* 0x000000ffff0d7224 */ /* 0x000fe200078e0017 */
[----:B------:R-:W-:Y:S01]  /*1d10*/  UIADD3 UR18, UR4, 0x700, URZ ;  /* 0x0000070004127890 */ /* 0x000fe2000fffe03f */
[----:B------:R-:W-:Y:S01]  /*1d20*/  IMAD.MOV.U32 R10, RZ, RZ, R26 ;  /* 0x000000ffff0a7224 */ /* 0x000fe200078e001a */
[----:B------:R-:W-:Y:S01]  /*1d30*/  UMOV UR16, UR36 ;  /* 0x0000002400107c82 */ /* 0x000fe20008000000 */
[----:B------:R-:W-:Y:S01]  /*1d40*/  IMAD.MOV.U32 R9, RZ, RZ, R27 ;  /* 0x000000ffff097224 */ /* 0x000fe200078e001b */
[----:B------:R-:W-:Y:S01]  /*1d50*/  UMOV UR17, UR37 ;  /* 0x0000002500117c82 */ /* 0x000fe20008000000 */
[----:B------:R-:W-:Y:S01]  /*1d60*/  IMAD.MOV.U32 R11, RZ, RZ, R25 ;  /* 0x000000ffff0b7224 */ /* 0x000fe200078e0019 */
[----:B------:R-:W-:Y:S01]  /*1d70*/  UMOV UR19, 0x40000040 ;  /* 0x4000004000137882 */ /* 0x000fe20000000000 */
[----:B------:R-:W-:Y:S01]  /*1d80*/  UMOV UR22, UR18 ;  /* 0x0000001200167c82 */ /* 0x000fe20008000000 */
[----:B------:R-:W-:Y:S01]  /*1d90*/  UMOV UR23, UR19 ;  /* 0x0000001300177c82 */ /* 0x000fe20008000000 */
[----:B------:R-:W-:-:S02]  /*1da0*/  WARPGROUP.DEPBAR.LE gsb0, 0x0 ;  /* 0x00008000000079c5 */ /* 0x000fc40000010000 */
[----:B------:R-:W-:Y:S01]  /*1db0*/  WARPGROUP.ARRIVE ;  /* 0x00000000000079c5 */ /* 0x000fe20000000000 */
[----:B------:R-:W-:Y:S01]  /*1dc0*/  MOV R18, R34 ;  /* 0x0000002200127202 */ /* 0x000fe20000000f00 */
[----:B------:R-:W-:Y:S01]  /*1dd0*/  IMAD.MOV.U32 R20, RZ, RZ, R32 ;  /* 0x000000ffff147224 */ /* 0x000fe200078e0020 */
[----:B------:R-:W-:Y:S01]  /*1de0*/  MOV R24, R28 ;  /* 0x0000001c00187202 */ /* 0x000fe20000000f00 */
[----:B------:R-:W-:Y:S02]  /*1df0*/  IMAD.MOV.U32 R17, RZ, RZ, R35 ;  /* 0x000000ffff117224 */ /* 0x000fe400078e0023 */
[----:B------:R-:W-:Y:S01]  /*1e00*/  HGMMA.64x16x16.F32.BF16 R208, gdesc[UR32], RZ, !UPT, gsb0 ;  /* 0x0020000020d079f0 */ /* 0x000fe2000c0018ff */
[----:B------:R-:W-:Y:S01]  /*1e10*/  IMAD.MOV.U32 R19, RZ, RZ, R33 ;  /* 0x000000ffff137224 */ /* 0x000fe200078e0021 */
[----:B------:R-:W-:Y:S01]  /*1e20*/  UMOV UR32, UR12 ;  /* 0x0000000c00207c82 */ /* 0x000fe20008000000 */
[----:B------:R-:W-:Y:S01]  /*1e30*/  IMAD.MOV.U32 R22, RZ, RZ, R30 ;  /* 0x000000ffff167224 */ /* 0x000fe200078e001e */
[----:B------:R-:W-:Y:S01]  /*1e40*/  UMOV UR33, UR13 ;  /* 0x0000000d00217c82 */ /* 0x000fe20008000000 */
[----:B------:R-:W-:Y:S01]  /*1e50*/  IMAD.MOV.U32 R21, RZ, RZ, R31 ;  /* 0x000000ffff157224 */ /* 0x000fe200078e001f */
[----:B------:R-:W-:Y:S01]  /*1e60*/  UMOV UR12, UR36 ;  /* 0x00000024000c7c82 */ /* 0x000fe20008000000 */
[----:B------:R-:W-:Y:S01]  /*1e70*/  IMAD.MOV.U32 R23, RZ, RZ, R29 ;  /* 0x000000ffff177224 */ /* 0x000fe200078e001d */
[----:B------:R-:W-:Y:S01]  /*1e80*/  UMOV UR13, UR37 ;  /* 0x00000025000d7c82 */ /* 0x000fe20008000000 */
[----:B------:R-:W-:-:S02]  /*1e90*/  WARPGROUP.DEPBAR.LE gsb0, 0x0 ;  /* 0x00008000000079c5 */ /* 0x000fc40000010000 */
[----:B------:R-:W-:Y:S01]  /*1ea0*/  WARPGROUP.ARRIVE ;  /* 0x00000000000079c5 */ /* 0x000fe20000000000 */
[----:B------:R0:W-:Y:S04]  /*1eb0*/  STL.64 [R1+0x4a8], R214 ;  /* 0x0004a8d601007387 */ /* 0x0001e80000100a00 */
[----:B------:R1:W-:Y:S01]  /*1ec0*/  STL.64 [R1+0x4a0], R212 ;  /* 0x0004a0d401007387 */ /* 0x0003e20000100a00 */
[----:B------:R-:W-:Y:S01]  /*1ed0*/  HGMMA.64x16x16.F32.BF16 R192, gdesc[UR8], RZ, !UPT, gsb0 ;  /* 0x0020000008c079f0 */ /* 0x000fe2000c0018ff */
[----:B------:R-:W-:Y:S01]  /*1ee0*/  UMOV UR8, UR5 ;  /* 0x0000000500087c82 */ /* 0x000fe20008000000 */
[----:B------:R-:W-:Y:S01]  /*1ef0*/  UMOV UR9, 0x40000040 ;  /* 0x4000004000097882 */ /* 0x000fe20000000000 */
[----:B------:R2:W-:Y:S01]  /*1f00*/  STL.64 [R1+0x498], R210 ;  /* 0x000498d201007387 */ /* 0x0005e20000100a00 */
[----:B------:R-:W-:Y:S01]  /*1f10*/  UIADD3 UR5, UR4, 0x102, URZ ;  /* 0x0000010204057890 */ /* 0x000fe2000fffe03f */
[----:B0-----:R-:W-:-:S02]  /*1f20*/  IMAD.MOV.U32 R214, RZ, RZ, R18 ;  /* 0x000000ffffd67224 */ /* 0x001fc400078e0012 */
[----:B------:R0:W-:Y:S01]  /*1f30*/  STL.64 [R1+0x490], R208 ;  /* 0x000490d001007387 */ /* 0x0001e20000100a00 */
[----:B------:R-:W-:Y:S01]  /*1f40*/  IMAD.MOV.U32 R215, RZ, RZ, R17 ;  /* 0x000000ffffd77224 */ /* 0x000fe200078e0011 */
[----:B-1----:R-:W-:Y:S01]  /*1f50*/  MOV R212, R20 ;  /* 0x0000001400d47202 */ /* 0x002fe20000000f00 */
[----:B------:R-:W-:-:S03]  /*1f60*/  IMAD.MOV.U32 R213, RZ, RZ, R19 ;  /* 0x000000ffffd57224 */ /* 0x000fc600078e0013 */
[----:B------:R1:W-:Y:S01]  /*1f70*/  STL.64 [R1+0x4c8], R214 ;  /* 0x0004c8d601007387 */ /* 0x0003e20000100a00 */
[----:B--2---:R-:W-:Y:S02]  /*1f80*/  IMAD.MOV.U32 R210, RZ, RZ, R22 ;  /* 0x000000ffffd27224 */ /* 0x004fe400078e0016 */
[----:B------:R-:W-:Y:S01]  /*1f90*/  IMAD.MOV.U32 R211, RZ, RZ, R21 ;  /* 0x000000ffffd37224 */ /* 0x000fe200078e0015 */
[----:B------:R2:W-:Y:S01]  /*1fa0*/  STL.64 [R1+0x4c0], R212 ;  /* 0x0004c0d401007387 */ /* 0x0005e20000100a00 */
[----:B0-----:R-:W-:Y:S02]  /*1fb0*/  IMAD.MOV.U32 R208, RZ, RZ, R24 ;  /* 0x000000ffffd07224 */ /* 0x001fe400078e0018 */
[----:B------:R-:W-:Y:S01]  /*1fc0*/  IMAD.MOV.U32 R209, RZ, RZ, R23 ;  /* 0x000000ffffd17224 */ /* 0x000fe200078e0017 */
[----:B------:R0:W-:Y:S01]  /*1fd0*/  STL.64 [R1+0x4b8], R210 ;  /* 0x0004b8d201007387 */ /* 0x0001e20000100a00 */
[----:B-1----:R-:W-:-:S03]  /*1fe0*/  IMAD.MOV.U32 R214, RZ, RZ, R10 ;  /* 0x000000ffffd67224 */ /* 0x002fc600078e000a */
[----:B------:R1:W-:Y:S01]  /*1ff0*/  STL.64 [R1+0x4b0], R208 ;  /* 0x0004b0d001007387 */ /* 0x0003e20000100a00 */
[----:B------:R-:W-:Y:S02]  /*2000*/  IMAD.MOV.U32 R215, RZ, RZ, R9 ;  /* 0x000000ffffd77224 */ /* 0x000fe400078e0009 */
[----:B--2---:R-:W-:Y:S02]  /*2010*/  IMAD.MOV.U32 R212, RZ, RZ, R12 ;  /* 0x000000ffffd47224 */ /* 0x004fe400078e000c */
[----:B------:R-:W-:Y:S01]  /*2020*/  IMAD.MOV.U32 R213, RZ, RZ, R11 ;  /* 0x000000ffffd57224 */ /* 0x000fe200078e000b */
[----:B------:R2:W-:Y:S01]  /*2030*/  STL.64 [R1+0x4e8], R214 ;  /* 0x0004e8d601007387 */ /* 0x0005e20000100a00 */
[----:B0-----:R-:W-:Y:S01]  /*2040*/  MOV R210, R14 ;  /* 0x0000000e00d27202 */ /* 0x001fe20000000f00 */
[----:B------:R-:W-:Y:S02]  /*2050*/  IMAD.MOV.U32 R211, RZ, RZ, R13 ;  /* 0x000000ffffd37224 */ /* 0x000fe400078e000d */
[----:B------:R0:W-:Y:S01]  /*2060*/  STL.64 [R1+0x4e0], R212 ;  /* 0x0004e0d401007387 */ /* 0x0001e20000100a00 */
[----:B------:R-:W-:Y:S01]  /*2070*/  MOV R13, UR35 ;  /* 0x00000023000d7c02 */ /* 0x000fe20008000f00 */
[----:B------:R-:W-:Y:S01]  /*2080*/  UMOV UR35, UR21 ;  /* 0x0000001500237c82 */ /* 0x000fe20008000000 */
[----:B------:R-:W-:Y:S01]  /*2090*/  MOV R14, UR34 ;  /* 0x00000022000e7c02 */ /* 0x000fe20008000f00 */
[----:B------:R3:W-:Y:S01]  /*20a0*/  STL.64 [R1+0x4d8], R210 ;  /* 0x0004d8d201007387 */ /* 0x0007e20000100a00 */
[----:B------:R-:W-:Y:S01]  /*20b0*/  UMOV UR34, UR20 ;  /* 0x0000001400227c82 */ /* 0x000fe20008000000 */
[----:B-1----:R-:W-:-:S02]  /*20c0*/  IMAD.MOV.U32 R208, RZ, RZ, R16 ;  /* 0x000000ffffd07224 */ /* 0x002fc400078e0010 */
[----:B--2---:R-:W-:Y:S01]  /*20d0*/  IMAD.MOV.U32 R215, RZ, RZ, R0 ;  /* 0x000000ffffd77224 */ /* 0x004fe200078e0000 */
[----:B------:R-:W-:Y:S01]  /*20e0*/  MOV R0, UR31 ;  /* 0x0000001f00007c02 */ /* 0x000fe20008000f00 */
[----:B------:R-:W-:Y:S01]  /*20f0*/  IMAD.MOV.U32 R209, RZ, RZ, R15 ;  /* 0x000000ffffd17224 */ /* 0x000fe200078e000f */
[----:B------:R-:W-:Y:S01]  /*2100*/  MOV R214, R2 ;  /* 0x0000000200d67202 */ /* 0x000fe20000000f00 */
[----:B0-----:R-:W-:Y:S02]  /*2110*/  IMAD.MOV.U32 R212, RZ, RZ, R4 ;  /* 0x000000ffffd47224 */ /* 0x001fe400078e0004 */
[----:B------:R-:W-:Y:S01]  /*2120*/  IMAD.MOV.U32 R213, RZ, RZ, R3 ;  /* 0x000000ffffd57224 */ /* 0x000fe200078e0003 */
[----:B------:R-:W-:Y:S02]  /*2130*/  WARPGROUP.DEPBAR.LE gsb0, 0x0 ;  /* 0x00008000000079c5 */ /* 0x000fe40000010000 */
[----:B------:R-:W-:Y:S01]  /*2140*/  WARPGROUP.ARRIVE ;  /* 0x00000000000079c5 */ /* 0x000fe20000000000 */
[----:B---3--:R-:W-:Y:S01]  /*2150*/  IMAD.MOV.U32 R211, RZ, RZ, R5 ;  /* 0x000000ffffd37224 */ /* 0x008fe200078e0005 */
[----:B------:R-:W-:Y:S01]  /*2160*/  MOV R3, UR30 ;  /* 0x0000001e00037c02 */ /* 0x000fe20008000f00 */
[----:B------:R0:W-:Y:S01]  /*2170*/  STL.64 [R1+0x4d0], R208 ;  /* 0x0004d0d001007387 */ /* 0x0001e20000100a00 */
[----:B------:R-:W-:-:S02]  /*2180*/  IMAD.MOV.U32 R210, RZ, RZ, R6 ;  /* 0x000000ffffd27224 */ /* 0x000fc400078e0006 */
[----:B------:R-:W-:Y:S01]  /*2190*/  HGMMA.64x16x16.F32.BF16 R176, gdesc[UR28], RZ, !UPT, gsb0 ;  /* 0x002000001cb079f0 */ /* 0x000fe2000c0018ff */
[----:B------:R-:W-:Y:S01]  /*21a0*/  UMOV UR28, UR6 ;  /* 0x00000006001c7c82 */ /* 0x000fe20008000000 */
[----:B------:R-:W-:Y:S01]  /*21b0*/  UIADD3 UR6, UR4, 0x580, URZ ;  /* 0x0000058004067890 */ /* 0x000fe2000fffe03f */
[----:B------:R-:W-:Y:S01]  /*21c0*/  MOV R5, UR28 ;  /* 0x0000001c00057c02 */ /* 0x000fe20008000f00 */
[----:B------:R-:W-:Y:S01]  /*21d0*/  UMOV UR29, UR7 ;  /* 0x00000007001d7c82 */ /* 0x000fe20008000000 */
[----:B------:R-:W-:Y:S01]  /*21e0*/  UMOV UR28, UR36 ;  /* 0x00000024001c7c82 */ /* 0x000fe20008000000 */
[----:B------:R-:W-:Y:S01]  /*21f0*/  MOV R4, UR29 ;  /* 0x0000001d00047c02 */ /* 0x000fe20008000f00 */
[----:B------:R-:W-:Y:S01]  /*2200*/  UMOV UR29, UR37 ;  /* 0x00000025001d7c82 */ /* 0x000fe20008000000 */
[----:B------:R-:W-:Y:S01]  /*2210*/  UMOV UR31, 0x40000040 ;  /* 0x40000040001f7882 */ /* 0x000fe20000000000 */
[----:B------:R-:W-:Y:S01]  /*2220*/  UMOV UR30, UR6 ;  /* 0x00000006001e7c82 */ /* 0x000fe20008000000 */
[----:B------:R-:W-:Y:S01]  /*2230*/  UMOV UR6, UR20 ;  /* 0x0000001400067c82 */ /* 0x000fe20008000000 */
[----:B------:R-:W-:Y:S01]  /*2240*/  UMOV UR7, UR21 ;  /* 0x0000001500077c82 */ /* 0x000fe20008000000 */
[----:B------:R-:W-:Y:S01]  /*2250*/  UMOV UR36, UR20 ;  /* 0x0000001400247c82 */ /* 0x000fe20008000000 */
[----:B------:R-:W-:Y:S01]  /*2260*/  UMOV UR37, UR21 ;  /* 0x0000001500257c82 */ /* 0x000fe20008000000 */
[----:B0-----:R-:W-:Y:S01]  /*2270*/  MOV R208, R8 ;  /* 0x0000000800d07202 */ /* 0x001fe20000000f00 */
[----:B------:R-:W-:Y:S01]  /*2280*/  IMAD.MOV.U32 R209, RZ, RZ, R7 ;  /* 0x000000ffffd17224 */ /* 0x000fe200078e0007 */
[----:B------:R-:W-:Y:S04]  /*2290*/  STL.64 [R1+0x508], R214 ;  /* 0x000508d601007387 */ /* 0x000fe80000100a00 */
[----:B------:R-:W-:Y:S04]  /*22a0*/  STL.64 [R1+0x500], R212 ;  /* 0x000500d401007387 */ /* 0x000fe80000100a00 */
[----:B------:R-:W-:Y:S04]  /*22b0*/  STL.64 [R1+0x4f8], R210 ;  /* 0x0004f8d201007387 */ /* 0x000fe80000100a00 */
[----:B------:R0:W-:Y:S01]  /*22c0*/  STL.64 [R1+0x4f0], R208 ;  /* 0x0004f0d001007387 */ /* 0x0001e20000100a00 */
[----:B------:R-:W-:-:S02]  /*22d0*/  WARPGROUP.DEPBAR.LE gsb0, 0x0 ;  /* 0x00008000000079c5 */ /* 0x000fc40000010000 */
[----:B------:R-:W-:-:S06]  /*22e0*/  WARPGROUP.ARRIVE ;  /* 0x00000000000079c5 */ /* 0x000fcc0000000000 */
[----:B------:R-:W-:Y:S01]  /*22f0*/  HGMMA.64x16x16.F32.BF16 R160, gdesc[UR24], RZ, !UPT, gsb0 ;  /* 0x0020000018a079f0 */ /* 0x000fe2000c0018ff */
[----:B------:R-:W-:Y:S01]  /*2300*/  UMOV UR24, UR30 ;  /* 0x0000001e00187c82 */ /* 0x000fe20008000000 */
[----:B------:R-:W-:Y:S01]  /*2310*/  UMOV UR25, UR31 ;  /* 0x0000001f00197c82 */ /* 0x000fe20008000000 */
[----:B------:R-:W-:Y:S02]  /*2320*/  WARPGROUP.DEPBAR.LE gsb0, 0x0 ;  /* 0x00008000000079c5 */ /* 0x000fe40000010000 */
        /* <DEDUP_REMOVED lines=19> */
[----:B------:R-:W-:Y:S01]  /*2460*/  MOV R9, UR52 ;  /* 0x0000003400097c02 */ /* 0x000fe20008000f00 */
[----:B------:R-:W-:Y:S01]  /*2470*/  UMOV UR52, UR36 ;  /* 0x0000002400347c82 */ /* 0x000fe20008000000 */
[----:B------:R-:W-:Y:S01]  /*2480*/  MOV R10, UR53 ;  /* 0x00000035000a7c02 */ /* 0x000fe20008000f00 */
[----:B------:R-:W-:Y:S01]  /*2490*/  UMOV UR53, UR37 ;  /* 0x0000002500357c82 */ /* 0x000fe20008000000 */
[----:B------:R-:W-:Y:S01]  /*24a0*/  UMOV UR36, UR8 ;  /* 0x0000000800247c82 */ /* 0x000fe20008000000 */
[----:B------:R-:W-:Y:S01]  /*24b0*/  UMOV UR37, UR9 ;  /* 0x0000000900257c82 */ /* 0x000fe20008000000 */
[----:B------:R-:W-:Y:S02]  /*24c0*/  WARPGROUP.DEPBAR.LE gsb0, 0x0 ;  /* 0x00008000000079c5 */ /* 0x000fe40000010000 */
[----:B------:R-:W-:-:S06]  /*24d0*/  WARPGROUP.ARRIVE ;  /* 0x00000000000079c5 */ /* 0x000fcc0000000000 */
[----:B------:R-:W-:Y:S01]  /*24e0*/  HGMMA.64x16x16.F32.BF16 R80, gdesc[UR28], RZ, !UPT, gsb0 ;  /* 0x002000001c5079f0 */ /* 0x000fe2000c0018ff */
[----:B------:R-:W-:Y:S01]  /*24f0*/  UMOV UR28, UR20 ;  /* 0x00000014001c7c82 */ /* 0x000fe20008000000 */
        /* <DEDUP_REMOVED lines=33> */
[----:B------:R-:W-:Y:S01]  /*2710*/  UMOV UR11, 0x40000040 ;  /* 0x40000040000b7882 */ /* 0x000fe20000000000 */
[----:B------:R-:W-:Y:S02]  /*2720*/  WARPGROUP.DEPBAR.LE gsb0, 0x0 ;  /* 0x00008000000079c5 */ /* 0x000fe40000010000 */
[----:B------:R-:W-:-:S06]  /*2730*/  WARPGROUP.ARRIVE ;  /* 0x00000000000079c5 */ /* 0x000fcc0000000000 */
[----:B------:R-:W-:Y:S01]  /*2740*/  HGMMA.64x16x16.F32.BF16 R40, gdesc[UR28], RZ, !UPT, gsb0 ;  /* 0x002000001c2879f0 */ /* 0x000fe2000c0018ff */
[----:B------:R-:W-:Y:S02]  /*2750*/  R2UR UR31, R0 ;  /* 0x00000000001f72ca */ /* 0x000fe400000e0000 */
[----:B------:R-:W-:Y:S02]  /*2760*/  R2UR UR30, R3 ;  /* 0x00000000031e72ca */ /* 0x000fe400000e0000 */
[----:B------:R-:W-:Y:S02]  /*2770*/  R2UR UR29, R4 ;  /* 0x00000000041d72ca */ /* 0x000fe400000e0000 */
[----:B------:R-:W-:Y:S01]  /*2780*/  R2UR UR28, R5 ;  /* 0x00000000051c72ca */ /* 0x000fe200000e0000 */
        /* <DEDUP_REMOVED lines=11> */
[----:B------:R-:W-:Y:S01]  /*2840*/  MOV R5, UR59 ;  /* 0x0000003b00057c02 */ /* 0x000fe20008000f00 */
[----:B------:R-:W-:Y:S01]  /*2850*/  UMOV UR24, UR8 ;  /* 0x0000000800187c82 */ /* 0x000fe20008000000 */
[----:B------:R-:W-:Y:S01]  /*2860*/  MOV R4, UR58 ;  /* 0x0000003a00047c02 */ /* 0x000fe20008000f00 */
[----:B------:R-:W-:Y:S01]  /*2870*/  UMOV UR25, UR9 ;  /* 0x0000000900197c82 */ /* 0x000fe20008000000 */
[----:B------:R-:W-:Y:S01]  /*2880*/  MOV R3, UR57 ;  /* 0x0000003900037c02 */ /* 0x000fe20008000f00 */
[----:B------:R-:W-:Y:S01]  /*2890*/  UMOV UR57, UR17 ;  /* 0x0000001100397c82 */ /* 0x000fe20008000000 */
[----:B------:R-:W-:Y:S01]  /*28a0*/  MOV R0, UR56 ;  /* 0x0000003800007c02 */ /* 0x000fe20008000f00 */
[----:B------:R-:W-:Y:S01]  /*28b0*/  UMOV UR56, UR16 ;  /* 0x0000001000387c82 */ /* 0x000fe20008000000 */
[----:B------:R-:W-:Y:S01]  /*28c0*/  UMOV UR16, UR8 ;  /* 0x0000000800107c82 */ /* 0x000fe20008000000 */
[----:B------:R-:W-:Y:S01]  /*28d0*/  UMOV UR17, UR9 ;  /* 0x0000000900117c82 */ /* 0x000fe20008000000 */
[----:B------:R-:W-:Y:S01]  /*28e0*/  UMOV UR28, UR8 ;  /* 0x00000008001c7c82 */ /* 0x000fe20008000000 */
[----:B------:R-:W-:Y:S01]  /*28f0*/  UMOV UR29, UR9 ;  /* 0x00000009001d7c82 */ /* 0x000fe20008000000 */
        /* <DEDUP_REMOVED lines=8> */
[----:B------:R-:W-:Y:S01]  /*2980*/  UIADD3 UR14, UR4, 0x202, URZ ;  /* 0x00000202040e7890 */ /* 0x000fe2000fffe03f */
[----:B------:R-:W-:Y:S01]  /*2990*/  UMOV UR15, 0x40000040 ;  /* 0x40000040000f7882 */ /* 0x000fe20000000000 */
        /* <DEDUP_REMOVED lines=20> */
[----:B------:R-:W-:Y:S02]  /*2ae0*/  UIADD3 UR7, UR4, 0x2, URZ ;  /* 0x0000000204077890 */ /* 0x000fe4000fffe03f */
[----:B------:R-:W-:-:S05]  /*2af0*/  UIADD3 UR6, UR4, 0x82, URZ ;  /* 0x0000008204067890 */ /* 0x000fca000fffe03f */
[----:B------:R-:W-:Y:S01]  /*2b00*/  UMOV UR10, UR7 ;  /* 0x00000007000a7c82 */ /* 0x000fe20008000000 */
[----:B------:R-:W-:Y:S02]  /*2b10*/  WARPGROUP.DEPBAR.LE gsb0, 0x0 ;  /* 0x00008000000079c5 */ /* 0x000fe40000010000 */
[----:B------:R-:W-:-:S06]  /*2b20*/  WARPGROUP.ARRIVE ;  /* 0x00000000000079c5 */ /* 0x000fcc0000000000 */
[----:B------:R-:W-:Y:S01]  /*2b30*/  HGMMA.64x16x16.F32.BF16 R136, gdesc[UR32], RZ, !UPT, gsb0 ;  /* 0x00200000208879f0 */ /* 0x000fe2000c0018ff */
[----:B------:R-:W-:Y:S01]  /*2b40*/  R2UR UR35, R13 ;  /* 0x000000000d2372ca */ /* 0x000fe200000e0000 */
[----:B------:R-:W-:Y:S01]  /*2b50*/  UIADD3 UR18, UR4, 0x282, URZ ;  /* 0x0000028204127890 */ /* 0x000fe2000fffe03f */
[----:B------:R-:W-:Y:S01]  /*2b60*/  R2UR UR34, R14 ;  /* 0x000000000e2272ca */ /* 0x000fe200000e0000 */
[----:B------:R-:W-:Y:S01]  /*2b70*/  UMOV UR19, 0x40000040 ;  /* 0x4000004000137882 */ /* 0x000fe20000000000 */
[----:B------:R-:W-:Y:S01]  /*2b80*/  UIADD3 UR26, UR4, 0x382, URZ ;  /* 0x00000382041a7890 */ /* 0x000fe2000fffe03f */
[----:B------:R-:W-:Y:S01]  /*2b90*/  UMOV UR27, 0x40000040 ;  /* 0x40000040001b7882 */ /* 0x000fe20000000000 */
[----:B------:R-:W-:Y:S01]  /*2ba0*/  UIADD3 UR30, UR4, 0x402, URZ ;  /* 0x00000402041e7890 */ /* 0x000fe2000fffe03f */
[----:B------:R-:W-:Y:S01]  /*2bb0*/  UMOV UR31, 0x40000040 ;  /* 0x40000040001f7882 */ /* 0x000fe20000000000 */
[----:B------:R-:W-:Y:S01]  /*2bc0*/  UMOV UR32, UR8 ;  /* 0x0000000800207c82 */ /* 0x000fe20008000000 */
[----:B------:R-:W-:-:S04]  /*2bd0*/  UMOV UR33, UR9 ;  /* 0x0000000900217c82 */ /* 0x000fc80008000000 */
[----:B------:R-:W-:Y:S02]  /*2be0*/  UMOV UR59, UR35 ;  /* 0x00000023003b7c82 */ /* 0x000fe40008000000 */
        /* <DEDUP_REMOVED lines=18> */
[----:B------:R-:W-:Y:S01]  /*2d10*/  R2UR UR53, R10 ;  /* 0x000000000a3572ca */ /* 0x000fe200000e0000 */
[----:B------:R-:W-:Y:S01]  /*2d20*/  UMOV UR54, UR38 ;  /* 0x0000002600367c82 */ /* 0x000fe20008000000 */
[----:B------:R-:W-:Y:S01]  /*2d30*/  R2UR UR52, R9 ;  /* 0x00000000093472ca */ /* 0x000fe200000e0000 */
[----:B------:R-:W-:Y:S01]  /*2d40*/  UMOV UR55, UR39 ;  /* 0x0000002700377c82 */ /* 0x000fe20008000000 */
        /* <DEDUP_REMOVED lines=8> */
[----:B------:R-:W-:-:S10]  /*2dd0*/  WARPGROUP.ARRIVE ;  /* 0x00000000000079c5 */ /* 0x000fd40000000000 */
[----:B------:R-:W-:Y:S01]  /*2de0*/  HGMMA.64x16x16.F32.BF16 R216, gdesc[UR56], RZ, !UPT, gsb0 ;  /* 0x0020000038d879f0 */ /* 0x000fe2000c0018ff */
[----:B------:R-:W-:Y:S02]  /*2df0*/  R2UR UR57, R12 ;  /* 0x000000000c3972ca */ /* 0x000fe400000e0000 */
[----:B------:R-:W-:Y:S01]  /*2e00*/  R2UR UR56, R11 ;  /* 0x000000000b3872ca */ /* 0x000fe200000e0000 */
[----:B------:R-:W-:Y:S02]  /*2e10*/  WARPGROUP.DEPBAR.LE gsb0, 0x0 ;  /* 0x00008000000079c5 */ /* 0x000fe40000010000 */
[----:B------:R-:W-:-:S06]  /*2e20*/  WARPGROUP.ARRIVE ;  /* 0x00000000000079c5 */ /* 0x000fcc0000000000 */
[----:B------:R-:W-:Y:S03]  /*2e30*/  HGMMA.64x16x16.F32.BF16 R16, gdesc[UR48], RZ, !UPT, gsb0 ;  /* 0x00200000301079f0 */ /* 0x000fe6000c0018ff */
[----:B------:R-:W-:Y:S02]  /*2e40*/  WARPGROUP.DEPBAR.LE gsb0, 0x0 ;  /* 0x00008000000079c5 */ /* 0x000fe40000010000 */
[----:B0-----:R-:W-:-:S06]  /*2e50*/  WARPGROUP.ARRIVE ;  /* 0x00000000000079c5 */ /* 0x001fcc0000000000 */
[----:B------:R-:W-:Y:S03]  /*2e60*/  HGMMA.64x16x16.F32.BF16 R208, gdesc[UR52], RZ, !UPT, gsb0 ;  /* 0x0020000034d079f0 */ /* 0x000fe6000c0018ff */
[----:B------:R-:W-:Y:S02]  /*2e70*/  WARPGROUP.DEPBAR.LE gsb0, 0x0 ;  /* 0x00008000000079c5 */ /* 0x000fe40000010000 */
[----:B------:R-:W-:Y:S01]  /*2e80*/  IMAD.MOV.U32 R2, RZ, RZ, R214 ;  /* 0x000000ffff027224 */ /* 0x000fe200078e00d6 */
[----:B------:R-:W-:Y:S01]  /*2e90*/  MOV R4, R212 ;  /* 0x000000d400047202 */ /* 0x000fe20000000f00 */
[----:B------:R-:W-:Y:S02]  /*2ea0*/  IMAD.MOV.U32 R0, RZ, RZ, R215 ;  /* 0x000000ffff007224 */ /* 0x000fe400078e00d7 */
[----:B------:R-:W-:Y:S01]  /*2eb0*/  IMAD.MOV.U32 R3, RZ, RZ, R213 ;  /* 0x000000ffff037224 */ /* 0x000fe200078e00d5 */
[----:B------:R-:W2:Y:S01]  /*2ec0*/  LDL.LU.64 R214, [R1+0x508] ;  /* 0x0005080001d67983 */ /* 0x000ea20000300a00 */
[----:B------:R-:W-:-:S02]  /*2ed0*/  IMAD.MOV.U32 R6, RZ, RZ, R210 ;  /* 0x000000ffff067224 */ /* 0x000fc400078e00d2 */
[----:B------:R-:W-:Y:S01]  /*2ee0*/  IMAD.MOV.U32 R5, RZ, RZ, R211 ;  /* 0x000000ffff057224 */ /* 0x000fe200078e00d3 */
[----:B------:R-:W2:Y:S01]  /*2ef0*/  LDL.LU.64 R212, [R1+0x500] ;  /* 0x0005000001d47983 */ /* 0x000ea20000300a00 */
[----:B------:R-:W-:Y:S02]  /*2f00*/  IMAD.MOV.U32 R8, RZ, RZ, R208 ;  /* 0x000000ffff087224 */ /* 0x000fe400078e00d0 */
[----:B------:R-:W-:Y:S01]  /*2f10*/  IMAD.MOV.U32 R7, RZ, RZ, R209 ;  /* 0x000000ffff077224 */ /* 0x000fe200078e00d1 */
[----:B------:R-:W2:Y:S04]  /*2f20*/  LDL.LU.64 R210, [R1+0x4f8] ;  /* 0x0004f80001d27983 */ /* 0x000ea80000300a00 */
[----:B------:R-:W2:Y:S02]  /*2f30*/  LDL.LU.64 R208, [R1+0x4f0] ;  /* 0x0004f00001d07983 */ /* 0x000ea40000300a00 */
[----:B--2---:R-:W-:-:S06]  /*2f40*/  WARPGROUP.ARRIVE ;  /* 0x00000000000079c5 */ /* 0x004fcc0000000000 */
[----:B------:R-:W-:Y:S03]  /*2f50*/  HGMMA.64x16x16.F32.BF16 R208, gdesc[UR8], R208, gsb0 ;  /* 0x0020000008d079f0 */ /* 0x000fe600080018d0 */
[----:B------:R-:W-:Y:S02]  /*2f60*/  WARPGROUP.DEPBAR.LE gsb0, 0x0 ;  /* 0x00008000000079c5 */ /* 0x000fe40000010000 */
[----:B------:R-:W-:Y:S04]  /*2f70*/  STL.64 [R1+0x80], R208 ;  /* 0x000080d001007387 */ /* 0x000fe80000100a00 */
[----:B------:R-:W-:Y:S04]  /*2f80*/  STL.64 [R1+0x88], R210 ;  /* 0x000088d201007387 */ /* 0x000fe80000100a00 */
[----:B------:R-:W-:Y:S04]  /*2f90*/  STL.64 [R1+0x90], R212 ;  /* 0x000090d401007387 */ /* 0x000fe80000100a00 */
[----:B------:R0:W-:Y:S04]  /*2fa0*/  STL.64 [R1+0x98], R214 ;  /* 0x000098d601007387 */ /* 0x0001e80000100a00 */
[----:B0-----:R-:W2:Y:S04]  /*2fb0*/  LDL.LU.64 R214, [R1+0x4e8] ;  /* 0x0004e80001d67983 */ /* 0x001ea80000300a00 */
[----:B------:R-:W2:Y:S04]  /*2fc0*/  LDL.LU.64 R212, [R1+0x4e0] ;  /* 0x0004e00001d47983 */ /* 0x000ea80000300a00 */
[----:B------:R-:W2:Y:S04]  /*2fd0*/  LDL.LU.64 R210, [R1+0x4d8] ;  /* 0x0004d80001d27983 */ /* 0x000ea80000300a00 */
[----:B------:R-:W2:Y:S01]  /*2fe0*/  LDL.LU.64 R208, [R1+0x4d0] ;  /* 0x0004d00001d07983 */ /* 0x000ea20000300a00 */
[----:B------:R-:W-:Y:S01]  /*2ff0*/  UMOV UR52, UR8 ;  /* 0x0000000800347c82 */ /* 0x000fe20008000000 */
[----:B------:R-:W-:Y:S01]  /*3000*/  UMOV UR53, UR9 ;  /* 0x0000000900357c82 */ /* 0x000fe20008000000 */
[----:B------:R-:W-:Y:S01]  /*3010*/  UMOV UR54, UR6 ;  /* 0x0000000600367c82 */ /* 0x000fe20008000000 */
[----:B------:R-:W-:Y:S01]  /*3020*/  UMOV UR55, 0x40000040 ;  /* 0x4000004000377882 */ /* 0x000fe20000000000 */
        /* <DEDUP_REMOVED lines=18> */
[----:B------:R-:W-:Y:S04]  /*3150*/  STL.64 [R1], R208 ;  /* 0x000000d001007387 */ /* 0x000fe80000100a00 */
[----:B------:R-:W-:Y:S04]  /*3160*/  STL.64 [R1+0x8], R210 ;  /* 0x000008d201007387 */ /* 0x000fe80000100a00 */
[----:B------:R-:W-:Y:S04]  /*3170*/  STL.64 [R1+0x10], R212 ;  /* 0x000010d401007387 */ /* 0x000fe80000100a00 */
[----:B------:R0:W-:Y:S04]  /*3180*/  STL.64 [R1+0x18], R214 ;  /* 0x000018d601007387 */ /* 0x0001e80000100a00 */
[----:B0-----:R-:W2:Y:S04]  /*3190*/  LDL.LU.64 R214, [R1+0x4a8] ;  /* 0x0004a80001d67983 */ /* 0x001ea80000300a00 */
[----:B------:R-:W2:Y:S04]  /*31a0*/  LDL.LU.64 R212, [R1+0x4a0] ;  /* 0x0004a00001d47983 */ /* 0x000ea80000300a00 */
[----:B------:R-:W2:Y:S04]  /*31b0*/  LDL.LU.64 R210, [R1+0x498] ;  /* 0x0004980001d27983 */ /* 0x000ea80000300a00 */
[----:B------:R-:W2:Y:S01]  /*31c0*/  LDL.LU.64 R208, [R1+0x490] ;  /* 0x0004900001d07983 */ /* 0x000ea20000300a00 */
[----:B------:R-:W-:Y:S01]  /*31d0*/  UIADD3 UR58, UR4, 0x182, URZ ;  /* 0x00000182043a7890 */ /* 0x000fe2000fffe03f */
[----:B------:R-:W-:Y:S01]  /*31e0*/  UMOV UR59, 0x40000040 ;  /* 0x40000040003b7882 */ /* 0x000fe20000000000 */
[----:B------:R-:W-:Y:S01]  /*31f0*/  UMOV UR22, UR54 ;  /* 0x0000003600167c82 */ /* 0x000fe20008000000 */
[----:B------:R-:W-:Y:S01]  /*3200*/  UMOV UR23, UR55 ;  /* 0x0000003700177c82 */ /* 0x000fe20008000000 */
[----:B--2---:R-:W-:-:S06]  /*3210*/  WARPGROUP.ARRIVE ;  /* 0x00000000000079c5 */ /* 0x004fcc0000000000 */
[----:B------:R-:W-:Y:S03]  /*3220*/  HGMMA.64x16x16.F32.BF16 R208, gdesc[UR56], R208, gsb0 ;  /* 0x0020000038d079f0 */ /* 0x000fe600080018d0 */
[----:B------:R-:W-:Y:S02]  /*3230*/  WARPGROUP.DEPBAR.LE gsb0, 0x0 ;  /* 0x00008000000079c5 */ /* 0x000fe40000010000 */
[----:B------:R-:W-:-:S06]  /*3240*/  WARPGROUP.ARRIVE ;  /* 0x00000000000079c5 */ /* 0x000fcc0000000000 */
[----:B------:R-:W-:Y:S03]  /*3250*/  HGMMA.64x16x16.F32.BF16 R192, gdesc[UR12], R192, gsb0 ;  /* 0x002000000cc079f0 */ /* 0x000fe600080018c0 */
[----:B------:R-:W-:Y:S02]  /*3260*/  WARPGROUP.DEPBAR.LE gsb0, 0x0 ;  /* 0x00008000000079c5 */ /* 0x000fe40000010000 */
[----:B------:R-:W-:-:S06]  /*3270*/  WARPGROUP.ARRIVE ;  /* 0x00000000000079c5 */ /* 0x000fcc0000000000 */
[----:B------:R-:W-:Y:S01]  /*3280*/  HGMMA.64x16x16.F32.BF16 R176, gdesc[UR16], R176, gsb0 ;  /* 0x0020000010b079f0 */ /* 0x000fe200080018b0 */
[----:B------:R-:W-:Y:S01]  /*3290*/  UMOV UR56, UR22 ;  /* 0x0000001600387c82 */ /* 0x000fe20008000000 */
[----:B------:R-:W-:Y:S01]  /*32a0*/  UIADD3 UR22, UR4, 0x302, URZ ;  /* 0x0000030204167890 */ /* 0x000fe2000fffe03f */
[----:B------:R-:W-:Y:S01]  /*32b0*/  UMOV UR57, UR23 ;  /* 0x0000001700397c82 */ /* 0x000fe20008000000 */
[----:B------:R-:W-:Y:S01]  /*32c0*/  UMOV UR23, 0x40000040 ;  /* 0x4000004000177882 */ /* 0x000fe20000000000 */
[----:B------:R-:W-:Y:S02]  /*32d0*/  WARPGROUP.DEPBAR.LE gsb0, 0x0 ;  /* 0x00008000000079c5 */ /* 0x000fe40000010000 */
[----:B------:R-:W-:-:S06]  /*32e0*/  WARPGROUP.ARRIVE ;  /* 0x00000000000079c5 */ /* 0x000fcc0000000000 */
[----:B------:R-:W-:Y:S03]  /*32f0*/  HGMMA.64x16x16.F32.BF16 R160, gdesc[UR20], R160, gsb0 ;  /* 0x0020000014a079f0 */ /* 0x000fe600080018a0 */
        /* <DEDUP_REMOVED lines=8> */
[----:B------:R-:W-:Y:S01]  /*3380*/  HGMMA.64x16x16.F32.BF16 R112, gdesc[UR32], R112, gsb0 ;  /* 0x00200000207079f0 */ /* 0x000fe20008001870 */
[----:B------:R-:W-:Y:S01]  /*3390*/  UIADD3 UR38, UR4, 0x502, URZ ;  /* 0x0000050204267890 */ /* 0x000fe2000fffe03f */
[----:B------:R-:W-:Y:S01]  /*33a0*/  UMOV UR39, 0x40000040 ;  /* 0x4000004000277882 */ /* 0x000fe20000000000 */
        /* <DEDUP_REMOVED lines=10> */
[----:B------:R-:W-:Y:S01]  /*3450*/  HGMMA.64x16x16.F32.BF16 R64, gdesc[UR44], R64, gsb0 ;  /* 0x002000002c4079f0 */ /* 0x000fe20008001840 */
[----:B------:R-:W-:Y:S01]  /*3460*/  UMOV UR6, UR50 ;  /* 0x0000003200067c82 */ /* 0x000fe20008000000 */
[----:B------:R-:W-:Y:S01]  /*3470*/  UIADD3 UR50, UR4, 0x682, URZ ;  /* 0x0000068204327890 */ /* 0x000fe2000fffe03f */
[----:B------:R-:W-:Y:S01]  /*3480*/  UMOV UR7, UR51 ;  /* 0x0000003300077c82 */ /* 0x000fe20008000000 */
[----:B------:R-:W-:Y:S01]  /*3490*/  UMOV UR48, UR8 ;  /* 0x0000000800307c82 */ /* 0x000fe20008000000 */
[----:B------:R-:W-:Y:S01]  /*34a0*/  UMOV UR49, UR9 ;  /* 0x0000000900317c82 */ /* 0x000fe20008000000 */
[----:B------:R-:W-:Y:S01]  /*34b0*/  UMOV UR51, 0x40000040 ;  /* 0x4000004000337882 */ /* 0x000fe20000000000 */
[----:B------:R-:W-:Y:S04]  /*34c0*/  STL.64 [R1+0x428], R214 ;  /* 0x000428d601007387 */ /* 0x000fe80000100a00 */
[----:B------:R-:W-:Y:S04]  /*34d0*/  STL.64 [R1+0x420], R212 ;  /* 0x000420d401007387 */ /* 0x000fe80000100a00 */
[----:B------:R-:W-:Y:S04]  /*34e0*/  STL.64 [R1+0x418], R210 ;  /* 0x000418d201007387 */ /* 0x000fe80000100a00 */
[----:B------:R0:W-:Y:S04]  /*34f0*/  STL.64 [R1+0x410], R208 ;  /* 0x000410d001007387 */ /* 0x0001e80000100a00 */
[----:B0-----:R-:W2:Y:S04]  /*3500*/  LDL.LU.64 R208, [R1] ;  /* 0x0000000001d07983 */ /* 0x001ea80000300a00 */
[----:B------:R-:W3:Y:S04]  /*3510*/  LDL.LU.64 R210, [R1+0x8] ;  /* 0x0000080001d27983 */ /* 0x000ee80000300a00 */
[----:B------:R-:W4:Y:S04]  /*3520*/  LDL.LU.64 R212, [R1+0x10] ;  /* 0x0000100001d47983 */ /* 0x000f280000300a00 */
[----:B------:R-:W2:Y:S01]  /*3530*/  LDL.LU.64 R214, [R1+0x18] ;  /* 0x0000180001d67983 */ /* 0x000ea20000300a00 */
[----:B------:R-:W-:-:S02]  /*3540*/  WARPGROUP.DEPBAR.LE gsb0, 0x0 ;  /* 0x00008000000079c5 */ /* 0x000fc40000010000 */
[----:B------:R-:W-:-:S06]  /*3550*/  WARPGROUP.ARRIVE ;  /* 0x00000000000079c5 */ /* 0x000fcc0000000000 */
[----:B------:R-:W-:Y:S01]  /*3560*/  HGMMA.64x16x16.F32.BF16 R48, gdesc[UR48], R48, gsb0 ;  /* 0x00200000303079f0 */ /* 0x000fe20008001830 */
[----:B------:R-:W-:Y:S01]  /*3570*/  UIADD3 UR54, UR4, 0x702, URZ ;  /* 0x0000070204367890 */ /* 0x000fe2000fffe03f */
[----:B------:R-:W-:Y:S01]  /*3580*/  UMOV UR52, UR8 ;  /* 0x0000000800347c82 */ /* 0x000fe20008000000 */
[----:B------:R-:W-:Y:S01]  /*3590*/  UMOV UR53, UR9 ;  /* 0x0000000900357c82 */ /* 0x000fe20008000000 */
[----:B------:R-:W-:Y:S01]  /*35a0*/  UMOV UR55, 0x40000040 ;  /* 0x4000004000377882 */ /* 0x000fe20000000000 */
[----:B------:R-:W-:Y:S02]  /*35b0*/  WARPGROUP.DEPBAR.LE gsb0, 0x0 ;  /* 0x00008000000079c5 */ /* 0x000fe40000010000 */
[----:B------:R-:W-:-:S06]  /*35c0*/  WARPGROUP.ARRIVE ;  /* 0x00000000000079c5 */ /* 0x000fcc0000000000 */
[----:B------:R-:W-:Y:S01]  /*35d0*/  HGMMA.64x16x16.F32.BF16 R32, gdesc[UR52], R32, gsb0 ;  /* 0x00200000342079f0 */ /* 0x000fe20008001820 */
[----:B------:R-:W-:Y:S01]  /*35e0*/  UIADD3 UR5, UR60, 0x402, URZ ;  /* 0x000004023c057890 */ /* 0x000fe2000fffe03f */
[----:B------:R-:W-:-:S06]  /*35f0*/  UMOV UR53, 0x40000040 ;  /* 0x4000004000357882 */ /* 0x000fcc0000000000 */
[----:B------:R-:W-:Y:S01]  /*3600*/  UMOV UR52, UR5 ;  /* 0x0000000500347c82 */ /* 0x000fe20008000000 */
[----:B------:R-:W-:Y:S02]  /*3610*/  WARPGROUP.DEPBAR.LE gsb0, 0x0 ;  /* 0x00008000000079c5 */ /* 0x000fe40000010000 */
[----:B------:R-:W-:-:S06]  /*3620*/  WARPGROUP.ARRIVE ;  /* 0x00000000000079c5 */ /* 0x000fcc0000000000 */
[----:B------:R-:W-:Y:S01]  /*3630*/  HGMMA.64x16x16.F32.BF16 R24, gdesc[UR52], R24, gsb0 ;  /* 0x00200000341879f0 */ /* 0x000fe20008001818 */
[----:B------:R-:W-:Y:S01]  /*3640*/  UMOV UR48, UR52 ;  /* 0x0000003400307c82 */ /* 0x000fe20008000000 */
        /* <DEDUP_REMOVED lines=14> */
[----:B--2---:R-:W-:Y:S04]  /*3730*/  STL.64 [R1+0x448], R214 ;  /* 0x000448d601007387 */ /* 0x004fe80000100a00 */
[----:B----4-:R-:W-:Y:S04]  /*3740*/  STL.64 [R1+0x440], R212 ;  /* 0x000440d401007387 */ /* 0x010fe80000100a00 */
[----:B---3--:R-:W-:Y:S04]  /*3750*/  STL.64 [R1+0x438], R210 ;  /* 0x000438d201007387 */ /* 0x008fe80000100a00 */
[----:B------:R0:W-:Y:S04]  /*3760*/  STL.64 [R1+0x430], R208 ;  /* 0x000430d001007387 */ /* 0x0001e80000100a00 */
[----:B0-----:R-:W2:Y:S04]  /*3770*/  LDL.LU.64 R208, [R1+0x40] ;  /* 0x0000400001d07983 */ /* 0x001ea80000300a00 */
[----:B------:R-:W3:Y:S04]  /*3780*/  LDL.LU.64 R210, [R1+0x48] ;  /* 0x0000480001d27983 */ /* 0x000ee80000300a00 */
[----:B------:R-:W4:Y:S04]  /*3790*/  LDL.LU.64 R212, [R1+0x50] ;  /* 0x0000500001d47983 */ /* 0x000f280000300a00 */
[----:B------:R-:W2:Y:S01]  /*37a0*/  LDL.LU.64 R214, [R1+0x58] ;  /* 0x0000580001d67983 */ /* 0x000ea20000300a00 */
[----:B------:R-:W-:Y:S01]  /*37b0*/  UMOV UR36, UR52 ;  /* 0x0000003400247c82 */ /* 0x000fe20008000000 */
[----:B------:R-:W-:Y:S01]  /*37c0*/  UMOV UR37, UR53 ;  /* 0x0000003500257c82 */ /* 0x000fe20008000000 */
[----:B------:R-:W-:-:S02]  /*37d0*/  WARPGROUP.DEPBAR.LE gsb0, 0x0 ;  /* 0x00008000000079c5 */ /* 0x000fc40000010000 */
        /* <DEDUP_REMOVED lines=59> */
[----:B--2---:R0:W-:Y:S04]  /*3b90*/  STL.64 [R1+0x488], R214 ;  /* 0x000488d601007387 */ /* 0x0041e80000100a00 */
[----:B----4-:R1:W-:Y:S04]  /*3ba0*/  STL.64 [R1+0x480], R212 ;  /* 0x000480d401007387 */ /* 0x0103e80000100a00 */
[----:B---3--:R2:W-:Y:S04]  /*3bb0*/  STL.64 [R1+0x478], R210 ;  /* 0x000478d201007387 */ /* 0x0085e80000100a00 */
[----:B------:R3:W-:Y:S01]  /*3bc0*/  STL.64 [R1+0x470], R208 ;  /* 0x000470d001007387 */ /* 0x0007e20000100a00 */
[----:B0-----:R-:W-:-:S02]  /*3bd0*/  IMAD.MOV.U32 R214, RZ, RZ, R2 ;  /* 0x000000ffffd67224 */ /* 0x001fc400078e0002 */
[----:B------:R-:W-:Y:S02]  /*3be0*/  IMAD.MOV.U32 R215, RZ, RZ, R0 ;  /* 0x000000ffffd77224 */ /* 0x000fe400078e0000 */
[----:B-1----:R-:W-:Y:S02]  /*3bf0*/  IMAD.MOV.U32 R212, RZ, RZ, R4 ;  /* 0x000000ffffd47224 */ /* 0x002fe400078e0004 */
[----:B------:R-:W-:Y:S01]  /*3c00*/  IMAD.MOV.U32 R213, RZ, RZ, R3 ;  /* 0x000000ffffd57224 */ /* 0x000fe200078e0003 */
[----:B--2---:R-:W-:Y:S01]  /*3c10*/  MOV R210, R6 ;  /* 0x0000000600d27202 */ /* 0x004fe20000000f00 */
[----:B------:R-:W-:Y:S02]  /*3c20*/  IMAD.MOV.U32 R211, RZ, RZ, R5 ;  /* 0x000000ffffd37224 */ /* 0x000fe400078e0005 */
[----:B---3--:R-:W-:Y:S02]  /*3c30*/  IMAD.MOV.U32 R208, RZ, RZ, R8 ;  /* 0x000000ffffd07224 */ /* 0x008fe400078e0008 */
[----:B------:R-:W-:Y:S01]  /*3c40*/  IMAD.MOV.U32 R209, RZ, RZ, R7 ;  /* 0x000000ffffd17224 */ /* 0x000fe200078e0007 */
[----:B------:R-:W-:-:S05]  /*3c50*/  WARPGROUP.DEPBAR.LE gsb0, 0x0 ;  /* 0x00008000000079c5 */ /* 0x000fca0000010000 */
[----:B------:R-:W-:-:S06]  /*3c60*/  WARPGROUP.ARRIVE ;  /* 0x00000000000079c5 */ /* 0x000fcc0000000000 */
[----:B------:R-:W-:Y:S01]  /*3c70*/  HGMMA.64x16x16.F32.BF16 R208, gdesc[UR8], R208, gsb0 ;  /* 0x0020000008d079f0 */ /* 0x000fe200080018d0 */
[----:B------:R-:W-:Y:S04]  /*3c80*/  STL [R1+0x408], R195 ;  /* 0x000408c301007387 */ /* 0x000fe80000100800 */
[----:B------:R-:W-:Y:S04]  /*3c90*/  STL [R1+0x404], R196 ;  /* 0x000404c401007387 */ /* 0x000fe80000100800 */
[----:B------:R-:W-:Y:S04]  /*3ca0*/  STL [R1+0x400], R197 ;  /* 0x000400c501007387 */ /* 0x000fe80000100800 */
[----:B------:R-:W-:Y:S04]  /*3cb0*/  STL [R1+0x3fc], R198 ;  /* 0x0003fcc601007387 */ /* 0x000fe80000100800 */
[----:B------:R-:W-:Y:S01]  /*3cc0*/  STL [R1+0x3f8], R199 ;  /* 0x0003f8c701007387 */ /* 0x000fe20000100800 */
[----:B------:R-:W-:-:S03]  /*3cd0*/  WARPGROUP.DEPBAR.LE gsb0, 0x0 ;  /* 0x00008000000079c5 */ /* 0x000fc60000010000 */
        /* <DEDUP_REMOVED lines=8> */
[----:B------:R-:W-:-:S02]  /*3d60*/  UIADD3 UR6, UR60, 0x4, URZ ;  /* 0x000000043c067890 */ /* 0x000fc4000fffe03f */
[----:B------:R-:W-:Y:S01]  /*3d70*/  UIADD3 UR7, UR4, 0x4, URZ ;  /* 0x0000000404077890 */ /* 0x000fe2000fffe03f */
[----:B------:R-:W-:Y:S01]  /*3d80*/  UMOV UR9, 0x40000040 ;  /* 0x4000004000097882 */ /* 0x000fe20000000000 */
[----:B------:R-:W-:-:S03]  /*3d90*/  UMOV UR11, 0x40000040 ;  /* 0x40000040000b7882 */ /* 0x000fc60000000000 */
[----:B------:R-:W-:Y:S02]  /*3da0*/  UMOV UR8, UR6 ;  /* 0x0000000600087c82 */ /* 0x000fe40008000000 */
[----:B------:R-:W-:Y:S01]  /*3db0*/  UMOV UR10, UR7 ;  /* 0x00000007000a7c82 */ /* 0x000fe20008000000 */
[----:B--2---:R-:W-:-:S06]  /*3dc0*/  WARPGROUP.ARRIVE ;  /* 0x00000000000079c5 */ /* 0x004fcc0000000000 */
[----:B------:R-:W-:Y:S03]  /*3dd0*/  HGMMA.64x16x16.F32.BF16 R208, gdesc[UR8], R208, gsb0 ;  /* 0x0020000008d079f0 */ /* 0x000fe600080018d0 */
[----:B------:R-:W-:Y:S02]  /*3de0*/  WARPGROUP.DEPBAR.LE gsb0, 0x0 ;  /* 0x00008000000079c5 */ /* 0x000fe40000010000 */
[----:B------:R-:W-:Y:S01]  /*3df0*/  MOV R2, R214 ;  /* 0x000000d600027202 */ /* 0x000fe20000000f00 */
[----:B------:R-:W-:Y:S02]  /*3e00*/  IMAD.MOV.U32 R0, RZ, RZ, R215 ;  /* 0x000000ffff007224 */ /* 0x000fe400078e00d7 */
[----:B------:R-:W-:Y:S01]  /*3e10*/  IMAD.MOV.U32 R4, RZ, RZ, R212 ;  /* 0x000000ffff047224 */ /* 0x000fe200078e00d4 */
[----:B------:R-:W2:Y:S01]  /*3e20*/  LDL.LU.64 R214, [R1+0x468] ;  /* 0x0004680001d67983 */ /* 0x000ea20000300a00 */
[----:B------:R-:W-:Y:S01]  /*3e30*/  IMAD.MOV.U32 R3, RZ, RZ, R213 ;  /* 0x000000ffff037224 */ /* 0x000fe200078e00d5 */
[----:B------:R-:W-:Y:S01]  /*3e40*/  MOV R8, R208 ;  /* 0x000000d000087202 */ /* 0x000fe20000000f00 */
[----:B------:R-:W-:Y:S01]  /*3e50*/  IMAD.MOV.U32 R6, RZ, RZ, R210 ;  /* 0x000000ffff067224 */ /* 0x000fe200078e00d2 */
[----:B------:R-:W2:Y:S01]  /*3e60*/  LDL.LU.64 R212, [R1+0x460] ;  /* 0x0004600001d47983 */ /* 0x000ea20000300a00 */
[----:B------:R-:W-:-:S02]  /*3e70*/  IMAD.MOV.U32 R5, RZ, RZ, R211 ;  /* 0x000000ffff057224 */ /* 0x000fc400078e00d3 */
[----:B------:R-:W-:Y:S01]  /*3e80*/  IMAD.MOV.U32 R7, RZ, RZ, R209 ;  /* 0x000000ffff077224 */ /* 0x000fe200078e00d1 */
[----:B------:R-:W2:Y:S04]  /*3e90*/  LDL.LU.64 R210, [R1+0x458] ;  /* 0x0004580001d27983 */ /* 0x000ea80000300a00 */
[----:B------:R-:W2:Y:S01]  /*3ea0*/  LDL.LU.64 R208, [R1+0x450] ;  /* 0x0004500001d07983 */ /* 0x000ea20000300a00 */
[----:B------:R-:W-:Y:S01]  /*3eb0*/  UIADD3 UR12, UR4, 0x84, URZ ;  /* 0x00000084040c7890 */ /* 0x000fe2000fffe03f */
[----:B------:R-:W-:Y:S01]  /*3ec0*/  UMOV UR16, UR8 ;  /* 0x0000000800107c82 */ /* 0x000fe20008000000 */
[----:B------:R-:W-:Y:S01]  /*3ed0*/  UMOV UR17, UR9 ;  /* 0x0000000900117c82 */ /* 0x000fe20008000000 */
[----:B------:R-:W-:-:S04]  /*3ee0*/  UMOV UR19, 0x40000040 ;  /* 0x4000004000137882 */ /* 0x000fc80000000000 */
[----:B------:R-:W-:Y:S01]  /*3ef0*/  UMOV UR18, UR12 ;  /* 0x0000000c00127c82 */ /* 0x000fe20008000000 */
[----:B--2---:R-:W-:-:S06]  /*3f00*/  WARPGROUP.ARRIVE ;  /* 0x00000000000079c5 */ /* 0x004fcc0000000000 */
[----:B------:R-:W-:Y:S03]  /*3f10*/  HGMMA.64x16x16.F32.BF16 R208, gdesc[UR16], R208, gsb0 ;  /* 0x0020000010d079f0 */ /* 0x000fe600080018d0 */
        /* <DEDUP_REMOVED lines=12> */
[----:B------:R-:W2:Y:S01]  /*3fe0*/  LDL.LU.64 R208, [R1+0x430] ;  /* 0x0004300001d07983 */ /* 0x000ea20000300a00 */
[----:B------:R-:W-:Y:S01]  /*3ff0*/  UIADD3 UR6, UR4, 0x104, URZ ;  /* 0x0000010404067890 */ /* 0x000fe2000fffe03f */
[----:B------:R-:W-:Y:S01]  /*4000*/  UMOV UR12, UR18 ;  /* 0x00000012000c7c82 */ /* 0x000fe20008000000 */
[----:B------:R-:W-:Y:S01]  /*4010*/  UMOV UR13, UR19 ;  /* 0x00000013000d7c82 */ /* 0x000fe20008000000 */
[----:B------:R-:W-:Y:S01]  /*4020*/  UMOV UR16, UR8 ;  /* 0x0000000800107c82 */ /* 0x000fe20008000000 */
[----:B------:R-:W-:Y:S01]  /*4030*/  UMOV UR17, UR9 ;  /* 0x0000000900117c82 */ /* 0x000fe20008000000 */
[----:B------:R-:W-:-:S02]  /*4040*/  UMOV UR19, 0x40000040 ;  /* 0x4000004000137882 */ /* 0x000fc40000000000 */
[----:B------:R-:W-:Y:S01]  /*4050*/  UMOV UR18, UR6 ;  /* 0x0000000600127c82 */ /* 0x000fe20008000000 */
[----:B--2---:R-:W-:-:S06]  /*4060*/  WARPGROUP.ARRIVE ;  /* 0x00000000000079c5 */ /* 0x004fcc0000000000 */
[----:B------:R-:W-:Y:S03]  /*4070*/  HGMMA.64x16x16.F32.BF16 R208, gdesc[UR16], R208, gsb0 ;  /* 0x0020000010d079f0 */ /* 0x000fe600080018d0 */
[----:B------:R-:W-:Y:S02]  /*4080*/  WARPGROUP.DEPBAR.LE gsb0, 0x0 ;  /* 0x00008000000079c5 */ /* 0x000fe40000010000 */
[----:B------:R-:W-:Y:S02]  /*4090*/  IMAD.MOV.U32 R226, RZ, RZ, R214 ;  /* 0x000000ffffe27224 */ /* 0x000fe400078e00d6 */
[----:B------:R-:W-:Y:S01]  /*40a0*/  IMAD.MOV.U32 R225, RZ, RZ, R215 ;  /* 0x000000ffffe17224 */ /* 0x000fe200078e00d7 */
[----:B------:R-:W-:Y:S01]  /*40b0*/  MOV R197, R210 ;  /* 0x000000d200c57202 */ /* 0x000fe20000000f00 */
        /* <DEDUP_REMOVED lines=12> */
[----:B------:R-:W-:Y:S01]  /*4180*/  UMOV UR59, 0x40000040 ;  /* 0x40000040003b7882 */ /* 0x000fe20000000000 */
[----:B--2---:R-:W-:-:S06]  /*4190*/  WARPGROUP.ARRIVE ;  /* 0x00000000000079c5 */ /* 0x004fcc0000000000 */
[----:B------:R-:W-:Y:S03]  /*41a0*/  HGMMA.64x16x16.F32.BF16 R208, gdesc[UR56], R208, gsb0 ;  /* 0x0020000038d079f0 */ /* 0x000fe600080018d0 */
[----:B------:R-:W-:Y:S02]  /*41b0*/  WARPGROUP.DEPBAR.LE gsb0, 0x0 ;  /* 0x00008000000079c5 */ /* 0x000fe40000010000 */
[----:B------:R-:W-:Y:S04]  /*41c0*/  STL.64 [R1+0x390], R214 ;  /* 0x000390d601007387 */ /* 0x000fe80000100a00 */
[----:B------:R0:W-:Y:S04]  /*41d0*/  STL.64 [R1+0x388], R212 ;  /* 0x000388d401007387 */ /* 0x0001e80000100a00 */
[----:B------:R1:W-:Y:S04]  /*41e0*/  STL.64 [R1+0x380], R210 ;  /* 0x000380d201007387 */ /* 0x0003e80000100a00 */
[----:B------:R2:W-:Y:S01]  /*41f0*/  STL.64 [R1+0x378], R208 ;  /* 0x000378d001007387 */ /* 0x0005e20000100a00 */
[----:B0-----:R-:W-:-:S02]  /*4200*/  IMAD.MOV.U32 R212, RZ, RZ, R199 ;  /* 0x000000ffffd47224 */ /* 0x001fc400078e00c7 */
[----:B-1----:R-:W-:Y:S01]  /*4210*/  IMAD.MOV.U32 R210, RZ, RZ, R197 ;  /* 0x000000ffffd27224 */ /* 0x002fe200078e00c5 */
[----:B--2---:R-:W-:Y:S01]  /*4220*/  MOV R208, R195 ;  /* 0x000000c300d07202 */ /* 0x004fe20000000f00 */
[----:B------:R-:W-:Y:S01]  /*4230*/  IMAD.MOV.U32 R209, RZ, RZ, R196 ;  /* 0x000000ffffd17224 */ /* 0x000fe200078e00c4 */
[----:B------:R-:W2:Y:S01]  /*4240*/  LDL.LU R195, [R1+0x408] ;  /* 0x0004080001c37983 */ /* 0x000ea20000300800 */
[----:B------:R-:W-:-:S03]  /*4250*/  IMAD.MOV.U32 R211, RZ, RZ, R198 ;  /* 0x000000ffffd37224 */ /* 0x000fc600078e00c6 */
[----:B------:R-:W2:Y:S04]  /*4260*/  LDL.LU R196, [R1+0x404] ;  /* 0x0004040001c47983 */ /* 0x000ea80000300800 */
[----:B------:R-:W2:Y:S04]  /*4270*/  LDL.LU R197, [R1+0x400] ;  /* 0x0004000001c57983 */ /* 0x000ea80000300800 */
[----:B------:R-:W2:Y:S04]  /*4280*/  LDL.LU R198, [R1+0x3fc] ;  /* 0x0003fc0001c67983 */ /* 0x000ea80000300800 */
[----:B------:R-:W2:Y:S01]  /*4290*/  LDL.LU R199, [R1+0x3f8] ;  /* 0x0003f80001c77983 */ /* 0x000ea20000300800 */
[----:B------:R-:W-:Y:S01]  /*42a0*/  UIADD3 UR26, UR4, 0x204, URZ ;  /* 0x00000204041a7890 */ /* 0x000fe2000fffe03f */
[----:B------:R-:W-:Y:S01]  /*42b0*/  UMOV UR24, UR8 ;  /* 0x0000000800187c82 */ /* 0x000fe20008000000 */
[----:B------:R-:W-:Y:S01]  /*42c0*/  UMOV UR25, UR9 ;  /* 0x0000000900197c82 */ /* 0x000fe20008000000 */
[----:B------:R-:W-:Y:S01]  /*42d0*/  UMOV UR27, 0x40000040 ;  /* 0x40000040001b7882 */ /* 0x000fe20000000000 */
[----:B------:R-:W-:Y:S01]  /*42e0*/  UIADD3 UR38, UR4, 0x284, URZ ;  /* 0x0000028404267890 */ /* 0x000fe2000fffe03f */
[----:B------:R-:W-:Y:S01]  /*42f0*/  UMOV UR36, UR8 ;  /* 0x0000000800247c82 */ /* 0x000fe20008000000 */
[----:B------:R-:W-:Y:S01]  /*4300*/  UMOV UR37, UR9 ;  /* 0x0000000900257c82 */ /* 0x000fe20008000000 */
[----:B------:R-:W-:Y:S01]  /*4310*/  UMOV UR39, 0x40000040 ;  /* 0x4000004000277882 */ /* 0x000fe20000000000 */
[----:B------:R-:W-:Y:S01]  /*4320*/  UIADD3 UR14, UR4, 0x304, URZ ;  /* 0x00000304040e7890 */ /* 0x000fe2000fffe03f */
[----:B------:R-:W-:Y:S01]  /*4330*/  UMOV UR15, 0x40000040 ;  /* 0x40000040000f7882 */ /* 0x000fe20000000000 */
        /* <DEDUP_REMOVED lines=8> */
[----:B--2---:R-:W-:-:S06]  /*43c0*/  WARPGROUP.ARRIVE ;  /* 0x00000000000079c5 */ /* 0x004fcc0000000000 */
[----:B------:R-:W-:Y:S03]  /*43d0*/  HGMMA.64x16x16.F32.BF16 R192, gdesc[UR24], R192, gsb0 ;  /* 0x0020000018c079f0 */ /* 0x000fe600080018c0 */
        /* <DEDUP_REMOVED lines=105> */
[----:B------:R-:W-:Y:S01]  /*4a70*/  MOV R214, R226 ;  /* 0x000000e200d67202 */ /* 0x000fe20000000f00 */
[----:B------:R-:W-:Y:S02]  /*4a80*/  IMAD.MOV.U32 R215, RZ, RZ, R225 ;  /* 0x000000ffffd77224 */ /* 0x000fe400078e00e1 */
[----:B------:R-:W-:-:S03]  /*4a90*/  IMAD.MOV.U32 R213, RZ, RZ, R227 ;  /* 0x000000ffffd57224 */ /* 0x000fc600078e00e3 */
[----:B------:R0:W-:Y:S04]  /*4aa0*/  STL.64 [R1+0x3b0], R214 ;  /* 0x0003b0d601007387 */ /* 0x0001e80000100a00 */
[----:B------:R1:W-:Y:S01]  /*4ab0*/  STL.64 [R1+0x3a8], R212 ;  /* 0x0003a8d401007387 */ /* 0x0003e20000100a00 */
[----:B------:R-:W-:Y:S02]  /*4ac0*/  WARPGROUP.DEPBAR.LE gsb0, 0x0 ;  /* 0x00008000000079c5 */ /* 0x000fe40000010000 */
[----:B------:R-:W-:-:S06]  /*4ad0*/  WARPGROUP.ARRIVE ;  /* 0x00000000000079c5 */ /* 0x000fcc0000000000 */
[----:B------:R-:W-:Y:S01]  /*4ae0*/  HGMMA.64x16x16.F32.BF16 R152, gdesc[UR12], R152, gsb0 ;  /* 0x002000000c9879f0 */ /* 0x000fe20008001898 */
[----:B0-----:R-:W-:Y:S01]  /*4af0*/  IMAD.MOV.U32 R214, RZ, RZ, R10 ;  /* 0x000000ffffd67224 */ /* 0x001fe200078e000a */
[----:B------:R0:W-:Y:S01]  /*4b00*/  STL.64 [R1+0x3a0], R210 ;  /* 0x0003a0d201007387 */ /* 0x0001e20000100a00 */
[----:B------:R-:W-:Y:S01]  /*4b10*/  IMAD.MOV.U32 R215, RZ, RZ, R9 ;  /* 0x000000ffffd77224 */ /* 0x000fe200078e0009 */
[----:B-1----:R-:W-:Y:S01]  /*4b20*/  MOV R212, R12 ;  /* 0x0000000c00d47202 */ /* 0x002fe20000000f00 */
[----:B------:R-:W-:Y:S01]  /*4b30*/  IMAD.MOV.U32 R213, RZ, RZ, R11 ;  /* 0x000000ffffd57224 */ /* 0x000fe200078e000b */
[----:B------:R1:W-:Y:S04]  /*4b40*/  STL.64 [R1+0x398], R208 ;  /* 0x000398d001007387 */ /* 0x0003e80000100a00 */
[----:B------:R2:W-:Y:S01]  /*4b50*/  STL.64 [R1+0x3d0], R214 ;  /* 0x0003d0d601007387 */ /* 0x0005e20000100a00 */
[----:B0-----:R-:W-:-:S02]  /*4b60*/  IMAD.MOV.U32 R210, RZ, RZ, R14 ;  /* 0x000000ffffd27224 */ /* 0x001fc400078e000e */
[----:B------:R-:W-:Y:S02]  /*4b70*/  IMAD.MOV.U32 R211, RZ, RZ, R13 ;  /* 0x000000ffffd37224 */ /* 0x000fe400078e000d */
[----:B-1----:R-:W-:Y:S02]  /*4b80*/  IMAD.MOV.U32 R208, RZ, RZ, R224 ;  /* 0x000000ffffd07224 */ /* 0x002fe400078e00e0 */
[----:B------:R-:W-:Y:S01]  /*4b90*/  IMAD.MOV.U32 R209, RZ, RZ, R15 ;  /* 0x000000ffffd17224 */ /* 0x000fe200078e000f */
[----:B------:R0:W-:Y:S01]  /*4ba0*/  STL.64 [R1+0x3c8], R212 ;  /* 0x0003c8d401007387 */ /* 0x0001e20000100a00 */
[----:B--2---:R-:W-:Y:S02]  /*4bb0*/  IMAD.MOV.U32 R214, RZ, RZ, R2 ;  /* 0x000000ffffd67224 */ /* 0x004fe400078e0002 */
[----:B------:R-:W-:Y:S01]  /*4bc0*/  IMAD.MOV.U32 R215, RZ, RZ, R0 ;  /* 0x000000ffffd77224 */ /* 0x000fe200078e0000 */
[----:B------:R1:W-:Y:S04]  /*4bd0*/  STL.64 [R1+0x3c0], R210 ;  /* 0x0003c0d201007387 */ /* 0x0003e80000100a00 */
[----:B------:R2:W-:Y:S01]  /*4be0*/  STL.64 [R1+0x3b8], R208 ;  /* 0x0003b8d001007387 */ /* 0x0005e20000100a00 */
[----:B0-----:R-:W-:-:S02]  /*4bf0*/  IMAD.MOV.U32 R212, RZ, RZ, R4 ;  /* 0x000000ffffd47224 */ /* 0x001fc400078e0004 */
[----:B------:R-:W-:Y:S01]  /*4c00*/  IMAD.MOV.U32 R213, RZ, RZ, R3 ;  /* 0x000000ffffd57224 */ /* 0x000fe200078e0003 */
[----:B-1----:R-:W-:Y:S01]  /*4c10*/  MOV R210, R6 ;  /* 0x0000000600d27202 */ /* 0x002fe20000000f00 */
[----:B------:R-:W-:Y:S01]  /*4c20*/  IMAD.MOV.U32 R211, RZ, RZ, R5 ;  /* 0x000000ffffd37224 */ /* 0x000fe200078e0005 */
[----:B------:R-:W-:Y:S01]  /*4c30*/  STL.64 [R1+0x3f0], R214 ;  /* 0x0003f0d601007387 */ /* 0x000fe20000100a00 */
[----:B--2---:R-:W-:Y:S02]  /*4c40*/  IMAD.MOV.U32 R208, RZ, RZ, R8 ;  /* 0x000000ffffd07224 */ /* 0x004fe400078e0008 */
[----:B------:R-:W-:Y:S01]  /*4c50*/  IMAD.MOV.U32 R209, RZ, RZ, R7 ;  /* 0x000000ffffd17224 */ /* 0x000fe200078e0007 */
[----:B------:R-:W-:Y:S04]  /*4c60*/  STL.64 [R1+0x3e8], R212 ;  /* 0x0003e8d401007387 */ /* 0x000fe80000100a00 */
[----:B------:R-:W-:Y:S04]  /*4c70*/  STL.64 [R1+0x3e0], R210 ;  /* 0x0003e0d201007387 */ /* 0x000fe80000100a00 */
[----:B------:R0:W-:Y:S01]  /*4c80*/  STL.64 [R1+0x3d8], R208 ;  /* 0x0003d8d001007387 */ /* 0x0001e20000100a00 */
[----:B------:R-:W-:-:S02]  /*4c90*/  WARPGROUP.DEPBAR.LE gsb0, 0x0 ;  /* 0x00008000000079c5 */ /* 0x000fc40000010000 */
[----:B------:R-:W-:Y:S01]  /*4ca0*/  WARPGROUP.ARRIVE ;  /* 0x00000000000079c5 */ /* 0x000fe20000000000 */
[----:B0-----:R-:W2:Y:S04]  /*4cb0*/  LDL.LU.64 R208, [R1+0x60] ;  /* 0x0000600001d07983 */ /* 0x001ea80000300a00 */
[----:B------:R-:W2:Y:S04]  /*4cc0*/  LDL.LU.64 R210, [R1+0x68] ;  /* 0x0000680001d27983 */ /* 0x000ea80000300a00 */
[----:B------:R-:W2:Y:S04]  /*4cd0*/  LDL.LU.64 R212, [R1+0x70] ;  /* 0x0000700001d47983 */ /* 0x000ea80000300a00 */
[----:B------:R-:W2:Y:S01]  /*4ce0*/  LDL.LU.64 R214, [R1+0x78] ;  /* 0x0000780001d67983 */ /* 0x000ea20000300a00 */
[----:B------:R-:W-:Y:S01]  /*4cf0*/  UMOV UR16, UR28 ;  /* 0x0000001c00107c82 */ /* 0x000fe20008000000 */
[----:B------:R-:W-:Y:S01]  /*4d00*/  UMOV UR17, UR29 ;  /* 0x0000001d00117c82 */ /* 0x000fe20008000000 */
[----:B------:R-:W-:Y:S01]  /*4d10*/  UMOV UR18, UR38 ;  /* 0x0000002600127c82 */ /* 0x000fe20008000000 */
[----:B------:R-:W-:-:S02]  /*4d20*/  UMOV UR19, UR39 ;  /* 0x0000002700137c82 */ /* 0x000fc40008000000 */
[----:B------:R-:W-:Y:S01]  /*4d30*/  HGMMA.64x16x16.F32.BF16 R168, gdesc[UR16], R168, gsb0 ;  /* 0x0020000010a879f0 */ /* 0x000fe200080018a8 */
[----:B------:R-:W-:Y:S01]  /*4d40*/  UMOV UR56, UR6 ;  /* 0x0000000600387c82 */ /* 0x000fe20008000000 */
[----:B------:R-:W-:Y:S01]  /*4d50*/  UIADD3 UR6, UR60, 0x6, URZ ;  /* 0x000000063c067890 */ /* 0x000fe2000fffe03f */
[----:B------:R-:W-:Y:S01]  /*4d60*/  UMOV UR57, UR7 ;  /* 0x0000000700397c82 */ /* 0x000fe20008000000 */
[----:B------:R-:W-:Y:S01]  /*4d70*/  UMOV UR7, UR25 ;  /* 0x0000001900077c82 */ /* 0x000fe20008000000 */
[----:B------:R-:W-:-:S04]  /*4d80*/  UMOV UR25, UR29 ;  /* 0x0000001d00197c82 */ /* 0x000fc80008000000 */
        /* <DEDUP_REMOVED lines=50> */
[----:B------:R-:W-:Y:S01]  /*50b0*/  UMOV UR9, 0x40000040 ;  /* 0x4000004000097882 */ /* 0x000fe20000000000 */
[----:B------:R-:W-:-:S05]  /*50c0*/  UMOV UR11, 0x40000040 ;  /* 0x40000040000b7882 */ /* 0x000fca0000000000 */
[----:B------:R-:W-:Y:S01]  /*50d0*/  UMOV UR10, UR5 ;  /* 0x00000005000a7c82 */ /* 0x000fe20008000000 */
        /* <DEDUP_REMOVED lines=55> */
[----:B------:R-:W-:Y:S01]  /*5450*/  UMOV UR22, UR50 ;  /* 0x0000003200167c82 */ /* 0x000fe20008000000 */
[----:B------:R-:W-:Y:S01]  /*5460*/  UMOV UR23, UR51 ;  /* 0x0000003300177c82 */ /* 0x000fe20008000000 */
[----:B------:R-:W-:Y:S01]  /*5470*/  UMOV UR20, UR8 ;  /* 0x0000000800147c82 */ /* 0x000fe20008000000 */
[----:B------:R-:W-:Y:S01]  /*5480*/  UMOV UR21, UR9 ;  /* 0x0000000900157c82 */ /* 0x000fe20008000000 */
        /* <DEDUP_REMOVED lines=177> */
[----:B------:R-:W-:Y:S01]  /*5fa0*/  IMAD.MOV.U32 R215, RZ, RZ, R0 ;  /* 0x000000ffffd77224 */ /* 0x000fe200078e0000 */
[----:B-1----:R-:W-:Y:S01]  /*5fb0*/  MOV R212, R4 ;  /* 0x0000000400d47202 */ /* 0x002fe20000000f00 */
[----:B------:R-:W-:Y:S02]  /*5fc0*/  IMAD.MOV.U32 R213, RZ, RZ, R3 ;  /* 0x000000ffffd57224 */ /* 0x000fe400078e0003 */
[----:B--2---:R-:W-:Y:S02]  /*5fd0*/  IMAD.MOV.U32 R210, RZ, RZ, R6 ;  /* 0x000000ffffd27224 */ /* 0x004fe400078e0006 */
        /* <DEDUP_REMOVED lines=94> */
[----:B0-----:R-:W-:Y:S01]  /*65c0*/  IMAD.MOV.U32 R212, RZ, RZ, R199 ;  /* 0x000000ffffd47224 */ /* 0x001fe200078e00c7 */
[----:B-1----:R-:W-:Y:S01]  /*65d0*/  MOV R210, R197 ;  /* 0x000000c500d27202 */ /* 0x002fe20000000f00 */
[----:B------:R-:W-:-:S02]  /*65e0*/  IMAD.MOV.U32 R211, RZ, RZ, R198 ;  /* 0x000000ffffd37224 */ /* 0x000fc400078e00c6 */
[----:B--2---:R-:W-:Y:S02]  /*65f0*/  IMAD.MOV.U32 R208, RZ, RZ, R195 ;  /* 0x000000ffffd07224 */ /* 0x004fe400078e00c3 */
        /* <DEDUP_REMOVED lines=131> */
[----:B------:R-:W-:Y:S02]  /*6e30*/  IMAD.MOV.U32 R214, RZ, RZ, R226 ;  /* 0x000000ffffd67224 */ /* 0x000fe400078e00e2 */
[----:B------:R-:W-:Y:S02]  /*6e40*/  IMAD.MOV.U32 R215, RZ, RZ, R225 ;  /* 0x000000ffffd77224 */ /* 0x000fe400078e00e1 */
[----:B------:R-:W-:-:S03]  /*6e50*/  IMAD.MOV.U32 R213, RZ, RZ, R227 ;  /* 0x000000ffffd57224 */ /* 0x000fc600078e00e3 */
[----:B------:R0:W-:Y:S04]  /*6e60*/  STL.64 [R1+0x298], R214 ;  /* 0x000298d601007387 */ /* 0x0001e80000100a00 */
[----:B------:R1:W-:Y:S01]  /*6e70*/  STL.64 [R1+0x290], R212 ;  /* 0x000290d401007387 */ /* 0x0003e20000100a00 */
[----:B------:R-:W-:Y:S02]  /*6e80*/  WARPGROUP.DEPBAR.LE gsb0, 0x0 ;  /* 0x00008000000079c5 */ /* 0x000fe40000010000 */
[----:B------:R-:W-:-:S06]  /*6e90*/  WARPGROUP.ARRIVE ;  /* 0x00000000000079c5 */ /* 0x000fcc0000000000 */
[----:B------:R-:W-:Y:S01]  /*6ea0*/  HGMMA.64x16x16.F32.BF16 R152, gdesc[UR12], R152, gsb0 ;  /* 0x002000000c9879f0 */ /* 0x000fe20008001898 */
[----:B0-----:R-:W-:Y:S01]  /*6eb0*/  MOV R214, R10 ;  /* 0x0000000a00d67202 */ /* 0x001fe20000000f00 */
[----:B------:R-:W-:Y:S01]  /*6ec0*/  IMAD.MOV.U32 R215, RZ, RZ, R9 ;  /* 0x000000ffffd77224 */ /* 0x000fe200078e0009 */
[----:B------:R0:W-:Y:S01]  /*6ed0*/  STL.64 [R1+0x288], R210 ;  /* 0x000288d201007387 */ /* 0x0001e20000100a00 */
[----:B-1----:R-:W-:Y:S02]  /*6ee0*/  IMAD.MOV.U32 R212, RZ, RZ, R12 ;  /* 0x000000ffffd47224 */ /* 0x002fe400078e000c */
[----:B------:R-:W-:Y:S01]  /*6ef0*/  IMAD.MOV.U32 R213, RZ, RZ, R11 ;  /* 0x000000ffffd57224 */ /* 0x000fe200078e000b */
[----:B------:R1:W-:Y:S04]  /*6f00*/  STL.64 [R1+0x280], R208 ;  /* 0x000280d001007387 */ /* 0x0003e80000100a00 */
[----:B------:R2:W-:Y:S01]  /*6f10*/  STL.64 [R1+0x2b8], R214 ;  /* 0x0002b8d601007387 */ /* 0x0005e20000100a00 */
[----:B0-----:R-:W-:-:S02]  /*6f20*/  IMAD.MOV.U32 R210, RZ, RZ, R14 ;  /* 0x000000ffffd27224 */ /* 0x001fc400078e000e */
[----:B------:R-:W-:Y:S01]  /*6f30*/  IMAD.MOV.U32 R211, RZ, RZ, R13 ;  /* 0x000000ffffd37224 */ /* 0x000fe200078e000d */
[----:B-1----:R-:W-:Y:S01]  /*6f40*/  MOV R208, R224 ;  /* 0x000000e000d07202 */ /* 0x002fe20000000f00 */
[----:B------:R-:W-:Y:S01]  /*6f50*/  IMAD.MOV.U32 R209, RZ, RZ, R15 ;  /* 0x000000ffffd17224 */ /* 0x000fe200078e000f */
[----:B------:R0:W-:Y:S01]  /*6f60*/  STL.64 [R1+0x2b0], R212 ;  /* 0x0002b0d401007387 */ /* 0x0001e20000100a00 */
[----:B--2---:R-:W-:Y:S02]  /*6f70*/  IMAD.MOV.U32 R214, RZ, RZ, R2 ;  /* 0x000000ffffd67224 */ /* 0x004fe400078e0002 */
[----:B------:R-:W-:Y:S01]  /*6f80*/  IMAD.MOV.U32 R215, RZ, RZ, R0 ;  /* 0x000000ffffd77224 */ /* 0x000fe200078e0000 */
[----:B------:R1:W-:Y:S04]  /*6f90*/  STL.64 [R1+0x2a8], R210 ;  /* 0x0002a8d201007387 */ /* 0x0003e80000100a00 */
[----:B------:R2:W-:Y:S01]  /*6fa0*/  STL.64 [R1+0x2a0], R208 ;  /* 0x0002a0d001007387 */ /* 0x0005e20000100a00 */
[----:B0-----:R-:W-:Y:S01]  /*6fb0*/  MOV R212, R4 ;  /* 0x0000000400d47202 */ /* 0x001fe20000000f00 */
[----:B------:R-:W-:-:S02]  /*6fc0*/  IMAD.MOV.U32 R213, RZ, RZ, R3 ;  /* 0x000000ffffd57224 */ /* 0x000fc400078e0003 */
[----:B------:R-:W-:Y:S01]  /*6fd0*/  STL.64 [R1+0x2d8], R214 ;  /* 0x0002d8d601007387 */ /* 0x000fe20000100a00 */
[----:B-1----:R-:W-:Y:S02]  /*6fe0*/  IMAD.MOV.U32 R210, RZ, RZ, R6 ;  /* 0x000000ffffd27224 */ /* 0x002fe400078e0006 */
[----:B------:R-:W-:Y:S02]  /*6ff0*/  IMAD.MOV.U32 R211, RZ, RZ, R5 ;  /* 0x000000ffffd37224 */ /* 0x000fe400078e0005 */
        /* <DEDUP_REMOVED lines=309> */
[----:B0-----:R-:W-:Y:S01]  /*8350*/  MOV R214, R2 ;  /* 0x0000000200d67202 */ /* 0x001fe20000000f00 */
[----:B------:R-:W-:-:S02]  /*8360*/  IMAD.MOV.U32 R215, RZ, RZ, R0 ;  /* 0x000000ffffd77224 */ /* 0x000fc400078e0000 */
[----:B-1----:R-:W-:Y:S02]  /*8370*/  IMAD.MOV.U32 R212, RZ, RZ, R4 ;  /* 0x000000ffffd47224 */ /* 0x002fe400078e0004 */
[----:B------:R-:W-:Y:S02]  /*8380*/  IMAD.MOV.U32 R213, RZ, RZ, R3 ;  /* 0x000000ffffd57224 */ /* 0x000fe400078e0003 */
[----:B--2---:R-:W-:Y:S02]  /*8390*/  IMAD.MOV.U32 R210, RZ, RZ, R6 ;  /* 0x000000ffffd27224 */ /* 0x004fe400078e0006 */
[----:B------:R-:W-:Y:S01]  /*83a0*/  IMAD.MOV.U32 R211, RZ, RZ, R5 ;  /* 0x000000ffffd37224 */ /* 0x000fe200078e0005 */
[----:B---3--:R-:W-:Y:S01]  /*83b0*/  MOV R208, R8 ;  /* 0x0000000800d07202 */ /* 0x008fe20000000f00 */
        /* <DEDUP_REMOVED lines=92> */
[----:B0-----:R-:W-:Y:S01]  /*8980*/  MOV R212, R199 ;  /* 0x000000c700d47202 */ /* 0x001fe20000000f00 */
[----:B-1----:R-:W-:-:S02]  /*8990*/  IMAD.MOV.U32 R210, RZ, RZ, R197 ;  /* 0x000000ffffd27224 */ /* 0x002fc400078e00c5 */
[----:B--2---:R-:W-:Y:S02]  /*89a0*/  IMAD.MOV.U32 R208, RZ, RZ, R195 ;  /* 0x000000ffffd07224 */ /* 0x004fe400078e00c3 */
[----:B------:R-:W2:Y:S01]  /*89b0*/  LDL.LU R195, [R1+0x1dc] ;  /* 0x0001dc0001c37983 */ /* 0x000ea20000300800 */
[----:B------:R-:W-:Y:S02]  /*89c0*/  IMAD.MOV.U32 R209, RZ, RZ, R196 ;  /* 0x000000ffffd17224 */ /* 0x000fe400078e00c4 */
[----:B------:R-:W-:Y:S01]  /*89d0*/  IMAD.MOV.U32 R211, RZ, RZ, R198 ;  /* 0x000000ffffd37224 */ /* 0x000fe200078e00c6 */
        /* <DEDUP_REMOVED lines=18> */
[----:B------:R-:W-:Y:S01]  /*8b00*/  UMOV UR6, UR18 ;  /* 0x0000001200067c82 */ /* 0x000fe20008000000 */
[----:B------:R-:W-:Y:S01]  /*8b10*/  UIADD3 UR18, UR4, 0xb84, URZ ;  /* 0x00000b8404127890 */ /* 0x000fe2000fffe03f */
[----:B------:R-:W-:Y:S01]  /*8b20*/  UMOV UR7, UR19 ;  /* 0x0000001300077c82 */ /* 0x000fe20008000000 */
        /* <DEDUP_REMOVED lines=110> */
[----:B------:R-:W-:Y:S02]  /*9210*/  IMAD.MOV.U32 R213, RZ, RZ, R7 ;  /* 0x000000ffffd57224 */ /* 0x000fe400078e0007 */
[----:B------:R0:W5:Y:S04]  /*9220*/  LDL.LU R7, [R1+0x1c8] ;  /* 0x0001c80001077983 */ /* 0x0001680000300800 */
[----:B------:R0:W5:Y:S04]  /*9230*/  LDL.LU R6, [R1+0x1c4] ;  /* 0x0001c40001067983 */ /* 0x0001680000300800 */
[----:B------:R0:W5:Y:S01]  /*9240*/  LDL.LU R15, [R1+0x1c0] ;  /* 0x0001c000010f7983 */ /* 0x0001620000300800 */
[----:B------:R-:W-:-:S02]  /*9250*/  WARPGROUP.DEPBAR.LE gsb0, 0x0 ;  /* 0x00008000000079c5 */ /* 0x000fc40000010000 */
[----:B------:R-:W-:-:S06]  /*9260*/  WARPGROUP.ARRIVE ;  /* 0x00000000000079c5 */ /* 0x000fcc0000000000 */
[----:B------:R-:W-:Y:S01]  /*9270*/  HGMMA.64x16x16.F32.BF16 R152, gdesc[UR12], R152, gsb0 ;  /* 0x002000000c9879f0 */ /* 0x000fe20008001898 */
[----:B------:R1:W-:Y:S04]  /*9280*/  STL.64 [R1+0x160], R214 ;  /* 0x000160d601007387 */ /* 0x0003e80000100a00 */
[----:B------:R2:W-:Y:S04]  /*9290*/  STL.64 [R1+0x158], R212 ;  /* 0x000158d401007387 */ /* 0x0005e80000100a00 */
[----:B------:R3:W-:Y:S01]  /*92a0*/  STL.64 [R1+0x150], R210 ;  /* 0x000150d201007387 */ /* 0x0007e20000100a00 */
[----:B-1----:R-:W-:-:S03]  /*92b0*/  IMAD.MOV.U32 R214, RZ, RZ, R14 ;  /* 0x000000ffffd67224 */ /* 0x002fc600078e000e */
[----:B------:R1:W-:Y:S01]  /*92c0*/  STL.64 [R1+0x148], R208 ;  /* 0x000148d001007387 */ /* 0x0003e20000100a00 */
[----:B------:R-:W-:Y:S02]  /*92d0*/  IMAD.MOV.U32 R215, RZ, RZ, R13 ;  /* 0x000000ffffd77224 */ /* 0x000fe400078e000d */
[----:B--2---:R-:W-:Y:S02]  /*92e0*/  IMAD.MOV.U32 R212, RZ, RZ, R225 ;  /* 0x000000ffffd47224 */ /* 0x004fe400078e00e1 */
[----:B------:R-:W-:Y:S01]  /*92f0*/  IMAD.MOV.U32 R213, RZ, RZ, R224 ;  /* 0x000000ffffd57224 */ /* 0x000fe200078e00e0 */
[----:B---3--:R-:W-:Y:S01]  /*9300*/  MOV R210, R227 ;  /* 0x000000e300d27202 */ /* 0x008fe20000000f00 */
[----:B------:R-:W-:Y:S02]  /*9310*/  IMAD.MOV.U32 R211, RZ, RZ, R226 ;  /* 0x000000ffffd37224 */ /* 0x000fe400078e00e2 */
[----:B-1----:R-:W-:Y:S02]  /*9320*/  IMAD.MOV.U32 R208, RZ, RZ, R8 ;  /* 0x000000ffffd07224 */ /* 0x002fe400078e0008 */
[----:B------:R0:W5:Y:S01]  /*9330*/  LDL.LU R8, [R1+0x1bc] ;  /* 0x0001bc0001087983 */ /* 0x0001620000300800 */
[----:B------:R-:W-:-:S03]  /*9340*/  IMAD.MOV.U32 R209, RZ, RZ, R2 ;  /* 0x000000ffffd17224 */ /* 0x000fc600078e0002 */
[----:B------:R0:W5:Y:S04]  /*9350*/  LDL.LU R2, [R1+0x1b8] ;  /* 0x0001b80001027983 */ /* 0x0001680000300800 */
[----:B------:R1:W-:Y:S04]  /*9360*/  STL.64 [R1+0x180], R214 ;  /* 0x000180d601007387 */ /* 0x0003e80000100a00 */
[----:B------:R2:W-:Y:S04]  /*9370*/  STL.64 [R1+0x178], R212 ;  /* 0x000178d401007387 */ /* 0x0005e80000100a00 */
[----:B------:R3:W-:Y:S01]  /*9380*/  STL.64 [R1+0x170], R210 ;  /* 0x000170d201007387 */ /* 0x0007e20000100a00 */
[----:B-1----:R-:W-:Y:S01]  /*9390*/  MOV R214, R3 ;  /* 0x0000000300d67202 */ /* 0x002fe20000000f00 */
[----:B------:R-:W-:-:S02]  /*93a0*/  IMAD.MOV.U32 R215, RZ, RZ, R0 ;  /* 0x000000ffffd77224 */ /* 0x000fc400078e0000 */
[----:B------:R1:W-:Y:S01]  /*93b0*/  STL.64 [R1+0x168], R208 ;  /* 0x000168d001007387 */ /* 0x0003e20000100a00 */
[----:B--2---:R-:W-:Y:S02]  /*93c0*/  IMAD.MOV.U32 R212, RZ, RZ, R5 ;  /* 0x000000ffffd47224 */ /* 0x004fe400078e0005 */
[----:B------:R-:W-:Y:S02]  /*93d0*/  IMAD.MOV.U32 R213, RZ, RZ, R4 ;  /* 0x000000ffffd57224 */ /* 0x000fe400078e0004 */
[----:B---3--:R-:W-:Y:S02]  /*93e0*/  IMAD.MOV.U32 R210, RZ, RZ, R10 ;  /* 0x000000ffffd27224 */ /* 0x008fe400078e000a */
[----:B------:R-:W-:Y:S01]  /*93f0*/  IMAD.MOV.U32 R211, RZ, RZ, R9 ;  /* 0x000000ffffd37224 */ /* 0x000fe200078e0009 */
[----:B------:R-:W-:Y:S01]  /*9400*/  STL.64 [R1+0x1a0], R214 ;  /* 0x0001a0d601007387 */ /* 0x000fe20000100a00 */
[----:B-1----:R-:W-:Y:S01]  /*9410*/  MOV R208, R12 ;  /* 0x0000000c00d07202 */ /* 0x002fe20000000f00 */
[----:B------:R-:W-:-:S02]  /*9420*/  IMAD.MOV.U32 R209, RZ, RZ, R11 ;  /* 0x000000ffffd17224 */ /* 0x000fc400078e000b */
[----:B------:R-:W-:Y:S04]  /*9430*/  STL.64 [R1+0x198], R212 ;  /* 0x000198d401007387 */ /* 0x000fe80000100a00 */
[----:B------:R-:W-:Y:S04]  /*9440*/  STL.64 [R1+0x190], R210 ;  /* 0x000190d201007387 */ /* 0x000fe80000100a00 */
[----:B------:R1:W-:Y:S01]  /*9450*/  STL.64 [R1+0x188], R208 ;  /* 0x000188d001007387 */ /* 0x0003e20000100a00 */
[----:B------:R-:W-:Y:S02]  /*9460*/  WARPGROUP.DEPBAR.LE gsb0, 0x0 ;  /* 0x00008000000079c5 */ /* 0x000fe40000010000 */
[----:B------:R-:W-:Y:S01]  /*9470*/  WARPGROUP.ARRIVE ;  /* 0x00000000000079c5 */ /* 0x000fe20000000000 */
[----:B-1----:R-:W2:Y:S04]  /*9480*/  LDL.LU.64 R208, [R1+0x60] ;  /* 0x0000600001d07983 */ /* 0x002ea80000300a00 */
        /* <DEDUP_REMOVED lines=48> */
[----:B------:R-:W-:Y:S01]  /*9790*/  HGMMA.64x16x16.F32.BF16 R208, gdesc[UR52], R208, gsb0 ;  /* 0x0020000034d079f0 */ /* 0x000fe200080018d0 */
[----:B------:R-:W-:Y:S02]  /*97a0*/  IMAD.MOV.U32 R10, RZ, RZ, R18 ;  /* 0x000000ffff0a7224 */ /* 0x000fe400078e0012 */
[----:B------:R-:W-:Y:S01]  /*97b0*/  IMAD.MOV.U32 R9, RZ, RZ, R19 ;  /* 0x000000ffff097224 */ /* 0x000fe200078e0013 */
[----:B------:R-:W-:Y:S01]  /*97c0*/  MOV R5, R20 ;  /* 0x0000001400057202 */ /* 0x000fe20000000f00 */
[----:B------:R-:W-:Y:S01]  /*97d0*/  IMAD.MOV.U32 R12, RZ, RZ, R16 ;  /* 0x000000ffff0c7224 */ /* 0x000fe200078e0010 */
[----:B------:R0:W5:Y:S01]  /*97e0*/  LDL.LU.64 R18, [R1+0x1b0] ;  /* 0x0001b00001127983 */ /* 0x0001620000300a00 */
[----:B------:R-:W-:Y:S02]  /*97f0*/  IMAD.MOV.U32 R11, RZ, RZ, R17 ;  /* 0x000000ffff0b7224 */ /* 0x000fe400078e0011 */
[----:B------:R-:W-:Y:S01]  /*9800*/  IMAD.MOV.U32 R4, RZ, RZ, R21 ;  /* 0x000000ffff047224 */ /* 0x000fe200078e0015 */
[----:B------:R0:W5:Y:S01]  /*9810*/  LDL.LU.64 R16, [R1+0x1a8] ;  /* 0x0001a80001107983 */ /* 0x0001620000300a00 */
[----:B------:R-:W-:-:S02]  /*9820*/  IMAD.MOV.U32 R3, RZ, RZ, R22 ;  /* 0x000000ffff037224 */ /* 0x000fc400078e0016 */
[----:B------:R-:W-:Y:S01]  /*9830*/  IMAD.MOV.U32 R0, RZ, RZ, R23 ;  /* 0x000000ffff007224 */ /* 0x000fe200078e0017 */
[----:B------:R-:W-:Y:S02]  /*9840*/  WARPGROUP.DEPBAR.LE gsb0, 0x0 ;  /* 0x00008000000079c5 */ /* 0x000fe40000010000 */
[----:B------:R-:W-:Y:S02]  /*9850*/  IMAD.MOV.U32 R14, RZ, RZ, R214 ;  /* 0x000000ffff0e7224 */ /* 0x000fe400078e00d6 */
[----:B------:R-:W-:Y:S01]  /*9860*/  IMAD.MOV.U32 R13, RZ, RZ, R215 ;  /* 0x000000ffff0d7224 */ /* 0x000fe200078e00d7 */
[----:B------:R-:W-:Y:S01]  /*9870*/  MOV R23, R210 ;  /* 0x000000d200177202 */ /* 0x000fe20000000f00 */
[----:B------:R-:W-:Y:S01]  /*9880*/  IMAD.MOV.U32 R21, RZ, RZ, R212 ;  /* 0x000000ffff157224 */ /* 0x000fe200078e00d4 */
[----:B------:R-:W2:Y:S01]  /*9890*/  LDL.LU.64 R214, [R1+0x1a0] ;  /* 0x0001a00001d67983 */ /* 0x000ea20000300a00 */
[----:B------:R-:W-:Y:S02]  /*98a0*/  IMAD.MOV.U32 R20, RZ, RZ, R213 ;  /* 0x000000ffff147224 */ /* 0x000fe400078e00d5 */
        /* <DEDUP_REMOVED lines=17> */
[----:B-1----:R-:W2:Y:S04]  /*99c0*/  LDL.LU.64 R214, [R1+0x180] ;  /* 0x0001800001d67983 */ /* 0x002ea80000300a00 */
        /* <DEDUP_REMOVED lines=103> */
[----:B------:R-:W-:Y:S02]  /*a040*/  UMOV UR6, UR54 ;  /* 0x0000003600067c82 */ /* 0x000fe40008000000 */
[----:B------:R-:W-:Y:S01]  /*a050*/  UMOV UR56, UR6 ;  /* 0x0000000600387c82 */ /* 0x000fe20008000000 */
[----:B------:R-:W-:Y:S01]  /*a060*/  UIADD3 UR6, UR4, 0xe06, URZ ;  /* 0x00000e0604067890 */ /* 0x000fe2000fffe03f */
[----:B------:R-:W-:Y:S01]  /*a070*/  UMOV UR7, UR55 ;  /* 0x0000003700077c82 */ /* 0x000fe20008000000 */
[----:B------:R-:W-:Y:S01]  /*a080*/  UIADD3 UR54, UR4, 0xe86, URZ ;  /* 0x00000e8604367890 */ /* 0x000fe2000fffe03f */
[----:B------:R-:W-:Y:S02]  /*a090*/  UMOV UR57, UR7 ;  /* 0x0000000700397c82 */ /* 0x000fe40008000000 */
[----:B------:R-:W-:Y:S01]  /*a0a0*/  UMOV UR4, UR8 ;  /* 0x0000000800047c82 */ /* 0x000fe20008000000 */
[----:B------:R-:W-:Y:S01]  /*a0b0*/  UMOV UR5, UR9 ;  /* 0x0000000900057c82 */ /* 0x000fe20008000000 */
[----:B------:R-:W-:Y:S01]  /*a0c0*/  UMOV UR7, 0x40000040 ;  /* 0x4000004000077882 */ /* 0x000fe20000000000 */
[----:B------:R-:W-:-:S02]  /*a0d0*/  WARPGROUP.DEPBAR.LE gsb0, 0x0 ;  /* 0x00008000000079c5 */ /* 0x000fc40000010000 */
[----:B------:R-:W-:-:S06]  /*a0e0*/  WARPGROUP.ARRIVE ;  /* 0x00000000000079c5 */ /* 0x000fcc0000000000 */
[----:B------:R-:W-:Y:S01]  /*a0f0*/  HGMMA.64x16x16.F32.BF16 R48, gdesc[UR4], R48, gsb0 ;  /* 0x00200000043079f0 */ /* 0x000fe20008001830 */
        /* <DEDUP_REMOVED lines=71> */
[----:B------:R1:W-:Y:S01]  /*a570*/  STL.64 [R1+0x100], R214 ;  /* 0x000100d601007387 */ /* 0x0003e20000100a00 */
[----:B------:R-:W-:Y:S02]  /*a580*/  WARPGROUP.DEPBAR.LE gsb0, 0x0 ;  /* 0x00008000000079c5 */ /* 0x000fe40000010000 */
[----:B------:R-:W-:-:S06]  /*a590*/  WARPGROUP.ARRIVE ;  /* 0x00000000000079c5 */ /* 0x000fcc0000000000 */
[----:B------:R-:W-:Y:S01]  /*a5a0*/  HGMMA.64x16x16.F32.BF16 R216, gdesc[UR56], R216, gsb0 ;  /* 0x0020000038d879f0 */ /* 0x000fe200080018d8 */
[----:B------:R2:W-:Y:S01]  /*a5b0*/  STL.64 [R1+0xf8], R212 ;  /* 0x0000f8d401007387 */ /* 0x0005e20000100a00 */
[----:B-1----:R-:W-:Y:S01]  /*a5c0*/  MOV R214, R14 ;  /* 0x0000000e00d67202 */ /* 0x002fe20000000f00 */
[----:B------:R-:W-:Y:S02]  /*a5d0*/  IMAD.MOV.U32 R215, RZ, RZ, R13 ;  /* 0x000000ffffd77224 */ /* 0x000fe400078e000d */
[----:B------:R1:W-:Y:S04]  /*a5e0*/  STL.64 [R1+0xf0], R210 ;  /* 0x0000f0d201007387 */ /* 0x0003e80000100a00 */
[----:B------:R3:W-:Y:S01]  /*a5f0*/  STL.64 [R1+0xe8], R208 ;  /* 0x0000e8d001007387 */ /* 0x0007e20000100a00 */
[----:B--2---:R-:W-:-:S02]  /*a600*/  IMAD.MOV.U32 R212, RZ, RZ, R21 ;  /* 0x000000ffffd47224 */ /* 0x004fc400078e0015 */
[----:B------:R-:W-:Y:S02]  /*a610*/  IMAD.MOV.U32 R213, RZ, RZ, R20 ;  /* 0x000000ffffd57224 */ /* 0x000fe400078e0014 */
[----:B-1----:R-:W-:Y:S02]  /*a620*/  IMAD.MOV.U32 R210, RZ, RZ, R23 ;  /* 0x000000ffffd27224 */ /* 0x002fe400078e0017 */
[----:B------:R-:W-:Y:S01]  /*a630*/  IMAD.MOV.U32 R211, RZ, RZ, R22 ;  /* 0x000000ffffd37224 */ /* 0x000fe200078e0016 */
[----:B---3--:R-:W-:Y:S01]  /*a640*/  MOV R208, R225 ;  /* 0x000000e100d07202 */ /* 0x008fe20000000f00 */
[----:B------:R-:W-:Y:S01]  /*a650*/  IMAD.MOV.U32 R209, RZ, RZ, R224 ;  /* 0x000000ffffd17224 */ /* 0x000fe200078e00e0 */
[----:B------:R1:W-:Y:S04]  /*a660*/  STL.64 [R1+0x120], R214 ;  /* 0x000120d601007387 */ /* 0x0003e80000100a00 */
[----:B------:R2:W-:Y:S04]  /*a670*/  STL.64 [R1+0x118], R212 ;  /* 0x000118d401007387 */ /* 0x0005e80000100a00 */
[----:B------:R3:W-:Y:S04]  /*a680*/  STL.64 [R1+0x110], R210 ;  /* 0x000110d201007387 */ /* 0x0007e80000100a00 */
[----:B------:R4:W-:Y:S01]  /*a690*/  STL.64 [R1+0x108], R208 ;  /* 0x000108d001007387 */ /* 0x0009e20000100a00 */
[----:B-1----:R-:W-:-:S02]  /*a6a0*/  IMAD.MOV.U32 R214, RZ, RZ, R3 ;  /* 0x000000ffffd67224 */ /* 0x002fc400078e0003 */
[----:B------:R-:W-:Y:S01]  /*a6b0*/  IMAD.MOV.U32 R215, RZ, RZ, R0 ;  /* 0x000000ffffd77224 */ /* 0x000fe200078e0000 */
[----:B--2---:R-:W-:Y:S01]  /*a6c0*/  MOV R212, R5 ;  /* 0x0000000500d47202 */ /* 0x004fe20000000f00 */
[----:B------:R-:W-:Y:S02]  /*a6d0*/  IMAD.MOV.U32 R213, RZ, RZ, R4 ;  /* 0x000000ffffd57224 */ /* 0x000fe400078e0004 */
[----:B---3--:R-:W-:Y:S02]  /*a6e0*/  IMAD.MOV.U32 R210, RZ, RZ, R10 ;  /* 0x000000ffffd27224 */ /* 0x008fe400078e000a */
[----:B------:R-:W-:Y:S02]  /*a6f0*/  IMAD.MOV.U32 R211, RZ, RZ, R9 ;  /* 0x000000ffffd37224 */ /* 0x000fe400078e0009 */
[----:B----4-:R-:W-:Y:S02]  /*a700*/  IMAD.MOV.U32 R208, RZ, RZ, R12 ;  /* 0x000000ffffd07224 */ /* 0x010fe400078e000c */
[----:B------:R-:W-:Y:S01]  /*a710*/  IMAD.MOV.U32 R209, RZ, RZ, R11 ;  /* 0x000000ffffd17224 */ /* 0x000fe200078e000b */
[----:B------:R-:W-:-:S05]  /*a720*/  WARPGROUP.DEPBAR.LE gsb0, 0x0 ;  /* 0x00008000000079c5 */ /* 0x000fca0000010000 */
[----:B------:R-:W-:Y:S01]  /*a730*/  WARPGROUP.ARRIVE ;  /* 0x00000000000079c5 */ /* 0x000fe20000000000 */
[----:B------:R-:W-:Y:S01]  /*a740*/  UMOV UR54, UR8 ;  /* 0x0000000800367c82 */ /* 0x000fe20008000000 */
[----:B------:R-:W-:-:S04]  /*a750*/  UMOV UR55, UR9 ;  /* 0x0000000900377c82 */ /* 0x000fc80008000000 */
        /* <DEDUP_REMOVED lines=10> */
[----:B------:R-:W-:Y:S01]  /*a800*/  UMOV UR8, UR52 ;  /* 0x0000003400087c82 */ /* 0x000fe20008000000 */
        /* <DEDUP_REMOVED lines=8> */
[----:B-1----:R0:W5:Y:S04]  /*a890*/  LDL.LU.64 R214, [R1+0x100] ;  /* 0x0001000001d67983 */ /* 0x0021680000300a00 */
[----:B------:R0:W5:Y:S04]  /*a8a0*/  LDL.LU.64 R212, [R1+0xf8] ;  /* 0x0000f80001d47983 */ /* 0x0001680000300a00 */
[----:B------:R0:W5:Y:S04]  /*a8b0*/  LDL.LU.64 R210, [R1+0xf0] ;  /* 0x0000f00001d27983 */ /* 0x0001680000300a00 */
[----:B------:R0:W5:Y:S01]  /*a8c0*/  LDL.LU.64 R208, [R1+0xe8] ;  /* 0x0000e80001d07983 */ /* 0x0001620000300a00 */
[----:B------:R-:W-:Y:S05]  /*a8d0*/  @!P1 BRA `(.L_x_22) ;  /* 0x00000090002c9947 */ /* 0x000fea0003800000 */
[----:B------:R-:W2:Y:S01]  /*a8e0*/  LDL R0, [R1+0xd4] ;  /* 0x0000d40001007983 */ /* 0x000ea20000100800 */
[----:B-----5:R-:W-:Y:S01]  /*a8f0*/  R2UR UR5, R15 ;  /* 0x000000000f0572ca */ /* 0x020fe200000e0000 */
[----:B------:R-:W-:-:S12]  /*a900*/  IMAD.MOV.U32 R3, RZ, RZ, R8 ;  /* 0x000000ffff037224 */ /* 0x000fd800078e0008 */
[----:B------:R-:W-:-:S04]  /*a910*/  UIADD3 UR60, UR5, 0x1, URZ ;  /* 0x00000001053c7890 */ /* 0x000fc8000fffe03f */
[----:B------:R-:W-:-:S04]  /*a920*/  UISETP.NE.AND UP0, UPT, UR60, 0x2, UPT ;  /* 0x000000023c00788c */ /* 0x000fc8000bf05270 */
[----:B------:R-:W-:Y:S02]  /*a930*/  USEL UR4, URZ, 0x1, UP0 ;  /* 0x000000013f047887 */ /* 0x000fe40008000000 */
[----:B------:R-:W-:Y:S01]  /*a940*/  USEL UR60, UR60, URZ, UP0 ;  /* 0x0000003f3c3c7287 */ /* 0x000fe20008000000 */
[----:B--2---:R-:W-:Y:S01]  /*a950*/  R2UR UR6, R0 ;  /* 0x00000000000672ca */ /* 0x004fe200000e0000 */
[----:B------:R-:W-:-:S12]  /*a960*/  IMAD.U32 R0, RZ, RZ, UR5 ;  /* 0x00000005ff007e24 */ /* 0x000fd8000f8e00ff */
[----:B------:R-:W-:-:S06]  /*a970*/  ULOP3.LUT UR4, UR6, UR4, URZ, 0x3c, !UPT ;  /* 0x0000000406047292 */ /* 0x000fcc000f8e3c3f */
[----:B------:R-:W-:-:S07]  /*a980*/  MOV R4, UR4 ;  /* 0x0000000400047c02 */ /* 0x000fce0008000f00 */
.L_x_29:
[----:B------:R-:W-:Y:S05]  /*a990*/  @!P0 BRA `(.L_x_23) ;  /* 0x0000000000048947 */ /* 0x000fea0003800000 */
[----:B------:R-:W-:Y:S01]  /*a9a0*/  BPT.TRAP 0x1 ;  /* 0x000000040000795c */ /* 0x000fe20000300000 */
.L_x_23:
[----:B------:R-:W-:Y:S02]  /*a9b0*/  R2UR UR4, R17 ;  /* 0x00000000110472ca */ /* 0x000fe400000e0000 */
[----:B------:R-:W-:-:S11]  /*a9c0*/  SHF.L.U32 R5, R4, 0x1f, RZ ;  /* 0x0000001f04057819 */ /* 0x000fd600000006ff */
[----:B------:R-:W-:-:S09]  /*a9d0*/  ULEA UR4, UR60, UR4, 0x3 ;  /* 0x000000043c047291 */ /* 0x000fd2000f8e183f */
[----:B------:R1:W2:Y:S01]  /*a9e0*/  SYNCS.PHASECHK.TRANS64.TRYWAIT P1, [UR4], R5 ;  /* 0x00000005ff0075a7 */ /* 0x0002a20008020144 */
[----:B------:R-:W-:Y:S05]  /*a9f0*/  @!P0 BRA `(.L_x_24) ;  /* 0x0000000000048947 */ /* 0x000fea0003800000 */
[----:B------:R-:W-:Y:S01]  /*aa00*/  BPT.TRAP 0x1 ;  /* 0x000000040000795c */ /* 0x000fe20000300000 */
.L_x_24:
[----:B--2---:R-:W-:Y:S05]  /*aa10*/  @P1 BRA `(.L_x_25) ;  /* 0x0000000000081947 */ /* 0x004fea0003800000 */
[----:B------:R-:W2:Y:S02]  /*aa20*/  SYNCS.PHASECHK.TRANS64.TRYWAIT P1, [UR4], R5 ;  /* 0x00000005ff0075a7 */ /* 0x000ea40008020144 */
[----:B--2---:R-:W-:Y:S05]  /*aa30*/  @!P1 BRA `(.L_x_26) ;  /* 0x000001bc00549947 */ /* 0x004fea0003800000 */
.L_x_25:
[----:B------:R-:W-:Y:S04]  /*aa40*/  STL.64 [R1+0x568], R190 ;  /* 0x000568be01007387 */ /* 0x000fe80000100a00 */
[----:B------:R-:W-:Y:S04]  /*aa50*/  STL.64 [R1+0x560], R188 ;  /* 0x000560bc01007387 */ /* 0x000fe80000100a00 */
[----:B------:R-:W-:Y:S04]  /*aa60*/  STL.64 [R1+0x558], R186 ;  /* 0x000558ba01007387 */ /* 0x000fe80000100a00 */
[----:B------:R3:W-:Y:S04]  /*aa70*/  STL.64 [R1+0x550], R184 ;  /* 0x000550b801007387 */ /* 0x0007e80000100a00 */
[----:B---3--:R-:W3:Y:S04]  /*aa80*/  LDL.LU.64 R184, [R1+0x40] ;  /* 0x0000400001b87983 */ /* 0x008ee80000300a00 */
[----:B------:R-:W3:Y:S04]  /*aa90*/  LDL.LU.64 R186, [R1+0x48] ;  /* 0x0000480001ba7983 */ /* 0x000ee80000300a00 */
[----:B------:R-:W3:Y:S04]  /*aaa0*/  LDL.LU.64 R188, [R1+0x50] ;  /* 0x0000500001bc7983 */ /* 0x000ee80000300a00 */
[----:B------:R-:W3:Y:S04]  /*aab0*/  LDL.LU.64 R190, [R1+0x58] ;  /* 0x0000580001be7983 */ /* 0x000ee80000300a00 */
[----:B------:R-:W-:Y:S04]  /*aac0*/  STL.64 [R1+0x548], R206 ;  /* 0x000548ce01007387 */ /* 0x000fe80000100a00 */
[----:B------:R-:W-:Y:S04]  /*aad0*/  STL.64 [R1+0x540], R204 ;  /* 0x000540cc01007387 */ /* 0x000fe80000100a00 */
[----:B------:R-:W-:Y:S04]  /*aae0*/  STL.64 [R1+0x538], R202 ;  /* 0x000538ca01007387 */ /* 0x000fe80000100a00 */
[----:B------:R4:W-:Y:S04]  /*aaf0*/  STL.64 [R1+0x530], R200 ;  /* 0x000530c801007387 */ /* 0x0009e80000100a00 */
[----:B----4-:R-:W4:Y:S04]  /*ab00*/  LDL.LU.64 R200, [R1+0x80] ;  /* 0x0000800001c87983 */ /* 0x010f280000300a00 */
[----:B------:R-:W4:Y:S04]  /*ab10*/  LDL.LU.64 R202, [R1+0x88] ;  /* 0x0000880001ca7983 */ /* 0x000f280000300a00 */
[----:B------:R-:W4:Y:S04]  /*ab20*/  LDL.LU.64 R204, [R1+0x90] ;  /* 0x0000900001cc7983 */ /* 0x000f280000300a00 */
[----:B------:R-:W4:Y:S01]  /*ab30*/  LDL.LU.64 R206, [R1+0x98] ;  /* 0x0000980001ce7983 */ /* 0x000f220000300a00 */
[----:B------:R-:W-:-:S02]  /*ab40*/  R2UR UR5, R6 ;  /* 0x00000000060572ca */ /* 0x000fc400000e0000 */
[----:B------:R-:W-:Y:S01]  /*ab50*/  R2UR UR4, R7 ;  /* 0x00000000070472ca */ /* 0x000fe200000e0000 */
[----:B------:R-:W-:Y:S01]  /*ab60*/  UMOV UR9, 0x40000040 ;  /* 0x4000004000097882 */ /* 0x000fe20000000000 */
[----:B------:R-:W-:Y:S01]  /*ab70*/  UMOV UR11, 0x40000040 ;  /* 0x40000040000b7882 */ /* 0x000fe20000000000 */
[----:B------:R-:W-:Y:S04]  /*ab80*/  STL [R1+0x528], R219 ;  /* 0x000528db01007387 */ /* 0x000fe80000100800 */
[----:B------:R-:W-:Y:S04]  /*ab90*/  STL [R1+0x524], R220 ;  /* 0x000524dc01007387 */ /* 0x000fe80000100800 */
[----:B------:R-:W-:Y:S01]  /*aba0*/  UIMAD UR61, UR60, 0xc00, UR5 ;  /* 0x00000c003c3d78a4 */ /* 0x000fe2000f8e0205 */
[----:B------:R-:W-:Y:S01]  /*abb0*/  STL [R1+0x520], R221 ;  /* 0x000520dd01007387 */ /* 0x000fe20000100800 */
[----:B------:R-:W-:-:S03]  /*abc0*/  UIMAD UR4, UR60, 0xf00, UR4 ;  /* 0x00000f003c0478a4 */ /* 0x000fc6000f8e0204 */
[----:B------:R-:W-:Y:S02]  /*abd0*/  STL [R1+0x51c], R222 ;  /* 0x00051cde01007387 */ /* 0x000fe40000100800 */
[----:B------:R-:W-:Y:S02]  /*abe0*/  UMOV UR8, UR61 ;  /* 0x0000003d00087c82 */ /* 0x000fe40008000000 */
[----:B------:R-:W-:Y:S01]  /*abf0*/  UMOV UR10, UR4 ;  /* 0x00000004000a7c82 */ /* 0x000fe20008000000 */
[----:B------:R-:W-:Y:S04]  /*ac00*/  STL [R1+0x518], R223 ;  /* 0x000518df01007387 */ /* 0x000fe80000100800 */
[----:B------:R-:W-:Y:S04]  /*ac10*/  STL [R1+0x1c8], R8 ;  /* 0x0001c80801007387 */ /* 0x000fe80000100800 */
[----:B------:R-:W-:Y:S04]  /*ac20*/  STL [R1+0x1c4], R4 ;  /* 0x0001c40401007387 */ /* 0x000fe80000100800 */
[----:B------:R-:W-:Y:S04]  /*ac30*/  STL [R1+0x1c0], R3 ;  /* 0x0001c00301007387 */ /* 0x000fe80000100800 */
[----:B------:R-:W-:Y:S04]  /*ac40*/  STL [R1+0x1bc], R2 ;  /* 0x0001bc0201007387 */ /* 0x000fe80000100800 */
[----:B------:R-:W-:Y:S04]  /*ac50*/  STL [R1+0x1b8], R0 ;  /* 0x0001b80001007387 */ /* 0x000fe80000100800 */
[----:B------:R-:W-:Y:S04]  /*ac60*/  STL.64 [R1+0x1b0], R18 ;  /* 0x0001b01201007387 */ /* 0x000fe80000100a00 */
[----:B------:R0:W-:Y:S04]  /*ac70*/  STL.64 [R1+0x1a8], R16 ;  /* 0x0001a81001007387 */ /* 0x0001e80000100a00 */
[----:B0-----:R-:W3:Y:S04]  /*ac80*/  LDL.LU.64 R16, [R1+0x20] ;  /* 0x0000200001107983 */ /* 0x001ee80000300a00 */
[----:B------:R-:W3:Y:S04]  /*ac90*/  LDL.LU.64 R18, [R1+0x28] ;  /* 0x0000280001127983 */ /* 0x000ee80000300a00 */
[----:B------:R-:W3:Y:S04]  /*aca0*/  LDL.LU.64 R20, [R1+0x30] ;  /* 0x0000300001147983 */ /* 0x000ee80000300a00 */
[----:B------:R-:W3:Y:S01]  /*acb0*/  LDL.LU.64 R22, [R1+0x38] ;  /* 0x0000380001167983 */ /* 0x000ee20000300a00 */
[----:B------:R-:W-:Y:S01]  /*acc0*/  UIADD3 UR5, UR4, 0x80, URZ ;  /* 0x0000008004057890 */ /* 0x000fe2000fffe03f */
[----:B----4-:R-:W-:-:S02]  /*acd0*/  WARPGROUP.ARRIVE ;  /* 0x00000000000079c5 */ /* 0x010fc40000000000 */
[----:B------:R-:W-:Y:S01]  /*ace0*/  STL [R1+0x1cc], R6 ;  /* 0x0001cc0601007387 */ /* 0x000fe20000100800 */
[----:B------:R-:W-:Y:S01]  /*acf0*/  UMOV UR17, UR9 ;  /* 0x0000000900117c82 */ /* 0x000fe20008000000 */
[----:B------:R-:W-:Y:S01]  /*ad00*/  UMOV UR19, 0x40000040 ;  /* 0x4000004000137882 */ /* 0x000fe20000000000 */
[----:B------:R-:W-:Y:S01]  /*ad10*/  UIADD3 UR6, UR4, 0x100, URZ ;  /* 0x0000010004067890 */ /* 0x000fe2000fffe03f */
[----:B------:R0:W-:Y:S01]  /*ad20*/  STL [R1+0x1d0], R7 ;  /* 0x0001d00701007387 */ /* 0x0001e20000100800 */
[----:B------:R-:W-:Y:S03]  /*ad30*/  HGMMA.64x16x16.F32.BF16 R200, gdesc[UR8], R200, gsb0 ;  /* 0x0020000008c879f0 */ /* 0x000fe600080018c8 */
[----:B------:R-:W-:Y:S02]  /*ad40*/  WARPGROUP.DEPBAR.LE gsb0, 0x0 ;  /* 0x00008000000079c5 */ /* 0x000fe40000010000 */
[----:B------:R-:W-:Y:S01]  /*ad50*/  IMAD.MOV.U32 R8, RZ, RZ, R200 ;  /* 0x000000ffff087224 */ /* 0x000fe200078e00c8 */
[----:B------:R-:W-:Y:S01]  /*ad60*/  MOV R3, R205 ;  /* 0x000000cd00037202 */ /* 0x000fe20000000f00 */
[----:B0-----:R-:W-:-:S02]  /*ad70*/  IMAD.MOV.U32 R7, RZ, RZ, R201 ;  /* 0x000000ffff077224 */ /* 0x001fc400078e00c9 */
[----:B------:R-:W-:Y:S01]  /*ad80*/  IMAD.MOV.U32 R6, RZ, RZ, R202 ;  /* 0x000000ffff067224 */ /* 0x000fe200078e00ca */
[----:B------:R-:W4:Y:S01]  /*ad90*/  LDL.LU.64 R200, [R1] ;  /* 0x0000000001c87983 */ /* 0x000f220000300a00 */
[----:B-12---:R-:W-:Y:S02]  /*ada0*/  IMAD.MOV.U32 R5, RZ, RZ, R203 ;  /* 0x000000ffff057224 */ /* 0x006fe400078e00cb */
[----:B------:R-:W-:Y:S01]  /*adb0*/  IMAD.MOV.U32 R4, RZ, RZ, R204 ;  /* 0x000000ffff047224 */ /* 0x000fe200078e00cc */
[----:B------:R-:W4:Y:S01]  /*adc0*/  LDL.LU.64 R202, [R1+0x8] ;  /* 0x0000080001ca7983 */ /* 0x000f220000300a00 */
[----:B------:R-:W-:Y:S02]  /*add0*/  IMAD.MOV.U32 R2, RZ, RZ, R206 ;  /* 0x000000ffff027224 */ /* 0x000fe400078e00ce */
[----:B------:R-:W-:Y:S01]  /*ade0*/  IMAD.MOV.U32 R0, RZ, RZ, R207 ;  /* 0x000000ffff007224 */ /* 0x000fe200078e00cf */
[----:B------:R-:W4:Y:S04]  /*adf0*/  LDL.LU.64 R204, [R1+0x10] ;  /* 0x0000100001cc7983 */ /* 0x000f280000300a00 */
[----:B------:R-:W4:Y:S01]  /*ae00*/  LDL.LU.64 R206, [R1+0x18] ;  /* 0x0000180001ce7983 */ /* 0x000f220000300a00 */
[----:B---3--:R-:W-:Y:S01]  /*ae10*/  WARPGROUP.ARRIVE ;  /* 0x00000000000079c5 */ /* 0x008fe20000000000 */
[----:B------:R-:W-:Y:S01]  /*ae20*/  UMOV UR16, UR8 ;  /* 0x0000000800107c82 */ /* 0x000fe20008000000 */
[----:B------:R-:W-:-:S04]  /*ae30*/  UMOV UR18, UR5 ;  /* 0x0000000500127c82 */ /* 0x000fc80008000000 */
[----:B------:R-:W-:Y:S01]  /*ae40*/  HGMMA.64x16x16.F32.BF16 R184, gdesc[UR16], R184, gsb0 ;  /* 0x0020000010b879f0 */ /* 0x000fe200080018b8 */
[----:B------:R-:W-:Y:S01]  /*ae50*/  UMOV UR20, UR8 ;  /* 0x0000000800147c82 */ /* 0x000fe20008000000 */
[----:B------:R-:W-:Y:S01]  /*ae60*/  UMOV UR21, UR9 ;  /* 0x0000000900157c82 */ /* 0x000fe20008000000 */
[----:B------:R-:W-:Y:S01]  /*ae70*/  UMOV UR22, UR6 ;  /* 0x0000000600167c82 */ /* 0x000fe20008000000 */
[----:B------:R-:W-:Y:S01]  /*ae80*/  UMOV UR23, 0x40000040 ;  /* 0x4000004000177882 */ /* 0x000fe20000000000 */
[----:B------:R-:W-:Y:S02]  /*ae90*/  WARPGROUP.DEPBAR.LE gsb0, 0x0 ;  /* 0x00008000000079c5 */ /* 0x000fe40000010000 */
[----:B------:R-:W-:Y:S01]  /*aea0*/  UIADD3 UR14, UR4, 0x180, URZ ;  /* 0x00000180040e7890 */ /* 0x000fe2000fffe03f */
[----:B------:R-:W-:Y:S01]  /*aeb0*/  UMOV UR12, UR18 ;  /* 0x00000012000c7c82 */ /* 0x000fe20008000000 */
[----:B------:R-:W-:Y:S01]  /*aec0*/  UMOV UR13, UR19 ;  /* 0x00000013000d7c82 */ /* 0x000fe20008000000 */
[----:B------:R-:W-:Y:S01]  /*aed0*/  UMOV UR6, UR12 ;  /* 0x0000000c00067c82 */ /* 0x000fe20008000000 */
[----:B------:R-:W-:Y:S01]  /*aee0*/  UMOV UR7, UR13 ;  /* 0x0000000d00077c82 */ /* 0x000fe20008000000 */
[----:B------:R-:W-:Y:S01]  /*aef0*/  UMOV UR12, UR8 ;  /* 0x00000008000c7c82 */ /* 0x000fe20008000000 */
[----:B------:R-:W-:Y:S01]  /*af00*/  UMOV UR13, UR9 ;  /* 0x00000009000d7c82 */ /* 0x000fe20008000000 */
[----:B------:R-:W-:Y:S01]  /*af10*/  UMOV UR15, 0x40000040 ;  /* 0x40000040000f7882 */ /* 0x000fe20000000000 */
[----:B------:R-:W-:Y:S01]  /*af20*/  UIADD3 UR18, UR4, 0x200, URZ ;  /* 0x0000020004127890 */ /* 0x000fe2000fffe03f */
[----:B------:R-:W-:Y:S01]  /*af30*/  UMOV UR16, UR22 ;  /* 0x0000001600107c82 */ /* 0x000fe20008000000 */
[----:B------:R-:W-:Y:S01]  /*af40*/  UMOV UR17, UR23 ;  /* 0x0000001700117c82 */ /* 0x000fe20008000000 */
[----:B------:R-:W-:Y:S01]  /*af50*/  UMOV UR19, 0x40000040 ;  /* 0x4000004000137882 */ /* 0x000fe20000000000 */
[----:B----4-:R-:W-:-:S06]  /*af60*/  WARPGROUP.ARRIVE ;  /* 0x00000000000079c5 */ /* 0x010fcc0000000000 */
        /* <DEDUP_REMOVED lines=119> */
[----:B------:R-:W-:Y:S01]  /*b6e0*/  UMOV UR36, UR56 ;  /* 0x0000003800247c82 */ /* 0x000fe20008000000 */
[----:B------:R-:W-:Y:S01]  /*b6f0*/  UMOV UR37, UR57 ;  /* 0x0000003900257c82 */ /* 0x000fe20008000000 */
[----:B------:R-:W-:Y:S02]  /*b700*/  WARPGROUP.DEPBAR.LE gsb0, 0x0 ;  /* 0x00008000000079c5 */ /* 0x000fe40000010000 */
[----:B------:R-:W-:-:S06]  /*b710*/  WARPGROUP.ARRIVE ;  /* 0x00000000000079c5 */ /* 0x000fcc0000000000 */
[----:B------:R-:W-:Y:S01]  /*b720*/  HGMMA.64x16x16.F32.BF16 R104, gdesc[UR36], R104, gsb0 ;  /* 0x00200000246879f0 */ /* 0x000fe20008001868 */
[----:B------:R-:W-:Y:S01]  /*b730*/  IMAD.MOV.U32 R226, RZ, RZ, R206 ;  /* 0x000000ffffe27224 */ /* 0x000fe200078e00ce */
[----:B------:R-:W-:Y:S01]  /*b740*/  MOV R225, R207 ;  /* 0x000000cf00e17202 */ /* 0x000fe20000000f00 */
[----:B------:R-:W-:Y:S01]  /*b750*/  IMAD.MOV.U32 R223, RZ, RZ, R204 ;  /* 0x000000ffffdf7224 */ /* 0x000fe200078e00cc */
[----:B------:R-:W3:Y:S01]  /*b760*/  LDL.LU.64 R206, [R1+0x548] ;  /* 0x0005480001ce7983 */ /* 0x000ee20000300a00 */
[----:B------:R-:W-:Y:S01]  /*b770*/  IMAD.MOV.U32 R227, RZ, RZ, R205 ;  /* 0x000000ffffe37224 */ /* 0x000fe200078e00cd */
[----:B------:R-:W-:Y:S01]  /*b780*/  MOV R220, R201 ;  /* 0x000000c900dc7202 */ /* 0x000fe20000000f00 */
[----:B------:R-:W-:Y:S01]  /*b790*/  IMAD.MOV.U32 R221, RZ, RZ, R202 ;  /* 0x000000ffffdd7224 */ /* 0x000fe200078e00ca */
[----:B------:R-:W3:Y:S01]  /*b7a0*/  LDL.LU.64 R204, [R1+0x540] ;  /* 0x0005400001cc7983 */ /* 0x000ee20000300a00 */
[----:B------:R-:W-:Y:S02]  /*b7b0*/  IMAD.MOV.U32 R222, RZ, RZ, R203 ;  /* 0x000000ffffde7224 */ /* 0x000fe400078e00cb */
[----:B------:R-:W-:Y:S01]  /*b7c0*/  IMAD.MOV.U32 R219, RZ, RZ, R200 ;  /* 0x000000ffffdb7224 */ /* 0x000fe200078e00c8 */
[----:B------:R-:W3:Y:S04]  /*b7d0*/  LDL.LU.64 R202, [R1+0x538] ;  /* 0x0005380001ca7983 */ /* 0x000ee80000300a00 */
[----:B------:R-:W3:Y:S01]  /*b7e0*/  LDL.LU.64 R200, [R1+0x530] ;  /* 0x0005300001c87983 */ /* 0x000ee20000300a00 */
[----:B------:R-:W-:Y:S01]  /*b7f0*/  UMOV UR32, UR56 ;  /* 0x0000003800207c82 */ /* 0x000fe20008000000 */
[----:B------:R-:W-:Y:S01]  /*b800*/  UMOV UR33, UR57 ;  /* 0x0000003900217c82 */ /* 0x000fe20008000000 */
[----:B------:R-:W-:-:S02]  /*b810*/  WARPGROUP.DEPBAR.LE gsb0, 0x0 ;  /* 0x00008000000079c5 */ /* 0x000fc40000010000 */
[----:B------:R-:W-:-:S06]  /*b820*/  WARPGROUP.ARRIVE ;  /* 0x00000000000079c5 */ /* 0x000fcc0000000000 */
[----:B------:R-:W-:Y:S01]  /*b830*/  HGMMA.64x16x16.F32.BF16 R120, gdesc[UR32], R120, gsb0 ;  /* 0x00200000207879f0 */ /* 0x000fe20008001878 */
[----:B------:R-:W-:Y:S04]  /*b840*/  STL.64 [R1+0x4b0], R214 ;  /* 0x0004b0d601007387 */ /* 0x000fe80000100a00 */
[----:B------:R0:W-:Y:S04]  /*b850*/  STL.64 [R1+0x4a8], R212 ;  /* 0x0004a8d401007387 */ /* 0x0001e80000100a00 */
[----:B------:R1:W-:Y:S04]  /*b860*/  STL.64 [R1+0x4a0], R210 ;  /* 0x0004a0d201007387 */ /* 0x0003e80000100a00 */
[----:B------:R4:W-:Y:S01]  /*b870*/  STL.64 [R1+0x498], R208 ;  /* 0x000498d001007387 */ /* 0x0009e20000100a00 */
[----:B0-----:R-:W-:-:S02]  /*b880*/  IMAD.MOV.U32 R212, RZ, RZ, R223 ;  /* 0x000000ffffd47224 */ /* 0x001fc400078e00df */
[----:B-1----:R-:W-:Y:S02]  /*b890*/  IMAD.MOV.U32 R210, RZ, RZ, R221 ;  /* 0x000000ffffd27224 */ /* 0x002fe400078e00dd */
[----:B----4-:R-:W-:Y:S02]  /*b8a0*/  IMAD.MOV.U32 R208, RZ, RZ, R219 ;  /* 0x000000ffffd07224 */ /* 0x010fe400078e00db */
[----:B------:R-:W4:Y:S01]  /*b8b0*/  LDL.LU R219, [R1+0x528] ;  /* 0x0005280001db7983 */ /* 0x000f220000300800 */
[----:B------:R-:W-:Y:S02]  /*b8c0*/  IMAD.MOV.U32 R209, RZ, RZ, R220 ;  /* 0x000000ffffd17224 */ /* 0x000fe400078e00dc */
[----:B------:R-:W-:Y:S01]  /*b8d0*/  IMAD.MOV.U32 R211, RZ, RZ, R222 ;  /* 0x000000ffffd37224 */ /* 0x000fe200078e00de */
[----:B------:R-:W4:Y:S04]  /*b8e0*/  LDL.LU R220, [R1+0x524] ;  /* 0x0005240001dc7983 */ /* 0x000f280000300800 */
[----:B------:R-:W4:Y:S04]  /*b8f0*/  LDL.LU R221, [R1+0x520] ;  /* 0x0005200001dd7983 */ /* 0x000f280000300800 */
[----:B------:R-:W4:Y:S04]  /*b900*/  LDL.LU R222, [R1+0x51c] ;  /* 0x00051c0001de7983 */ /* 0x000f280000300800 */
[----:B------:R-:W4:Y:S01]  /*b910*/  LDL.LU R223, [R1+0x518] ;  /* 0x0005180001df7983 */ /* 0x000f220000300800 */
[----:B------:R-:W-:Y:S01]  /*b920*/  UMOV UR28, UR56 ;  /* 0x00000038001c7c82 */ /* 0x000fe20008000000 */
[----:B------:R-:W-:Y:S01]  /*b930*/  UMOV UR29, UR57 ;  /* 0x00000039001d7c82 */ /* 0x000fe20008000000 */
[----:B------:R-:W-:-:S02]  /*b940*/  WARPGROUP.DEPBAR.LE gsb0, 0x0 ;  /* 0x00008000000079c5 */ /* 0x000fc40000010000 */
[----:B------:R-:W-:-:S06]  /*b950*/  WARPGROUP.ARRIVE ;  /* 0x00000000000079c5 */ /* 0x000fcc0000000000 */
[----:B------:R-:W-:Y:S01]  /*b960*/  HGMMA.64x16x16.F32.BF16 R136, gdesc[UR28], R136, gsb0 ;  /* 0x002000001c8879f0 */ /* 0x000fe20008001888 */
[----:B------:R-:W-:Y:S01]  /*b970*/  UMOV UR24, UR56 ;  /* 0x0000003800187c82 */ /* 0x000fe20008000000 */
[----:B------:R-:W-:Y:S01]  /*b980*/  UMOV UR25, UR57 ;  /* 0x0000003900197c82 */ /* 0x000fe20008000000 */
[----:B------:R-:W-:Y:S01]  /*b990*/  IMAD.MOV.U32 R214, RZ, RZ, R226 ;  /* 0x000000ffffd67224 */ /* 0x000fe200078e00e2 */
[----:B------:R-:W-:Y:S01]  /*b9a0*/  MOV R213, R227 ;  /* 0x000000e300d57202 */ /* 0x000fe20000000f00 */
[----:B------:R-:W-:-:S05]  /*b9b0*/  IMAD.MOV.U32 R215, RZ, RZ, R225 ;  /* 0x000000ffffd77224 */ /* 0x000fca00078e00e1 */
[----:B------:R0:W-:Y:S04]  /*b9c0*/  STL.64 [R1+0x4d0], R214 ;  /* 0x0004d0d601007387 */ /* 0x0001e80000100a00 */
[----:B------:R1:W-:Y:S01]  /*b9d0*/  STL.64 [R1+0x4c8], R212 ;  /* 0x0004c8d401007387 */ /* 0x0003e20000100a00 */
[----:B------:R-:W-:Y:S02]  /*b9e0*/  WARPGROUP.DEPBAR.LE gsb0, 0x0 ;  /* 0x00008000000079c5 */ /* 0x000fe40000010000 */
[----:B------:R-:W-:-:S06]  /*b9f0*/  WARPGROUP.ARRIVE ;  /* 0x00000000000079c5 */ /* 0x000fcc0000000000 */
[----:B------:R-:W-:Y:S01]  /*ba00*/  HGMMA.64x16x16.F32.BF16 R152, gdesc[UR24], R152, gsb0 ;  /* 0x00200000189879f0 */ /* 0x000fe20008001898 */
[----:B0-----:R-:W-:Y:S01]  /*ba10*/  IMAD.MOV.U32 R214, RZ, RZ, R10 ;  /* 0x000000ffffd67224 */ /* 0x001fe200078e000a */
[----:B------:R0:W-:Y:S01]  /*ba20*/  STL.64 [R1+0x4c0], R210 ;  /* 0x0004c0d201007387 */ /* 0x0001e20000100a00 */
[----:B------:R-:W-:Y:S02]  /*ba30*/  IMAD.MOV.U32 R215, RZ, RZ, R9 ;  /* 0x000000ffffd77224 */ /* 0x000fe400078e0009 */
[----:B-1----:R-:W-:Y:S01]  /*ba40*/  IMAD.MOV.U32 R212, RZ, RZ, R12 ;  /* 0x000000ffffd47224 */ /* 0x002fe200078e000c */
[----:B------:R1:W-:Y:S01]  /*ba50*/  STL.64 [R1+0x4b8], R208 ;  /* 0x0004b8d001007387 */ /* 0x0003e20000100a00 */
[----:B------:R-:W-:-:S03]  /*ba60*/  IMAD.MOV.U32 R213, RZ, RZ, R11 ;  /* 0x000000ffffd57224 */ /* 0x000fc600078e000b */
[----:B------:R1:W-:Y:S01]  /*ba70*/  STL.64 [R1+0x4f0], R214 ;  /* 0x0004f0d601007387 */ /* 0x0003e20000100a00 */
[----:B0-----:R-:W-:Y:S01]  /*ba80*/  IMAD.MOV.U32 R210, RZ, RZ, R14 ;  /* 0x000000ffffd27224 */ /* 0x001fe200078e000e */
[----:B------:R-:W-:Y:S01]  /*ba90*/  MOV R211, R13 ;  /* 0x0000000d00d37202 */ /* 0x000fe20000000f00 */
[----:B-1----:R-:W-:Y:S02]  /*baa0*/  IMAD.MOV.U32 R208, RZ, RZ, R224 ;  /* 0x000000ffffd07224 */ /* 0x002fe400078e00e0 */
[----:B------:R-:W-:Y:S01]  /*bab0*/  IMAD.MOV.U32 R209, RZ, RZ, R15 ;  /* 0x000000ffffd17224 */ /* 0x000fe200078e000f */
[----:B------:R0:W-:Y:S01]  /*bac0*/  STL.64 [R1+0x4e8], R212 ;  /* 0x0004e8d401007387 */ /* 0x0001e20000100a00 */
[----:B------:R-:W-:Y:S01]  /*bad0*/  IMAD.MOV.U32 R214, RZ, RZ, R2 ;  /* 0x000000ffffd67224 */ /* 0x000fe200078e0002 */
[----:B------:R-:W-:Y:S02]  /*bae0*/  MOV R215, R0 ;  /* 0x0000000000d77202 */ /* 0x000fe40000000f00 */
[----:B------:R1:W-:Y:S04]  /*baf0*/  STL.64 [R1+0x4e0], R210 ;  /* 0x0004e0d201007387 */ /* 0x0003e80000100a00 */
[----:B------:R1:W-:Y:S01]  /*bb00*/  STL.64 [R1+0x4d8], R208 ;  /* 0x0004d8d001007387 */ /* 0x0003e20000100a00 */
[----:B0-----:R-:W-:-:S02]  /*bb10*/  IMAD.MOV.U32 R212, RZ, RZ, R4 ;  /* 0x000000ffffd47224 */ /* 0x001fc400078e0004 */
[----:B------:R-:W-:Y:S02]  /*bb20*/  IMAD.MOV.U32 R213, RZ, RZ, R3 ;  /* 0x000000ffffd57224 */ /* 0x000fe400078e0003 */
[----:B-1----:R-:W-:Y:S02]  /*bb30*/  IMAD.MOV.U32 R210, RZ, RZ, R6 ;  /* 0x000000ffffd27224 */ /* 0x002fe400078e0006 */
[----:B------:R-:W-:Y:S02]  /*bb40*/  IMAD.MOV.U32 R211, RZ, RZ, R5 ;  /* 0x000000ffffd37224 */ /* 0x000fe400078e0005 */
[----:B------:R-:W-:Y:S01]  /*bb50*/  IMAD.MOV.U32 R208, RZ, RZ, R8 ;  /* 0x000000ffffd07224 */ /* 0x000fe200078e0008 */
[----:B------:R-:W-:Y:S01]  /*bb60*/  MOV R209, R7 ;  /* 0x0000000700d17202 */ /* 0x000fe20000000f00 */
[----:B------:R-:W-:Y:S04]  /*bb70*/  STL.64 [R1+0x510], R214 ;  /* 0x000510d601007387 */ /* 0x000fe80000100a00 */
[----:B------:R-:W-:Y:S04]  /*bb80*/  STL.64 [R1+0x508], R212 ;  /* 0x000508d401007387 */ /* 0x000fe80000100a00 */
[----:B------:R-:W-:Y:S04]  /*bb90*/  STL.64 [R1+0x500], R210 ;  /* 0x000500d201007387 */ /* 0x000fe80000100a00 */
[----:B------:R0:W-:Y:S01]  /*bba0*/  STL.64 [R1+0x4f8], R208 ;  /* 0x0004f8d001007387 */ /* 0x0001e20000100a00 */
[----:B------:R-:W-:-:S02]  /*bbb0*/  WARPGROUP.DEPBAR.LE gsb0, 0x0 ;  /* 0x00008000000079c5 */ /* 0x000fc40000010000 */
[----:B------:R-:W-:Y:S01]  /*bbc0*/  WARPGROUP.ARRIVE ;  /* 0x00000000000079c5 */ /* 0x000fe20000000000 */
[----:B0-----:R-:W4:Y:S04]  /*bbd0*/  LDL.LU.64 R208, [R1+0x60] ;  /* 0x0000600001d07983 */ /* 0x001f280000300a00 */
[----:B------:R-:W4:Y:S04]  /*bbe0*/  LDL.LU.64 R210, [R1+0x68] ;  /* 0x0000680001d27983 */ /* 0x000f280000300a00 */
[----:B------:R-:W4:Y:S04]  /*bbf0*/  LDL.LU.64 R212, [R1+0x70] ;  /* 0x0000700001d47983 */ /* 0x000f280000300a00 */
[----:B------:R-:W4:Y:S01]  /*bc00*/  LDL.LU.64 R214, [R1+0x78] ;  /* 0x0000780001d67983 */ /* 0x000f220000300a00 */
[----:B------:R-:W-:Y:S01]  /*bc10*/  UMOV UR20, UR56 ;  /* 0x0000003800147c82 */ /* 0x000fe20008000000 */
[----:B------:R-:W-:-:S02]  /*bc20*/  UMOV UR21, UR57 ;  /* 0x0000003900157c82 */ /* 0x000fc40008000000 */
[----:B------:R-:W-:Y:S01]  /*bc30*/  HGMMA.64x16x16.F32.BF16 R168, gdesc[UR20], R168, gsb0 ;  /* 0x0020000014a879f0 */ /* 0x000fe200080018a8 */
[----:B------:R-:W-:Y:S01]  /*bc40*/  UMOV UR16, UR56 ;  /* 0x0000003800107c82 */ /* 0x000fe20008000000 */
[----:B------:R-:W-:Y:S01]  /*bc50*/  UMOV UR17, UR57 ;  /* 0x0000003900117c82 */ /* 0x000fe20008000000 */
[----:B------:R-:W-:Y:S02]  /*bc60*/  WARPGROUP.DEPBAR.LE gsb0, 0x0 ;  /* 0x00008000000079c5 */ /* 0x000fe40000010000 */
[----:B--2---:R-:W-:-:S06]  /*bc70*/  WARPGROUP.ARRIVE ;  /* 0x00000000000079c5 */ /* 0x004fcc0000000000 */
[----:B------:R-:W-:Y:S01]  /*bc80*/  HGMMA.64x16x16.F32.BF16 R184, gdesc[UR16], R184, gsb0 ;  /* 0x0020000010b879f0 */ /* 0x000fe200080018b8 */
[----:B------:R-:W-:Y:S01]  /*bc90*/  UMOV UR8, UR12 ;  /* 0x0000000c00087c82 */ /* 0x000fe20008000000 */
[----:B------:R-:W-:Y:S01]  /*bca0*/  UMOV UR9, UR13 ;  /* 0x0000000d00097c82 */ /* 0x000fe20008000000 */
[----:B------:R-:W-:Y:S01]  /*bcb0*/  UMOV UR12, UR56 ;  /* 0x00000038000c7c82 */ /* 0x000fe20008000000 */
[----:B------:R-:W-:Y:S01]  /*bcc0*/  UMOV UR13, UR57 ;  /* 0x00000039000d7c82 */ /* 0x000fe20008000000 */
[----:B------:R-:W-:Y:S02]  /*bcd0*/  WARPGROUP.DEPBAR.LE gsb0, 0x0 ;  /* 0x00008000000079c5 */ /* 0x000fe40000010000 */
[----:B---3--:R-:W-:-:S06]  /*bce0*/  WARPGROUP.ARRIVE ;  /* 0x00000000000079c5 */ /* 0x008fcc0000000000 */
[----:B------:R-:W-:Y:S01]  /*bcf0*/  HGMMA.64x16x16.F32.BF16 R200, gdesc[UR12], R200, gsb0 ;  /* 0x002000000cc879f0 */ /* 0x000fe200080018c8 */
[----:B------:R-:W-:Y:S01]  /*bd00*/  UMOV UR58, UR8 ;  /* 0x00000008003a7c82 */ /* 0x000fe20008000000 */
[----:B------:R-:W-:Y:S01]  /*bd10*/  UMOV UR59, UR9 ;  /* 0x00000009003b7c82 */ /* 0x000fe20008000000 */
[----:B------:R-:W-:Y:S02]  /*bd20*/  WARPGROUP.DEPBAR.LE gsb0, 0x0 ;  /* 0x00008000000079c5 */ /* 0x000fe40000010000 */
[----:B----4-:R-:W-:-:S06]  /*bd30*/  WARPGROUP.ARRIVE ;  /* 0x00000000000079c5 */ /* 0x010fcc0000000000 */
        /* <DEDUP_REMOVED lines=24> */
[----:B------:R-:W-:-:S02]  /*bec0*/  UIADD3 UR8, UR61, 0x2, URZ ;  /* 0x000000023d087890 */ /* 0x000fc4000fffe03f */
        /* <DEDUP_REMOVED lines=339> */
[----:B-1----:R-:W-:Y:S02]  /*d400*/  IMAD.MOV.U32 R210, RZ, RZ, R197 ;  /* 0x000000ffffd27224 */ /* 0x002fe400078e00c5 */
[----:B--2---:R-:W-:Y:S01]  /*d410*/  IMAD.MOV.U32 R208, RZ, RZ, R195 ;  /* 0x000000ffffd07224 */ /* 0x004fe200078e00c3 */
[----:B------:R-:W-:Y:S01]  /*d420*/  MOV R209, R196 ;  /* 0x000000c400d17202 */ /* 0x000fe20000000f00 */
[----:B------:R-:W2:Y:S01]  /*d430*/  LDL.LU R195, [R1+0x410] ;  /* 0x0004100001c37983 */ /* 0x000ea20000300800 */
[----:B------:R-:W-:-:S03]  /*d440*/  IMAD.MOV.U32 R211, RZ, RZ, R198 ;  /* 0x000000ffffd37224 */ /* 0x000fc600078e00c6 */
[----:B------:R-:W2:Y:S04]  /*d450*/  LDL.LU R196, [R1+0x40c] ;  /* 0x00040c0001c47983 */ /* 0x000ea80000300800 */
[----:B------:R-:W2:Y:S04]  /*d460*/  LDL.LU R197, [R1+0x408] ;  /* 0x0004080001c57983 */ /* 0x000ea80000300800 */
[----:B------:R-:W2:Y:S04]  /*d470*/  LDL.LU R198, [R1+0x404] ;  /* 0x0004040001c67983 */ /* 0x000ea80000300800 */
[----:B------:R-:W2:Y:S01]  /*d480*/  LDL.LU R199, [R1+0x400] ;  /* 0x0004000001c77983 */ /* 0x000ea20000300800 */
[----:B------:R-:W-:Y:S01]  /*d490*/  UMOV UR6, UR18 ;  /* 0x0000001200067c82 */ /* 0x000fe20008000000 */
[----:B------:R-:W-:Y:S01]  /*d4a0*/  UIADD3 UR18, UR4, 0x204, URZ ;  /* 0x0000020404127890 */ /* 0x000fe2000fffe03f */
[----:B------:R-:W-:Y:S01]  /*d4b0*/  UMOV UR16, UR22 ;  /* 0x0000001600107c82 */ /* 0x000fe20008000000 */
        /* <DEDUP_REMOVED lines=122> */
[----:B------:R-:W-:Y:S01]  /*dc60*/  IMAD.MOV.U32 R214, RZ, RZ, R226 ;  /* 0x000000ffffd67224 */ /* 0x000fe200078e00e2 */
[----:B------:R-:W-:Y:S01]  /*dc70*/  MOV R215, R225 ;  /* 0x000000e100d77202 */ /* 0x000fe20000000f00 */
[----:B------:R-:W-:-:S04]  /*dc80*/  IMAD.MOV.U32 R213, RZ, RZ, R227 ;  /* 0x000000ffffd57224 */ /* 0x000fc800078e00e3 */
        /* <DEDUP_REMOVED lines=17> */
[----:B--2---:R-:W-:Y:S01]  /*dda0*/  MOV R214, R2 ;  /* 0x0000000200d67202 */ /* 0x004fe20000000f00 */
[----:B------:R-:W-:Y:S02]  /*ddb0*/  IMAD.MOV.U32 R215, RZ, RZ, R0 ;  /* 0x000000ffffd77224 */ /* 0x000fe400078e0000 */
[----:B------:R1:W-:Y:S04]  /*ddc0*/  STL.64 [R1+0x3c8], R210 ;  /* 0x0003c8d201007387 */ /* 0x0003e80000100a00 */
[----:B------:R2:W-:Y:S01]  /*ddd0*/  STL.64 [R1+0x3c0], R208 ;  /* 0x0003c0d001007387 */ /* 0x0005e20000100a00 */
[----:B0-----:R-:W-:-:S02]  /*dde0*/  IMAD.MOV.U32 R212, RZ, RZ, R4 ;  /* 0x000000ffffd47224 */ /* 0x001fc400078e0004 */
[----:B------:R-:W-:Y:S02]  /*ddf0*/  IMAD.MOV.U32 R213, RZ, RZ, R3 ;  /* 0x000000ffffd57224 */ /* 0x000fe400078e0003 */
[----:B-1----:R-:W-:Y:S02]  /*de00*/  IMAD.MOV.U32 R210, RZ, RZ, R6 ;  /* 0x000000ffffd27224 */ /* 0x002fe400078e0006 */
[----:B------:R-:W-:Y:S02]  /*de10*/  IMAD.MOV.U32 R211, RZ, RZ, R5 ;  /* 0x000000ffffd37224 */ /* 0x000fe400078e0005 */
[----:B--2---:R-:W-:Y:S01]  /*de20*/  IMAD.MOV.U32 R208, RZ, RZ, R8 ;  /* 0x000000ffffd07224 */ /* 0x004fe200078e0008 */
[----:B------:R-:W-:Y:S01]  /*de30*/  MOV R209, R7 ;  /* 0x0000000700d17202 */ /* 0x000fe20000000f00 */
[----:B------:R-:W-:Y:S04]  /*de40*/  STL.64 [R1+0x3f8], R214 ;  /* 0x0003f8d601007387 */ /* 0x000fe80000100a00 */
        /* <DEDUP_REMOVED lines=10> */
[----:B------:R-:W-:-:S02]  /*def0*/  UMOV UR21, UR57 ;  /* 0x0000003900157c82 */ /* 0x000fc40008000000 */
        /* <DEDUP_REMOVED lines=381> */
[----:B------:R-:W-:Y:S01]  /*f6d0*/  MOV R211, R198 ;  /* 0x000000c600d37202 */ /* 0x000fe20000000f00 */
[----:B--2---:R-:W-:Y:S02]  /*f6e0*/  IMAD.MOV.U32 R208, RZ, RZ, R195 ;  /* 0x000000ffffd07224 */ /* 0x004fe400078e00c3 */
        /* <DEDUP_REMOVED lines=151> */
[----:B--2---:R-:W-:Y:S01]  /*10060*/  IMAD.MOV.U32 R214, RZ, RZ, R2 ;  /* 0x000000ffffd67224 */ /* 0x004fe200078e0002 */
[----:B------:R-:W-:Y:S02]  /*10070*/  MOV R215, R0 ;  /* 0x0000000000d77202 */ /* 0x000fe40000000f00 */
        /* <DEDUP_REMOVED lines=307> */
[----:B------:R-:W-:Y:S02]  /*113b0*/  IMAD.MOV.U32 R211, RZ, RZ, R5 ;  /* 0x000000ffffd37224 */ /* 0x000fe400078e0005 */
[----:B---3--:R-:W-:Y:S01]  /*113c0*/  IMAD.MOV.U32 R208, RZ, RZ, R8 ;  /* 0x000000ffffd07224 */ /* 0x008fe200078e0008 */
[----:B------:R-:W-:Y:S01]  /*113d0*/  MOV R209, R7 ;  /* 0x0000000700d17202 */ /* 0x000fe20000000f00 */
        /* <DEDUP_REMOVED lines=55> */
[----:B------:R-:W-:-:S03]  /*11750*/  IMAD.MOV.U32 R3, RZ, RZ, R209 ;  /* 0x000000ffff037224 */ /* 0x000fc600078e00d1 */
        /* <DEDUP_REMOVED lines=179> */
[----:B------:R3:W-:Y:S04]  /*12290*/  STL.64 [R1+0x150], R210 ;  /* 0x000150d201007387 */ /* 0x0007e80000100a00 */
[----:B------:R4:W-:Y:S01]  /*122a0*/  STL.64 [R1+0x148], R208 ;  /* 0x000148d001007387 */ /* 0x0009e20000100a00 */
[----:B-1----:R-:W-:Y:S01]  /*122b0*/  MOV R214, R225 ;  /* 0x000000e100d67202 */ /* 0x002fe20000000f00 */
[----:B------:R-:W-:-:S02]  /*122c0*/  IMAD.MOV.U32 R215, RZ, RZ, R224 ;  /* 0x000000ffffd77224 */ /* 0x000fc400078e00e0 */
[----:B--2---:R-:W-:Y:S02]  /*122d0*/  IMAD.MOV.U32 R212, RZ, RZ, R227 ;  /* 0x000000ffffd47224 */ /* 0x004fe400078e00e3 */
[----:B------:R-:W-:Y:S02]  /*122e0*/  IMAD.MOV.U32 R213, RZ, RZ, R226 ;  /* 0x000000ffffd57224 */ /* 0x000fe400078e00e2 */
[----:B---3--:R-:W-:Y:S02]  /*122f0*/  IMAD.MOV.U32 R210, RZ, RZ, R2 ;  /* 0x000000ffffd27224 */ /* 0x008fe400078e0002 */
[----:B------:R-:W-:Y:S02]  /*12300*/  IMAD.MOV.U32 R211, RZ, RZ, R0 ;  /* 0x000000ffffd37224 */ /* 0x000fe400078e0000 */
[----:B----4-:R-:W-:Y:S01]  /*12310*/  IMAD.MOV.U32 R208, RZ, RZ, R4 ;  /* 0x000000ffffd07224 */ /* 0x010fe200078e0004 */
[----:B------:R-:W-:Y:S01]  /*12320*/  MOV R209, R3 ;  /* 0x0000000300d17202 */ /* 0x000fe20000000f00 */
[----:B------:R0:W5:Y:S04]  /*12330*/  LDL.LU R4, [R1+0x1c4] ;  /* 0x0001c40001047983 */ /* 0x0001680000300800 */
[----:B------:R0:W5:Y:S04]  /*12340*/  LDL.LU R3, [R1+0x1c0] ;  /* 0x0001c00001037983 */ /* 0x0001680000300800 */
[----:B------:R0:W5:Y:S04]  /*12350*/  LDL.LU R2, [R1+0x1bc] ;  /* 0x0001bc0001027983 */ /* 0x0001680000300800 */
[----:B------:R0:W5:Y:S04]  /*12360*/  LDL.LU R0, [R1+0x1b8] ;  /* 0x0001b80001007983 */ /* 0x0001680000300800 */
[----:B------:R1:W-:Y:S04]  /*12370*/  STL.64 [R1+0x180], R214 ;  /* 0x000180d601007387 */ /* 0x0003e80000100a00 */
[----:B------:R2:W-:Y:S04]  /*12380*/  STL.64 [R1+0x178], R212 ;  /* 0x000178d401007387 */ /* 0x0005e80000100a00 */
[----:B------:R3:W-:Y:S01]  /*12390*/  STL.64 [R1+0x170], R210 ;  /* 0x000170d201007387 */ /* 0x0007e20000100a00 */
[----:B-1----:R-:W-:-:S02]  /*123a0*/  IMAD.MOV.U32 R214, RZ, RZ, R9 ;  /* 0x000000ffffd67224 */ /* 0x002fc400078e0009 */
[----:B------:R-:W-:Y:S01]  /*123b0*/  IMAD.MOV.U32 R215, RZ, RZ, R5 ;  /* 0x000000ffffd77224 */ /* 0x000fe200078e0005 */
[----:B------:R1:W-:Y:S01]  /*123c0*/  STL.64 [R1+0x168], R208 ;  /* 0x000168d001007387 */ /* 0x0003e20000100a00 */
[----:B--2---:R-:W-:Y:S02]  /*123d0*/  IMAD.MOV.U32 R212, RZ, RZ, R11 ;  /* 0x000000ffffd47224 */ /* 0x004fe400078e000b */
[----:B------:R-:W-:Y:S02]  /*123e0*/  IMAD.MOV.U32 R213, RZ, RZ, R10 ;  /* 0x000000ffffd57224 */ /* 0x000fe400078e000a */
[----:B---3--:R-:W-:Y:S01]  /*123f0*/  IMAD.MOV.U32 R210, RZ, RZ, R13 ;  /* 0x000000ffffd27224 */ /* 0x008fe200078e000d */
[----:B------:R-:W-:Y:S01]  /*12400*/  MOV R211, R12 ;  /* 0x0000000c00d37202 */ /* 0x000fe20000000f00 */
[----:B------:R-:W-:Y:S01]  /*12410*/  STL.64 [R1+0x1a0], R214 ;  /* 0x0001a0d601007387 */ /* 0x000fe20000100a00 */
[----:B-1----:R-:W-:Y:S02]  /*12420*/  IMAD.MOV.U32 R208, RZ, RZ, R15 ;  /* 0x000000ffffd07224 */ /* 0x002fe400078e000f */
[----:B------:R-:W-:Y:S01]  /*12430*/  IMAD.MOV.U32 R209, RZ, RZ, R14 ;  /* 0x000000ffffd17224 */ /* 0x000fe200078e000e */
[----:B------:R-:W-:Y:S04]  /*12440*/  STL.64 [R1+0x198], R212 ;  /* 0x000198d401007387 */ /* 0x000fe80000100a00 */
[----:B------:R-:W-:Y:S04]  /*12450*/  STL.64 [R1+0x190], R210 ;  /* 0x000190d201007387 */ /* 0x000fe80000100a00 */
[----:B------:R1:W-:Y:S01]  /*12460*/  STL.64 [R1+0x188], R208 ;  /* 0x000188d001007387 */ /* 0x0003e20000100a00 */
[----:B------:R-:W-:-:S02]  /*12470*/  WARPGROUP.DEPBAR.LE gsb0, 0x0 ;  /* 0x00008000000079c5 */ /* 0x000fc40000010000 */
[----:B------:R-:W-:Y:S01]  /*12480*/  WARPGROUP.ARRIVE ;  /* 0x00000000000079c5 */ /* 0x000fe20000000000 */
[----:B-1----:R-:W2:Y:S04]  /*12490*/  LDL.LU.64 R208, [R1+0x60] ;  /* 0x0000600001d07983 */ /* 0x002ea80000300a00 */
        /* <DEDUP_REMOVED lines=32> */
[----:B------:R-:W-:Y:S01]  /*126a0*/  HGMMA.64x16x16.F32.BF16 R208, gdesc[UR8], R208, gsb0 ;  /* 0x0020000008d079f0 */ /* 0x000fe200080018d0 */
[----:B------:R-:W-:Y:S01]  /*126b0*/  IMAD.MOV.U32 R13, RZ, RZ, R18 ;  /* 0x000000ffff0d7224 */ /* 0x000fe200078e0012 */
[----:B------:R-:W-:Y:S01]  /*126c0*/  MOV R15, R16 ;  /* 0x00000010000f7202 */ /* 0x000fe20000000f00 */
[----:B------:R-:W-:Y:S01]  /*126d0*/  IMAD.MOV.U32 R12, RZ, RZ, R19 ;  /* 0x000000ffff0c7224 */ /* 0x000fe200078e0013 */
[----:B------:R-:W-:Y:S01]  /*126e0*/  MOV R10, R21 ;  /* 0x00000015000a7202 */ /* 0x000fe20000000f00 */
[----:B------:R-:W-:Y:S01]  /*126f0*/  IMAD.MOV.U32 R14, RZ, RZ, R17 ;  /* 0x000000ffff0e7224 */ /* 0x000fe200078e0011 */
[----:B------:R0:W5:Y:S01]  /*12700*/  LDL.LU.64 R18, [R1+0x1b0] ;  /* 0x0001b00001127983 */ /* 0x0001620000300a00 */
[----:B------:R-:W-:Y:S02]  /*12710*/  IMAD.MOV.U32 R11, RZ, RZ, R20 ;  /* 0x000000ffff0b7224 */ /* 0x000fe400078e0014 */
[----:B------:R-:W-:Y:S01]  /*12720*/  IMAD.MOV.U32 R9, RZ, RZ, R22 ;  /* 0x000000ffff097224 */ /* 0x000fe200078e0016 */
[----:B------:R0:W5:Y:S01]  /*12730*/  LDL.LU.64 R16, [R1+0x1a8] ;  /* 0x0001a80001107983 */ /* 0x0001620000300a00 */
[----:B------:R-:W-:Y:S01]  /*12740*/  IMAD.MOV.U32 R5, RZ, RZ, R23 ;  /* 0x000000ffff057224 */ /* 0x000fe200078e0017 */
[----:B------:R-:W-:-:S02]  /*12750*/  WARPGROUP.DEPBAR.LE gsb0, 0x0 ;  /* 0x00008000000079c5 */ /* 0x000fc40000010000 */
        /* <DEDUP_REMOVED lines=127> */
[----:B------:R-:W-:Y:S02]  /*12f50*/  UIADD3 UR58, UR4, 0xe86, URZ ;  /* 0x00000e86043a7890 */ /* 0x000fe4000fffe03f */
[----:B------:R-:W-:Y:S01]  /*12f60*/  UIADD3 UR54, UR4, 0xe06, URZ ;  /* 0x00000e0604367890 */ /* 0x000fe2000fffe03f */
[----:B------:R-:W-:Y:S02]  /*12f70*/  UMOV UR5, UR9 ;  /* 0x0000000900057c82 */ /* 0x000fe40008000000 */
        /* <DEDUP_REMOVED lines=87> */
[----:B-1----:R-:W-:Y:S02]  /*134f0*/  IMAD.MOV.U32 R214, RZ, RZ, R21 ;  /* 0x000000ffffd67224 */ /* 0x002fe400078e0015 */
[----:B------:R-:W-:Y:S01]  /*13500*/  IMAD.MOV.U32 R215, RZ, RZ, R20 ;  /* 0x000000ffffd77224 */ /* 0x000fe200078e0014 */
[----:B------:R1:W-:Y:S04]  /*13510*/  STL.64 [R1+0xf0], R210 ;  /* 0x0000f0d201007387 */ /* 0x0003e80000100a00 */
[----:B------:R3:W-:Y:S01]  /*13520*/  STL.64 [R1+0xe8], R208 ;  /* 0x0000e8d001007387 */ /* 0x0007e20000100a00 */
[----:B--2---:R-:W-:Y:S01]  /*13530*/  MOV R212, R23 ;  /* 0x0000001700d47202 */ /* 0x004fe20000000f00 */
[----:B------:R-:W-:-:S02]  /*13540*/  IMAD.MOV.U32 R213, RZ, RZ, R22 ;  /* 0x000000ffffd57224 */ /* 0x000fc400078e0016 */
[----:B-1----:R-:W-:Y:S02]  /*13550*/  IMAD.MOV.U32 R210, RZ, RZ, R225 ;  /* 0x000000ffffd27224 */ /* 0x002fe400078e00e1 */
[----:B------:R-:W-:Y:S02]  /*13560*/  IMAD.MOV.U32 R211, RZ, RZ, R224 ;  /* 0x000000ffffd37224 */ /* 0x000fe400078e00e0 */
[----:B---3--:R-:W-:Y:S02]  /*13570*/  IMAD.MOV.U32 R208, RZ, RZ, R227 ;  /* 0x000000ffffd07224 */ /* 0x008fe400078e00e3 */
[----:B------:R-:W-:Y:S01]  /*13580*/  IMAD.MOV.U32 R209, RZ, RZ, R226 ;  /* 0x000000ffffd17224 */ /* 0x000fe200078e00e2 */
        /* <DEDUP_REMOVED lines=40> */
[----:B------:R-:W-:Y:S01]  /*13810*/  BPT.TRAP 0x1 ;  /* 0x000000040000795c */ /* 0x000fe20000300000 */
.L_x_27:
[----:B------:R-:W2:Y:S04]  /*13820*/  LDL R5, [R1+0xa0] ;  /* 0x0000a00001057983 */ /* 0x000ea80000100800 */
[----:B------:R-:W3:Y:S04]  /*13830*/  LDL R10, [R1+0xa4] ;  /* 0x0000a400010a7983 */ /* 0x000ee80000100800 */
[----:B------:R-:W4:Y:S01]  /*13840*/  LDL R9, [R1+0xb8] ;  /* 0x0000b80001097983 */ /* 0x000f220000100800 */
[----:B-----5:R-:W-:Y:S02]  /*13850*/  R2UR UR4, R17 ;  /* 0x00000000110472ca */ /* 0x020fe400000e0000 */
[----:B--2---:R-:W-:-:S13]  /*13860*/  ISETP.NE.AND P1, PT, R5, RZ, PT ;  /* 0x000000ff0500720c */ /* 0x004fda0003f25270 */
[----:B------:R-:W-:-:S05]  /*13870*/  @P1 LEA R5, R0, UR4, 0x3 ;  /* 0x0000000400051c11 */ /* 0x000fca000f8e18ff */
[----:B------:R-:W-:-:S05]  /*13880*/  @P1 VIADD R5, R5, 0x10 ;  /* 0x0000001005051836 */ /* 0x000fca0000000000 */
[----:B---3--:R-:W-:-:S04]  /*13890*/  @P1 PRMT R5, R10, 0x654, R5 ;  /* 0x000006540a051816 */ /* 0x008fc80000000005 */
[----:B------:R1:W-:Y:S01]  /*138a0*/  @P1 SYNCS.ARRIVE.TRANS64.RED.A1T0 RZ, [R5+URZ], RZ ;  /* 0x000000ff05ff19a7 */ /* 0x0003e2000810043f */
[----:B----4-:R-:W-:-:S13]  /*138b0*/  ISETP.GT.U32.AND P1, PT, R9, 0x1, PT ;  /* 0x000000010900780c */ /* 0x010fda0003f24070 */
[----:B-1----:R-:W-:Y:S05]  /*138c0*/  @P1 BRA `(.L_x_28) ;  /* 0x0000000000041947 */ /* 0x002fea0003800000 */
[----:B------:R-:W-:Y:S01]  /*138d0*/  BPT.TRAP 0x1 ;  /* 0x000000040000795c */ /* 0x000fe20000300000 */
.L_x_28:
[----:B------:R-:W-:Y:S01]  /*138e0*/  UIADD3 UR60, UR60, 0x1, URZ ;  /* 0x000000013c3c7890 */ /* 0x000fe2000fffe03f */
[C---:B------:R-:W-:Y:S01]  /*138f0*/  ISETP.GT.AND P2, PT, R3.reuse, 0x1, PT ;  /* 0x000000010300780c */ /* 0x040fe20003f44270 */
[----:B------:R-:W-:Y:S02]  /*13900*/  VIADD R0, R0, 0x1 ;  /* 0x0000000100007836 */ /* 0x000fe40000000000 */
[----:B------:R-:W-:Y:S01]  /*13910*/  UISETP.NE.AND UP0, UPT, UR60, 0x2, UPT ;  /* 0x000000023c00788c */ /* 0x000fe2000bf05270 */
[----:B------:R-:W-:Y:S02]  /*13920*/  VIADD R3, R3, 0xffffffff ;  /* 0xffffffff03037836 */ /* 0x000fe40000000000 */
[C---:B------:R-:W-:Y:S01]  /*13930*/  ISETP.NE.AND P1, PT, R0.reuse, 0x2, PT ;  /* 0x000000020000780c */ /* 0x040fe20003f25270 */
[----:B------:R-:W-:Y:S02]  /*13940*/  USEL UR4, URZ, 0x1, UP0 ;  /* 0x000000013f047887 */ /* 0x000fe40008000000 */
[----:B------:R-:W-:Y:S01]  /*13950*/  USEL UR60, UR60, URZ, UP0 ;  /* 0x0000003f3c3c7287 */ /* 0x000fe20008000000 */
[----:B------:R-:W-:-:S03]  /*13960*/  SEL R0, R0, RZ, P1 ;  /* 0x000000ff00007207 */ /* 0x000fc60000800000 */
[----:B------:R-:W-:Y:S01]  /*13970*/  LOP3.LUT R4, R4, UR4, RZ, 0x3c, !PT ;  /* 0x0000000404047c12 */ /* 0x000fe2000f8e3cff */
[----:B------:R-:W-:Y:S07]  /*13980*/  @P2 BRA `(.L_x_29) ;  /* 0xffffff7000002947 */ /* 0x000fee000383ffff */
.L_x_22:
[----:B------:R1:W5:Y:S01]  /*13990*/  LDL R5, [R1+0xcc] ;  /* 0x0000cc0001057983 */ /* 0x0003620000100800 */
[----:B------:R-:W2:Y:S02]  /*139a0*/  LDC R0, c[0x0][0x28c] ;  /* 0x0000a300ff007b82 */ /* 0x000ea40000000800 */
[----:B--2---:R-:W-:-:S13]  /*139b0*/  ISETP.GE.AND P1, PT, R0, 0x1, PT ;  /* 0x000000010000780c */ /* 0x004fda0003f26270 */
[----:B-1----:R-:W-:Y:S05]  /*139c0*/  @!P1 BRA `(.L_x_30) ;  /* 0x0000000000489947 */ /* 0x002fea0003800000 */
[----:B------:R-:W-:Y:S05]  /*139d0*/  @!P0 BRA `(.L_x_31) ;  /* 0x0000000000048947 */ /* 0x000fea0003800000 */
[----:B------:R-:W-:Y:S01]  /*139e0*/  BPT.TRAP 0x1 ;  /* 0x000000040000795c */ /* 0x000fe20000300000 */
.L_x_31:
[----:B------:R-:W2:Y:S04]  /*139f0*/  LDL R0, [R1+0xa0] ;  /* 0x0000a00001007983 */ /* 0x000ea80000100800 */
[----:B-----5:R-:W3:Y:S04]  /*13a00*/  LDL R6, [R1+0xa4] ;  /* 0x0000a40001067983 */ /* 0x020ee80000100800 */
[----:B------:R-:W4:Y:S01]  /*13a10*/  LDL R4, [R1+0xb8] ;  /* 0x0000b80001047983 */ /* 0x000f220000100800 */
[----:B------:R-:W-:Y:S02]  /*13a20*/  R2UR UR5, R5 ;  /* 0x00000000050572ca */ /* 0x000fe400000e0000 */
[----:B------:R-:W-:-:S02]  /*13a30*/  R2UR UR4, R17 ;  /* 0x00000000110472ca */ /* 0x000fc400000e0000 */
[----:B--2---:R-:W-:-:S11]  /*13a40*/  ISETP.NE.AND P0, PT, R0, RZ, PT ;  /* 0x000000ff0000720c */ /* 0x004fd60003f05270 */
[----:B------:R-:W-:Y:S02]  /*13a50*/  IMAD.U32 R0, RZ, RZ, UR4 ;  /* 0x00000004ff007e24 */ /* 0x000fe4000f8e00ff */
[----:B------:R-:W-:-:S05]  /*13a60*/  @P0 IADD3 R8, R8, UR5, RZ ;  /* 0x0000000508080c10 */ /* 0x000fca000fffe0ff */
[----:B------:R-:W-:-:S05]  /*13a70*/  @P0 IMAD.SHL.U32 R3, R8, 0x8, RZ ;  /* 0x0000000808030824 */ /* 0x000fca00078e00ff */
[----:B------:R-:W-:-:S04]  /*13a80*/  @P0 LOP3.LUT R3, R3, 0x8, RZ, 0xc0, !PT ;  /* 0x0000000803030812 */ /* 0x000fc800078ec0ff */
[----:B------:R-:W-:-:S04]  /*13a90*/  @P0 IADD3 R0, R0, 0x10, R3 ;  /* 0x0000001000000810 */ /* 0x000fc80007ffe003 */
[----:B---3--:R-:W-:-:S04]  /*13aa0*/  @P0 PRMT R0, R6, 0x654, R0 ;  /* 0x0000065406000816 */ /* 0x008fc80000000000 */
[----:B------:R1:W-:Y:S01]  /*13ab0*/  @P0 SYNCS.ARRIVE.TRANS64.RED.A1T0 RZ, [R0+URZ], RZ ;  /* 0x000000ff00ff09a7 */ /* 0x0003e2000810043f */
[----:B----4-:R-:W-:-:S13]  /*13ac0*/  ISETP.GT.U32.AND P0, PT, R4, 0x1, PT ;  /* 0x000000010400780c */ /* 0x010fda0003f04070 */
[----:B-1----:R-:W-:Y:S05]  /*13ad0*/  @P0 BRA `(.L_x_30) ;  /* 0x0000000000040947 */ /* 0x002fea0003800000 */
[----:B------:R-:W-:Y:S01]  /*13ae0*/  BPT.TRAP 0x1 ;  /* 0x000000040000795c */ /* 0x000fe20000300000 */
.L_x_30:
[----:B------:R-:W2:Y:S01]  /*13af0*/  LDL R3, [R1+0xe0] ;  /* 0x0000e00001037983 */ /* 0x000ea20000100800 */
[----:B-----5:R-:W-:Y:S01]  /*13b00*/  R2UR UR5, R5 ;  /* 0x00000000050572ca */ /* 0x020fe200000e0000 */
[----:B------:R-:W1:Y:S01]  /*13b10*/  LDC R4, c[0x0][0x288] ;  /* 0x0000a200ff047b82 */ /* 0x000e620000000800 */
[----:B------:R-:W-:Y:S01]  /*13b20*/  IMAD R12, R19, 0xf0, RZ ;  /* 0x000000f0130c7824 */ /* 0x000fe200078e02ff */
[----:B------:R-:W3:Y:S01]  /*13b30*/  LDL.LU R0, [R1+0xd4] ;  /* 0x0000d40001007983 */ /* 0x000ee20000300800 */
[----:B------:R-:W-:Y:S01]  /*13b40*/  ULDC UR4, c[0x0][0x284] ;  /* 0x0000a10000047ab9 */ /* 0x000fe20000000800 */
[----:B------:R-:W-:Y:S02]  /*13b50*/  ULDC.64 UR8, c[0x0][0x5d0] ;  /* 0x0001740000087ab9 */ /* 0x000fe40000000a00 */
[----:B------:R-:W4:Y:S01]  /*13b60*/  LDL R226, [R1+0xbc] ;  /* 0x0000bc0001e27983 */ /* 0x000f220000100800 */
[----:B------:R-:W0:Y:S01]  /*13b70*/  S2R R5, SR_TID.X ;  /* 0x0000000000057919 */ /* 0x000e220000002100 */
[----:B-1----:R-:W-:-:S02]  /*13b80*/  ISETP.GE.AND P0, PT, R12, R4, PT ;  /* 0x000000040c00720c */ /* 0x002fc40003f06270 */
[----:B0-----:R-:W-:-:S04]  /*13b90*/  LOP3.LUT R15, R5, 0x60, RZ, 0xc0, !PT ;  /* 0x00000060050f7812 */ /* 0x001fc800078ec0ff */
[----:B------:R-:W-:Y:S01]  /*13ba0*/  SHF.R.U32.HI R15, RZ, 0x1, R15 ;  /* 0x00000001ff0f7819 */ /* 0x000fe2000001160f */
[----:B------:R-:W-:Y:S02]  /*13bb0*/  IMAD.SHL.U32 R13, R5, 0x2, RZ ;  /* 0x00000002050d7824 */ /* 0x000fe400078e00ff */
[----:B------:R-:W-:Y:S01]  /*13bc0*/  IMAD.MOV.U32 R6, RZ, RZ, -0x1 ;  /* 0xffffffffff067424 */ /* 0x000fe200078e00ff */
[----:B--2---:R-:W-:Y:S02]  /*13bd0*/  R2UR UR6, R3 ;  /* 0x00000000030672ca */ /* 0x004fe400000e0000 */
[----:B------:R-:W-:Y:S02]  /*13be0*/  SHF.R.U32.HI R3, RZ, 0x7, R5 ;  /* 0x00000007ff037819 */ /* 0x000fe40000011605 */
[----:B---3--:R-:W-:Y:S02]  /*13bf0*/  R2UR UR7, R0 ;  /* 0x00000000000772ca */ /* 0x008fe400000e0000 */
[----:B------:R-:W-:-:S02]  /*13c00*/  LOP3.LUT R3, R3, 0x1, RZ, 0xc0, !PT ;  /* 0x0000000103037812 */ /* 0x000fc400078ec0ff */
[----:B------:R-:W-:-:S03]  /*13c10*/  SHF.R.U32.HI R0, RZ, 0x2, R5 ;  /* 0x00000002ff007819 */ /* 0x000fc60000011605 */
[----:B------:R-:W-:Y:S01]  /*13c20*/  IMAD.SHL.U32 R14, R3, 0x40, RZ ;  /* 0x00000040030e7824 */ /* 0x000fe200078e00ff */
[----:B------:R-:W-:-:S04]  /*13c30*/  LOP3.LUT R0, R0, 0x7, RZ, 0xc0, !PT ;  /* 0x0000000700007812 */ /* 0x000fc800078ec0ff */
[--C-:B------:R-:W-:Y:S02]  /*13c40*/  LOP3.LUT R14, R14, 0x40, R0.reuse, 0xe2, !PT ;  /* 0x000000400e0e7812 */ /* 0x100fe400078ee200 */
[----:B------:R-:W-:-:S05]  /*13c50*/  IADD3 R0, RZ, -R15, -R0 ;  /* 0x8000000fff007210 */ /* 0x000fca0007ffe800 */
[----:B------:R-:W-:Y:S02]  /*13c60*/  IMAD R3, R3, -0x40, R0 ;  /* 0xffffffc003037824 */ /* 0x000fe400078e0200 */
[----:B------:R-:W-:-:S05]  /*13c70*/  IMAD R0, R18, 0xc0, RZ ;  /* 0x000000c012007824 */ /* 0x000fca00078e02ff */
[C---:B------:R-:W-:Y:S02]  /*13c80*/  ISETP.GE.OR P0, PT, R0.reuse, UR4, P0 ;  /* 0x0000000400007c0c */ /* 0x040fe40008706670 */
[----:B------:R-:W-:Y:S01]  /*13c90*/  IADD3 R0, -R0, UR4, R3 ;  /* 0x0000000400007c10 */ /* 0x000fe2000fffe103 */
[----:B------:R-:W-:Y:S01]  /*13ca0*/  UIADD3 UR4, UR6, UR5, URZ ;  /* 0x0000000506047290 */ /* 0x000fe2000fffe03f */
[----:B------:R-:W-:-:S03]  /*13cb0*/  LOP3.LUT R3, R5, 0x3, RZ, 0xc0, !PT ;  /* 0x0000000305037812 */ /* 0x000fc600078ec0ff */
[----:B------:R-:W-:Y:S02]  /*13cc0*/  USHF.R.U32.HI UR5, URZ, 0x1, UR4 ;  /* 0x000000013f057899 */ /* 0x000fe40008011604 */
[----:B------:R-:W-:Y:S02]  /*13cd0*/  IMAD R3, R3, -0x2, R4 ;  /* 0xfffffffe03037824 */ /* 0x000fe400078e0204 */
[----:B------:R-:W-:Y:S01]  /*13ce0*/  ULOP3.LUT UR5, UR5, 0x1, URZ, 0xc0, !UPT ;  /* 0x0000000105057892 */ /* 0x000fe2000f8ec03f */
[----:B----4-:R-:W-:Y:S02]  /*13cf0*/  SHF.R.S32.HI R4, RZ, 0x1f, R226 ;  /* 0x0000001fff047819 */ /* 0x010fe400000114e2 */
[C---:B------:R-:W-:Y:S02]  /*13d00*/  IADD3 R3, -R12.reuse, R3, RZ ;  /* 0x000000030c037210 */ /* 0x040fe40007ffe1ff */
[----:B------:R-:W-:Y:S01]  /*13d10*/  LOP3.LUT R12, R12, 0x6, R13, 0xf8, !PT ;  /* 0x000000060c0c7812 */ /* 0x000fe200078ef80d */
[----:B------:R-:W-:Y:S01]  /*13d20*/  UISETP.GT.U32.AND UP1, UPT, UR4, 0x1, UPT ;  /* 0x000000010400788c */ /* 0x000fe2000bf24070 */
[----:B------:R-:W-:Y:S01]  /*13d30*/  LOP3.LUT R14, R14, R15, RZ, 0xfc, !PT ;  /* 0x0000000f0e0e7212 */ /* 0x000fe200078efcff */
[----:B------:R-:W-:Y:S01]  /*13d40*/  UISETP.NE.U32.AND UP0, UPT, UR5, 0x1, UPT ;  /* 0x000000010500788c */ /* 0x000fe2000bf05070 */
[----:B------:R-:W-:Y:S01]  /*13d50*/  IMAD.MOV.U32 R15, RZ, RZ, RZ ;  /* 0x000000ffff0f7224 */ /* 0x000fe200078e00ff */
[----:B------:R-:W-:Y:S01]  /*13d60*/  SHF.R.S32.HI R13, RZ, 0x1f, R12 ;  /* 0x0000001fff0d7819 */ /* 0x000fe2000001140c */
[----:B------:R-:W-:Y:S01]  /*13d70*/  IMAD R5, R4, UR8, RZ ;  /* 0x0000000804057c24 */ /* 0x000fe2000f8e02ff */
[----:B------:R-:W-:-:S02]  /*13d80*/  UISETP.LT.U32.AND UP1, UPT, UR6, 0x2, UP1 ;  /* 0x000000020600788c */ /* 0x000fc40008f21070 */
[----:B------:R-:W-:Y:S01]  /*13d90*/  UISETP.GT.U32.AND UP0, UPT, UR6, 0x1, !UP0 ;  /* 0x000000010600788c */ /* 0x000fe2000c704070 */
[----:B------:R-:W-:Y:S01]  /*13da0*/  IMAD.WIDE R14, R18, 0xc0, R14 ;  /* 0x000000c0120e7825 */ /* 0x000fe200078e020e */
[----:B------:R-:W-:Y:S02]  /*13db0*/  ULOP3.LUT UR4, UR4, 0x1, URZ, 0xc0, !UPT ;  /* 0x0000000104047892 */ /* 0x000fe4000f8ec03f */
[----:B------:R-:W-:Y:S01]  /*13dc0*/  USEL UR6, URZ, 0x1, !UP1 ;  /* 0x000000013f067887 */ /* 0x000fe2000c800000 */
[C---:B------:R-:W-:Y:S01]  /*13dd0*/  IMAD R5, R226.reuse, UR9, R5 ;  /* 0x00000009e2057c24 */ /* 0x040fe2000f8e0205 */
[----:B------:R-:W-:Y:S01]  /*13de0*/  USEL UR5, URZ, 0x1, !UP0 ;  /* 0x000000013f057887 */ /* 0x000fe2000c000000 */
[----:B------:R-:W-:-:S03]  /*13df0*/  IMAD.WIDE.U32 R18, R226, UR8, R12 ;  /* 0x00000008e2127c25 */ /* 0x000fc6000f8e000c */
[----:B------:R-:W-:Y:S01]  /*13e00*/  ULOP3.LUT UR7, UR5, UR7, UR6, 0x96, !UPT ;  /* 0x0000000705077292 */ /* 0x000fe2000f8e9606 */
[----:B------:R-:W-:Y:S02]  /*13e10*/  IMAD.IADD R19, R19, 0x1, R5 ;  /* 0x0000000113137824 */ /* 0x000fe400078e0205 */
[----:B------:R-:W-:-:S05]  /*13e20*/  IMAD.U32 R5, RZ, RZ, UR4 ;  /* 0x00000004ff057e24 */ /* 0x000fca000f8e00ff */
[----:B------:R0:W-:Y:S02]  /*13e30*/  STL [R1+0xcc], R5 ;  /* 0x0000cc0501007387 */ /* 0x0001e40000100800 */
[----:B0-----:R-:W-:-:S05]  /*13e40*/  MOV R5, UR7 ;  /* 0x0000000700057c02 */ /* 0x001fca0008000f00 */
[----:B------:R0:W-:Y:S04]  /*13e50*/  STL [R1+0xd4], R5 ;  /* 0x0000d40501007387 */ /* 0x0001e80000100800 */
[----:B------:R0:W-:Y:S01]  /*13e60*/  STL [R1+0xdc], R6 ;  /* 0x0000dc0601007387 */ /* 0x0001e20000100800 */
[----:B------:R-:W-:Y:S05]  /*13e70*/  @P0 BRA `(.L_x_32) ;  /* 0x0000010800cc0947 */ /* 0x000fea0003800000 */
[----:B0-----:R-:W0:Y:S01]  /*13e80*/  LDC.64 R6, c[0x0][0x5c8] ;  /* 0x00017200ff067b82 */ /* 0x001e220000000a00 */
[----:B------:R-:W-:Y:S01]  /*13e90*/  FSETP.NEU.AND P2, PT, R16, RZ, PT ;  /* 0x000000ff1000720b */ /* 0x000fe20003f4d000 */
[----:B------:R-:W-:Y:S01]  /*13ea0*/  BSSY B0, `(.L_x_32) ;  /* 0x00010b0000007945 */ /* 0x000fe20003800000 */
[----:B------:R-:W-:-:S04]  /*13eb0*/  ISETP.GT.AND P0, PT, R3, RZ, PT ;  /* 0x000000ff0300720c */ /* 0x000fc80003f04270 */
[----:B------:R-:W-:Y:S01]  /*13ec0*/  ISETP.GT.AND P1, PT, R0, RZ, P0 ;  /* 0x000000ff0000720c */ /* 0x000fe20000724270 */
[-C--:B0-----:R-:W-:Y:S02]  /*13ed0*/  IMAD R22, R15, R6.reuse, RZ ;  /* 0x000000060f167224 */ /* 0x081fe400078e02ff */
[----:B------:R-:W-:-:S04]  /*13ee0*/  IMAD.WIDE.U32 R18, R14, R6, R18 ;  /* 0x000000060e127225 */ /* 0x000fc800078e0012 */
[----:B------:R-:W-:-:S04]  /*13ef0*/  IMAD R22, R14, R7, R22 ;  /* 0x000000070e167224 */ /* 0x000fc800078e0216 */
[----:B------:R-:W-:Y:S01]  /*13f00*/  IMAD.IADD R22, R19, 0x1, R22 ;  /* 0x0000000113167824 */ /* 0x000fe200078e0216 */
[----:B------:R-:W-:Y:S06]  /*13f10*/  @!P2 BRA `(.L_x_33) ;  /* 0x000000c400aca947 */ /* 0x000fec0003800000 */
[----:B------:R-:W0:Y:S01]  /*13f20*/  LDC.64 R8, c[0x0][0x5b8] ;  /* 0x00016e00ff087b82 */ /* 0x000e220000000a00 */
[----:B------:R-:W2:Y:S01]  /*13f30*/  LDL.LU R224, [R1+0x80] ;  /* 0x0000800001e07983 */ /* 0x000ea20000300800 */
[----:B------:R-:W-:Y:S01]  /*13f40*/  ULDC.64 UR6, c[0x0][0x208] ;  /* 0x0000820000067ab9 */ /* 0x000fe20000000a00 */
[----:B------:R-:W-:-:S05]  /*13f50*/  ULDC.64 UR4, c[0x0][0x5c0] ;  /* 0x0001700000047ab9 */ /* 0x000fca0000000a00 */
[----:B------:R-:W1:Y:S01]  /*13f60*/  LDC.64 R10, c[0x0][0x5b0] ;  /* 0x00016c00ff0a7b82 */ /* 0x000e620000000a00 */
[----:B0-----:R-:W-:Y:S01]  /*13f70*/  IMAD.MOV.U32 R5, RZ, RZ, R9 ;  /* 0x000000ffff057224 */ /* 0x001fe200078e0009 */
[----:B------:R0:W-:Y:S01]  /*13f80*/  STL [R1+0xa8], R8 ;  /* 0x0000a80801007387 */ /* 0x0001e20000100800 */
[----:B------:R-:W-:-:S04]  /*13f90*/  IMAD.MOV.U32 R227, RZ, RZ, R8 ;  /* 0x000000ffffe37224 */ /* 0x000fc800078e0008 */
[-C--:B------:R-:W-:Y:S02]  /*13fa0*/  IMAD R4, R4, R227.reuse, RZ ;  /* 0x000000e304047224 */ /* 0x080fe400078e02ff */
[C---:B------:R-:W-:Y:S01]  /*13fb0*/  IMAD.WIDE.U32 R20, R226.reuse, R227, R12 ;  /* 0x000000e3e2147225 */ /* 0x040fe200078e000c */
[----:B0-----:R-:W0:Y:S03]  /*13fc0*/  LDC.64 R8, c[0x0][0x5a8] ;  /* 0x00016a00ff087b82 */ /* 0x001e260000000a00 */
[----:B------:R-:W-:Y:S01]  /*13fd0*/  IMAD R23, R226, R5, R4 ;  /* 0x00000005e2177224 */ /* 0x000fe200078e0204 */
[----:B------:R-:W-:Y:S01]  /*13fe0*/  MOV R228, R20 ;  /* 0x0000001400e47202 */ /* 0x000fe20000000f00 */
[----:B-1----:R-:W-:Y:S02]  /*13ff0*/  IMAD R4, R15, R10, RZ ;  /* 0x0000000a0f047224 */ /* 0x002fe400078e02ff */
[----:B------:R-:W-:Y:S01]  /*14000*/  IMAD.IADD R229, R21, 0x1, R23 ;  /* 0x0000000115e57824 */ /* 0x000fe200078e0217 */
[----:B------:R-:W-:Y:S01]  /*14010*/  STL [R1+0xac], R23 ;  /* 0x0000ac1701007387 */ /* 0x000fe20000100800 */
[----:B------:R-:W-:-:S02]  /*14020*/  IMAD R225, R14, R11, R4 ;  /* 0x0000000b0ee17224 */ /* 0x000fc400078e0204 */
[----:B------:R-:W-:Y:S01]  /*14030*/  IMAD.WIDE.U32 R4, R14, R10, R228 ;  /* 0x0000000a0e047225 */ /* 0x000fe200078e00e4 */
[----:B------:R0:W-:Y:S03]  /*14040*/  STL.64 [R1+0xb0], R20 ;  /* 0x0000b01401007387 */ /* 0x0001e60000100a00 */
[----:B------:R-:W-:Y:S01]  /*14050*/  IMAD.IADD R5, R5, 0x1, R225 ;  /* 0x0000000105057824 */ /* 0x000fe200078e02e1 */
[----:B------:R1:W-:Y:S01]  /*14060*/  STL [R1+0xc8], R225 ;  /* 0x0000c8e101007387 */ /* 0x0003e20000100800 */
[----:B0-----:R-:W-:-:S04]  /*14070*/  LEA R20, P2, R4, R8, 0x1 ;  /* 0x0000000804147211 */ /* 0x001fc800078408ff */
[----:B------:R-:W-:-:S05]  /*14080*/  LEA.HI.X R21, R4, R9, R5, 0x1, P2 ;  /* 0x0000000904157211 */ /* 0x000fca00010f0c05 */
[----:B------:R-:W3:Y:S01]  /*14090*/  @P1 LDG.E.LTC128B.U16 R17, desc[UR6][R20.64] ;  /* 0x0000000614111981 */ /* 0x000ee2000c1e1520 */
[C---:B------:R-:W-:Y:S01]  /*140a0*/  LEA R4, P2, R18.reuse, UR4, 0x1 ;  /* 0x0000000412047c11 */ /* 0x040fe2000f8408ff */
[----:B------:R-:W-:Y:S01]  /*140b0*/  BSSY B1, `(.L_x_34) ;  /* 0x0000012000017945 */ /* 0x000fe20003800000 */
[----:B------:R-:W-:Y:S02]  /*140c0*/  ISETP.GT.AND P3, PT, R3, 0x1, PT ;  /* 0x000000010300780c */ /* 0x000fe40003f64270 */
[----:B------:R-:W-:Y:S01]  /*140d0*/  LEA.HI.X R5, R18, UR5, R22, 0x1, P2 ;  /* 0x0000000512057c11 */ /* 0x000fe200090f0c16 */
[----:B------:R-:W-:-:S04]  /*140e0*/  IMAD.WIDE.U32 R18, R14, R10, R12 ;  /* 0x0000000a0e127225 */ /* 0x000fc800078e000c */
[----:B------:R-:W-:Y:S02]  /*140f0*/  IMAD.IADD R19, R225, 0x1, R19 ;  /* 0x00000001e1137824 */ /* 0x000fe400078e0213 */
[----:B------:R-:W-:-:S04]  /*14100*/  IMAD.WIDE.U32 R18, R226, R227, R18 ;  /* 0x000000e3e2127225 */ /* 0x000fc800078e0012 */
[----:B------:R-:W-:Y:S02]  /*14110*/  IMAD.IADD R19, R23, 0x1, R19 ;  /* 0x0000000117137824 */ /* 0x000fe400078e0213 */
[----:B---3--:R-:W-:-:S04]  /*14120*/  IMAD.U32 R20, R17, 0x10000, RZ ;  /* 0x0001000011147824 */ /* 0x008fc800078e00ff */
[----:B------:R-:W-:-:S04]  /*14130*/  FMUL R20, R20, R16 ;  /* 0x0000001014147220 */ /* 0x000fc80000400000 */
[----:B--2---:R-:W-:Y:S01]  /*14140*/  FFMA R22, R224, R2, R20 ;  /* 0x00000002e0167223 */ /* 0x004fe20000000014 */
[----:B------:R-:W-:-:S04]  /*14150*/  LEA R20, P2, R18, R8, 0x1 ;  /* 0x0000000812147211 */ /* 0x000fc800078408ff */
[----:B------:R-:W-:Y:S02]  /*14160*/  LEA.HI.X R21, R18, R9, R19, 0x1, P2 ;  /* 0x0000000912157211 */ /* 0x000fe400010f0c13 */
[----:B------:R-:W-:Y:S02]  /*14170*/  ISETP.GT.AND P2, PT, R0, RZ, P3 ;  /* 0x000000ff0000720c */ /* 0x000fe40001f44270 */
[----:B------:R-:W-:-:S05]  /*14180*/  F2FP.BF16.F32.PACK_AB R18, RZ, R22 ;  /* 0x00000016ff12723e */ /* 0x000fca00000010ff */
[----:B------:R1:W-:Y:S06]  /*14190*/  @P1 STG.E.U16 desc[UR6][R4.64], R18 ;  /* 0x0000001204001986 */ /* 0x0003ec000c101506 */
[----:B------:R-:W-:Y:S05]  /*141a0*/  @!P2 BRA `(.L_x_35) ;  /* 0x000000000008a947 */ /* 0x000fea0003800000 */
[----:B------:R-:W-:Y:S02]  /*141b0*/  ULDC.64 UR4, c[0x0][0x208] ;  /* 0x0000820000047ab9 */ /* 0x000fe40000000a00 */
[----:B------:R0:W5:Y:S03]  /*141c0*/  LDG.E.LTC128B.U16 R17, desc[UR4][R20.64+0x2] ;  /* 0x0000020414117981 */ /* 0x000166000c1e1520 */
.L_x_35:
[----:B------:R-:W-:Y:S05]  /*141d0*/  BSYNC B1 ;  /* 0x0000000000017941 */ /* 0x000fea0003800000 */
.L_x_34:
[----:B------:R-:W2:Y:S01]  /*141e0*/  LDL.LU R19, [R1+0x84] ;  /* 0x0000840001137983 */ /* 0x000ea20000300800 */
[----:B-1---5:R-:W-:-:S03]  /*141f0*/  SHF.L.U32 R18, R17, 0x10, RZ ;  /* 0x0000001011127819 */ /* 0x022fc600000006ff */
[----:B------:R-:W-:Y:S02]  /*14200*/  STL [R1+0xf8], R26 ;  /* 0x0000f81a01007387 */ /* 0x000fe40000100800 */
[----:B------:R-:W-:Y:S02]  /*14210*/  FMUL R18, R18, R16 ;  /* 0x0000001012127220 */ /* 0x000fe40000400000 */
[----:B------:R1:W-:Y:S04]  /*14220*/  STL [R1+0xf4], R25 ;  /* 0x0000f41901007387 */ /* 0x0003e80000100800 */
[----:B-1----:R-:W3:Y:S04]  /*14230*/  LDL R25, [R1+0xa8] ;  /* 0x0000a80001197983 */ /* 0x002ee80000100800 */
[----:B------:R1:W-:Y:S04]  /*14240*/  STL [R1+0xf0], R24 ;  /* 0x0000f01801007387 */ /* 0x0003e80000100800 */
[----:B-1----:R-:W3:Y:S04]  /*14250*/  LDL R24, [R1+0xbc] ;  /* 0x0000bc0001187983 */ /* 0x002ee80000100800 */
[----:B------:R0:W-:Y:S04]  /*14260*/  STL [R1+0xec], R21 ;  /* 0x0000ec1501007387 */ /* 0x0001e80000100800 */
[----:B0-----:R-:W4:Y:S04]  /*14270*/  LDL.LU R21, [R1+0x88] ;  /* 0x0000880001157983 */ /* 0x001f280000300800 */
[----:B------:R-:W-:Y:S04]  /*14280*/  STL [R1+0xe8], R20 ;  /* 0x0000e81401007387 */ /* 0x000fe80000100800 */
[----:B------:R-:W-:Y:S01]  /*14290*/  STL [R1+0xe4], R3 ;  /* 0x0000e40301007387 */ /* 0x000fe20000100800 */
[----:B--2---:R-:W-:-:S03]  /*142a0*/  FFMA R224, R19, R2, R18 ;  /* 0x0000000213e07223 */ /* 0x004fc60000000012 */
[----:B------:R-:W2:Y:S01]  /*142b0*/  LDL.64 R18, [R1+0xb0] ;  /* 0x0000b00001127983 */ /* 0x000ea20000100a00 */
[C---:B------:R-:W-:Y:S01]  /*142c0*/  SHF.L.U64.HI R23, R10.reuse, 0x3, R11 ;  /* 0x000000030a177819 */ /* 0x040fe2000001020b */
[----:B------:R-:W-:Y:S01]  /*142d0*/  IMAD.SHL.U32 R22, R10, 0x8, RZ ;  /* 0x000000080a167824 */ /* 0x000fe200078e00ff */
[----:B------:R-:W-:Y:S01]  /*142e0*/  ISETP.GT.AND P1, PT, R0, 0x8, P0 ;  /* 0x000000080000780c */ /* 0x000fe20000724270 */
[----:B------:R-:W-:Y:S01]  /*142f0*/  ULDC.64 UR4, c[0x0][0x208] ;  /* 0x0000820000047ab9 */ /* 0x000fe20000000a00 */
[----:B------:R-:W-:Y:S01]  /*14300*/  F2FP.BF16.F32.PACK_AB R224, RZ, R224 ;  /* 0x000000e0ffe0723e */ /* 0x000fe200000010ff */
[----:B------:R-:W-:-:S04]  /*14310*/  IMAD.WIDE.U32 R226, R14, R10, R22 ;  /* 0x0000000a0ee27225 */ /* 0x000fc800078e0016 */
[----:B------:R-:W-:Y:S01]  /*14320*/  IMAD.IADD R26, R225, 0x1, R227 ;  /* 0x00000001e11a7824 */ /* 0x000fe200078e02e3 */
[----:B------:R0:W-:Y:S04]  /*14330*/  @P2 STG.E.U16 desc[UR4][R4.64+0x2], R224 ;  /* 0x000002e004002986 */ /* 0x0001e8000c101504 */
[----:B------:R1:W-:Y:S01]  /*14340*/  STL [R1+0x80], R26 ;  /* 0x0000801a01007387 */ /* 0x0003e20000100800 */
[----:B--2---:R-:W-:-:S05]  /*14350*/  IADD3 R19, P4, R18, R226, RZ ;  /* 0x000000e212137210 */ /* 0x004fca0007f9e0ff */
[----:B------:R-:W-:Y:S01]  /*14360*/  IMAD.X R225, R26, 0x1, R229, P4 ;  /* 0x000000011ae17824 */ /* 0x000fe200020e06e5 */
[----:B------:R-:W-:-:S04]  /*14370*/  LEA R18, P4, R19, R8, 0x1 ;  /* 0x0000000813127211 */ /* 0x000fc800078808ff */
[----:B------:R-:W-:-:S05]  /*14380*/  LEA.HI.X R19, R19, R9, R225, 0x1, P4 ;  /* 0x0000000913137211 */ /* 0x000fca00020f0ce1 */
[----:B------:R-:W2:Y:S04]  /*14390*/  @P1 LDG.E.LTC128B.U16 R17, desc[UR4][R18.64] ;  /* 0x0000000412111981 */ /* 0x000ea8000c1e1520 */
[----:B------:R-:W4:Y:S01]  /*143a0*/  LDL R19, [R1+0xac] ;  /* 0x0000ac0001137983 */ /* 0x000f220000100800 */
[----:B0-----:R-:W-:-:S05]  /*143b0*/  IADD3 R224, P2, R12, R226, RZ ;  /* 0x000000e20ce07210 */ /* 0x001fca0007f5e0ff */
[----:B------:R-:W-:Y:S02]  /*143c0*/  IMAD.X R225, R13, 0x1, R26, P2 ;  /* 0x000000010de17824 */ /* 0x000fe400010e061a */
[----:B-1----:R0:W5:Y:S01]  /*143d0*/  LDL.LU R26, [R1+0xf8] ;  /* 0x0000f800011a7983 */ /* 0x0021620000300800 */
[----:B---3--:R-:W-:-:S03]  /*143e0*/  IMAD.WIDE.U32 R224, R24, R25, R224 ;  /* 0x0000001918e07225 */ /* 0x008fc600078e00e0 */
[----:B------:R0:W5:Y:S04]  /*143f0*/  LDL.LU R25, [R1+0xf4] ;  /* 0x0000f40001197983 */ /* 0x0001680000300800 */
[----:B------:R0:W5:Y:S01]  /*14400*/  LDL.LU R24, [R1+0xf0] ;  /* 0x0000f00001187983 */ /* 0x0001620000300800 */
[----:B--2---:R-:W-:-:S05]  /*14410*/  SHF.L.U32 R18, R17, 0x10, RZ ;  /* 0x0000001011127819 */ /* 0x004fca00000006ff */
[----:B------:R-:W-:-:S04]  /*14420*/  FMUL R18, R18, R16 ;  /* 0x0000001012127220 */ /* 0x000fc80000400000 */
[----:B----4-:R-:W-:Y:S01]  /*14430*/  FFMA R21, R21, R2, R18 ;  /* 0x0000000215157223 */ /* 0x010fe20000000012 */
[----:B------:R-:W-:Y:S01]  /*14440*/  IMAD.IADD R19, R19, 0x1, R225 ;  /* 0x0000000113137824 */ /* 0x000fe200078e02e1 */
[----:B------:R-:W-:Y:S01]  /*14450*/  LEA R18, P2, R224, R8, 0x1 ;  /* 0x00000008e0127211 */ /* 0x000fe200078408ff */
[----:B------:R-:W-:-:S03]  /*14460*/  IMAD.SHL.U32 R225, R6, 0x10, RZ ;  /* 0x0000001006e17824 */ /* 0x000fc600078e00ff */
[----:B------:R-:W-:Y:S02]  /*14470*/  LEA.HI.X R19, R224, R9, R19, 0x1, P2 ;  /* 0x00000009e0137211 */ /* 0x000fe400010f0c13 */
[----:B------:R-:W-:Y:S02]  /*14480*/  F2FP.BF16.F32.PACK_AB R224, RZ, R21 ;  /* 0x00000015ffe0723e */ /* 0x000fe400000010ff */
[----:B------:R0:W5:Y:S02]  /*14490*/  LDL.LU R21, [R1+0xec] ;  /* 0x0000ec0001157983 */ /* 0x0001640000300800 */
[----:B------:R-:W-:Y:S02]  /*144a0*/  PRMT R20, R224, 0x7610, R20 ;  /* 0x00007610e0147816 */ /* 0x000fe40000000014 */
[----:B------:R1:W-:Y:S01]  /*144b0*/  STL [R1+0xd8], R225 ;  /* 0x0000d8e101007387 */ /* 0x0003e20000100800 */
[----:B------:R-:W-:Y:S02]  /*144c0*/  IADD3 R224, P4, R225, R4, RZ ;  /* 0x00000004e1e07210 */ /* 0x000fe40007f9e0ff */
[----:B------:R-:W-:-:S02]  /*144d0*/  PRMT R3, R20, 0x7610, R3 ;  /* 0x0000761014037816 */ /* 0x000fc40000000003 */
[----:B-1----:R-:W-:-:S05]  /*144e0*/  SHF.L.U64.HI R225, R6, 0x4, R7 ;  /* 0x0000000406e17819 */ /* 0x002fca0000010207 */
[----:B------:R1:W-:Y:S04]  /*144f0*/  STL [R1+0xd0], R225 ;  /* 0x0000d0e101007387 */ /* 0x0003e80000100800 */
[----:B------:R0:W5:Y:S01]  /*14500*/  LDL.LU R20, [R1+0xe8] ;  /* 0x0000e80001147983 */ /* 0x0001620000300800 */
[----:B-1----:R-:W-:-:S05]  /*14510*/  IMAD.X R225, R225, 0x1, R5, P4 ;  /* 0x00000001e1e17824 */ /* 0x002fca00020e0605 */
[----:B------:R1:W-:Y:S04]  /*14520*/  @P1 STG.E.U16 desc[UR4][R224.64], R3 ;  /* 0x00000003e0001986 */ /* 0x0003e8000c101504 */
[----:B-1----:R0:W5:Y:S01]  /*14530*/  LDL.LU R3, [R1+0xe4] ;  /* 0x0000e40001037983 */ /* 0x0021620000300800 */
[----:B------:R-:W-:Y:S01]  /*14540*/  ISETP.GT.AND P2, PT, R0, 0x8, P3 ;  /* 0x000000080000780c */ /* 0x000fe20001f44270 */
[----:B------:R-:W-:-:S12]  /*14550*/  BSSY B1, `(.L_x_36) ;  /* 0x0000004000017945 */ /* 0x000fd80003800000 */
[----:B0-----:R-:W-:Y:S05]  /*14560*/  @!P2 BRA `(.L_x_37) ;  /* 0x000000000008a947 */ /* 0x001fea0003800000 */
[----:B------:R-:W-:Y:S02]  /*14570*/  ULDC.64 UR4, c[0x0][0x208] ;  /* 0x0000820000047ab9 */ /* 0x000fe40000000a00 */
[----:B------:R0:W5:Y:S03]  /*14580*/  LDG.E.LTC128B.U16 R17, desc[UR4][R18.64+0x2] ;  /* 0x0000020412117981 */ /* 0x000166000c1e1520 */
.L_x_37:
[----:B------:R-:W-:Y:S05]  /*14590*/  BSYNC B1 ;  /* 0x0000000000017941 */ /* 0x000fea0003800000 */
.L_x_36:
[----:B------:R-:W-:Y:S04]  /*145a0*/  STL [R1+0xf4], R8 ;  /* 0x0000f40801007387 */ /* 0x000fe80000100800 */
[----:B------:R1:W-:Y:S04]  /*145b0*/  STL [R1+0xf0], R7 ;  /* 0x0000f00701007387 */ /* 0x0003e80000100800 */
[----:B-1----:R-:W2:Y:S01]  /*145c0*/  LDL.LU R7, [R1+0x8c] ;  /* 0x00008c0001077983 */ /* 0x002ea20000300800 */
[----:B-----5:R-:W-:-:S03]  /*145d0*/  IMAD.U32 R8, R17, 0x10000, RZ ;  /* 0x0001000011087824 */ /* 0x020fc600078e00ff */
[----:B------:R1:W-:Y:S01]  /*145e0*/  STL [R1+0xec], R6 ;  /* 0x0000ec0601007387 */ /* 0x0003e20000100800 */
[----:B------:R-:W-:-:S03]  /*145f0*/  FMUL R8, R8, R16 ;  /* 0x0000001008087220 */ /* 0x000fc60000400000 */
[----:B------:R3:W-:Y:S04]  /*14600*/  STL [R1+0xe8], R5 ;  /* 0x0000e80501007387 */ /* 0x0007e80000100800 */
[----:B------:R4:W-:Y:S01]  /*14610*/  STL [R1+0xe4], R4 ;  /* 0x0000e40401007387 */ /* 0x0009e20000100800 */
[----:B------:R-:W-:Y:S01]  /*14620*/  ULDC.64 UR4, c[0x0][0x208] ;  /* 0x0000820000047ab9 */ /* 0x000fe20000000a00 */
[----:B--2---:R-:W-:Y:S02]  /*14630*/  FFMA R7, R7, R2, R8 ;  /* 0x0000000207077223 */ /* 0x004fe40000000008 */
[----:B------:R2:W5:Y:S01]  /*14640*/  LDL.LU R8, [R1+0xf4] ;  /* 0x0000f40001087983 */ /* 0x0005620000300800 */
[----:B------:R-:W-:Y:S02]  /*14650*/  ISETP.GT.AND P1, PT, R3, 0x8, PT ;  /* 0x000000080300780c */ /* 0x000fe40003f24270 */
[----:B-1----:R-:W-:-:S02]  /*14660*/  F2FP.BF16.F32.PACK_AB R6, RZ, R7 ;  /* 0x00000007ff06723e */ /* 0x002fc400000010ff */
[----:B------:R2:W5:Y:S02]  /*14670*/  LDL.LU R7, [R1+0xf0] ;  /* 0x0000f00001077983 */ /* 0x0005640000300800 */
[----:B---3--:R-:W-:Y:S02]  /*14680*/  PRMT R5, R6, 0x7610, R5 ;  /* 0x0000761006057816 */ /* 0x008fe40000000005 */
[----:B------:R2:W5:Y:S01]  /*14690*/  LDL.LU R6, [R1+0xec] ;  /* 0x0000ec0001067983 */ /* 0x0005620000300800 */
[----:B------:R-:W-:Y:S02]  /*146a0*/  ISETP.GT.AND P4, PT, R0, RZ, P1 ;  /* 0x000000ff0000720c */ /* 0x000fe40000f84270 */
[----:B----4-:R-:W-:Y:S02]  /*146b0*/  PRMT R4, R5, 0x7610, R4 ;  /* 0x0000761005047816 */ /* 0x010fe40000000004 */
[----:B------:R2:W5:Y:S04]  /*146c0*/  LDL.LU R5, [R1+0xe8] ;  /* 0x0000e80001057983 */ /* 0x0005680000300800 */
[----:B------:R1:W-:Y:S04]  /*146d0*/  @P2 STG.E.U16 desc[UR4][R224.64+0x2], R4 ;  /* 0x00000204e0002986 */ /* 0x0003e8000c101504 */
[----:B-1----:R2:W5:Y:S01]  /*146e0*/  LDL.LU R4, [R1+0xe4] ;  /* 0x0000e40001047983 */ /* 0x0025620000300800 */
[----:B------:R-:W-:Y:S04]  /*146f0*/  BSSY B1, `(.L_x_38) ;  /* 0x0000004000017945 */ /* 0x000fe80003800000 */
[----:B------:R-:W-:Y:S05]  /*14700*/  @!P4 BRA `(.L_x_39) ;  /* 0x000000000008c947 */ /* 0x000fea0003800000 */
[----:B------:R-:W-:Y:S02]  /*14710*/  ULDC.64 UR4, c[0x0][0x208] ;  /* 0x0000820000047ab9 */ /* 0x000fe40000000a00 */
[----:B------:R1:W5:Y:S03]  /*14720*/  LDG.E.LTC128B.U16 R17, desc[UR4][R20.64+0x10] ;  /* 0x0000100414117981 */ /* 0x000366000c1e1520 */
.L_x_39:
[----:B------:R-:W-:Y:S05]  /*14730*/  BSYNC B1 ;  /* 0x0000000000017941 */ /* 0x000fea0003800000 */
.L_x_38:
[----:B------:R-:W-:Y:S04]  /*14740*/  STL [R1+0xf4], R10 ;  /* 0x0000f40a01007387 */ /* 0x000fe80000100800 */
[----:B------:R3:W-:Y:S04]  /*14750*/  STL [R1+0xf0], R9 ;  /* 0x0000f00901007387 */ /* 0x0007e80000100800 */
[----:B---3--:R-:W3:Y:S01]  /*14760*/  LDL.LU R9, [R1+0x90] ;  /* 0x0000900001097983 */ /* 0x008ee20000300800 */
[----:B-----5:R-:W-:-:S03]  /*14770*/  SHF.L.U32 R10, R17, 0x10, RZ ;  /* 0x00000010110a7819 */ /* 0x020fc600000006ff */
[----:B------:R4:W-:Y:S02]  /*14780*/  STL [R1+0xec], R8 ;  /* 0x0000ec0801007387 */ /* 0x0009e40000100800 */
[----:B------:R-:W-:Y:S02]  /*14790*/  FMUL R10, R10, R16 ;  /* 0x000000100a0a7220 */ /* 0x000fe40000400000 */
[----:B------:R0:W-:Y:S04]  /*147a0*/  STL [R1+0xe8], R7 ;  /* 0x0000e80701007387 */ /* 0x0001e80000100800 */
[----:B------:R2:W-:Y:S01]  /*147b0*/  STL [R1+0xe4], R6 ;  /* 0x0000e40601007387 */ /* 0x0005e20000100800 */
[----:B------:R-:W-:Y:S01]  /*147c0*/  ULDC.64 UR4, c[0x0][0x208] ;  /* 0x0000820000047ab9 */ /* 0x000fe20000000a00 */
[----:B---3--:R-:W-:-:S02]  /*147d0*/  FFMA R9, R9, R2, R10 ;  /* 0x0000000209097223 */ /* 0x008fc4000000000a */
[----:B------:R3:W5:Y:S01]  /*147e0*/  LDL.LU R10, [R1+0xf4] ;  /* 0x0000f400010a7983 */ /* 0x0007620000300800 */
[----:B------:R-:W-:Y:S02]  /*147f0*/  ISETP.GT.AND P2, PT, R3, 0x9, PT ;  /* 0x000000090300780c */ /* 0x000fe40003f44270 */
[----:B----4-:R-:W-:Y:S02]  /*14800*/  F2FP.BF16.F32.PACK_AB R8, RZ, R9 ;  /* 0x00000009ff08723e */ /* 0x010fe400000010ff */
[----:B------:R3:W5:Y:S02]  /*14810*/  LDL.LU R9, [R1+0xf0] ;  /* 0x0000f00001097983 */ /* 0x0007640000300800 */
[----:B0-----:R-:W-:Y:S02]  /*14820*/  PRMT R7, R8, 0x7610, R7 ;  /* 0x0000761008077816 */ /* 0x001fe40000000007 */
[----:B------:R3:W5:Y:S01]  /*14830*/  LDL.LU R8, [R1+0xec] ;  /* 0x0000ec0001087983 */ /* 0x0007620000300800 */
[----:B------:R-:W-:-:S02]  /*14840*/  ISETP.GT.AND P5, PT, R0, RZ, P2 ;  /* 0x000000ff0000720c */ /* 0x000fc400017a4270 */
[----:B--2---:R-:W-:Y:S02]  /*14850*/  PRMT R6, R7, 0x7610, R6 ;  /* 0x0000761007067816 */ /* 0x004fe40000000006 */
[----:B------:R3:W5:Y:S04]  /*14860*/  LDL.LU R7, [R1+0xe8] ;  /* 0x0000e80001077983 */ /* 0x0007680000300800 */
[----:B------:R0:W-:Y:S04]  /*14870*/  @P4 STG.E.U16 desc[UR4][R4.64+0x10], R6 ;  /* 0x0000100604004986 */ /* 0x0001e8000c101504 */
[----:B0-----:R3:W5:Y:S01]  /*14880*/  LDL.LU R6, [R1+0xe4] ;  /* 0x0000e40001067983 */ /* 0x0017620000300800 */
[----:B------:R-:W-:Y:S04]  /*14890*/  BSSY B1, `(.L_x_40) ;  /* 0x0000004000017945 */ /* 0x000fe80003800000 */
[----:B------:R-:W-:Y:S05]  /*148a0*/  @!P5 BRA `(.L_x_41) ;  /* 0x000000000008d947 */ /* 0x000fea0003800000 */
[----:B------:R-:W-:Y:S02]  /*148b0*/  ULDC.64 UR4, c[0x0][0x208] ;  /* 0x0000820000047ab9 */ /* 0x000fe40000000a00 */
[----:B------:R0:W5:Y:S03]  /*148c0*/  LDG.E.LTC128B.U16 R17, desc[UR4][R20.64+0x12] ;  /* 0x0000120414117981 */ /* 0x000166000c1e1520 */
.L_x_41:
[----:B------:R-:W-:Y:S05]  /*148d0*/  BSYNC B1 ;  /* 0x0000000000017941 */ /* 0x000fea0003800000 */
.L_x_40:
[----:B-----5:R-:W-:Y:S04]  /*148e0*/  STL [R1+0xf4], R9 ;  /* 0x0000f40901007387 */ /* 0x020fe80000100800 */
[----:B------:R2:W-:Y:S04]  /*148f0*/  STL [R1+0xf0], R8 ;  /* 0x0000f00801007387 */ /* 0x0005e80000100800 */
[----:B--2---:R-:W2:Y:S01]  /*14900*/  LDL.LU R8, [R1+0x94] ;  /* 0x0000940001087983 */ /* 0x004ea20000300800 */
[----:B------:R-:W-:-:S03]  /*14910*/  IMAD.U32 R9, R17, 0x10000, RZ ;  /* 0x0001000011097824 */ /* 0x000fc600078e00ff */
[----:B------:R4:W-:Y:S01]  /*14920*/  STL [R1+0xec], R7 ;  /* 0x0000ec0701007387 */ /* 0x0009e20000100800 */
[----:B------:R-:W-:-:S03]  /*14930*/  FMUL R9, R9, R16 ;  /* 0x0000001009097220 */ /* 0x000fc60000400000 */
[----:B------:R1:W-:Y:S04]  /*14940*/  STL [R1+0xe8], R6 ;  /* 0x0000e80601007387 */ /* 0x0003e80000100800 */
[----:B------:R3:W-:Y:S01]  /*14950*/  STL [R1+0xe4], R3 ;  /* 0x0000e40301007387 */ /* 0x0007e20000100800 */
[----:B------:R-:W-:Y:S01]  /*14960*/  ULDC.64 UR4, c[0x0][0x208] ;  /* 0x0000820000047ab9 */ /* 0x000fe20000000a00 */
[----:B--2---:R-:W-:Y:S02]  /*14970*/  FFMA R8, R8, R2, R9 ;  /* 0x0000000208087223 */ /* 0x004fe40000000009 */
[----:B------:R2:W5:Y:S03]  /*14980*/  LDL.LU R9, [R1+0xf4] ;  /* 0x0000f40001097983 */ /* 0x0005660000300800 */
[----:B----4-:R-:W-:-:S02]  /*14990*/  F2FP.BF16.F32.PACK_AB R7, RZ, R8 ;  /* 0x00000008ff07723e */ /* 0x010fc400000010ff */
[----:B------:R2:W5:Y:S02]  /*149a0*/  LDL.LU R8, [R1+0xf0] ;  /* 0x0000f00001087983 */ /* 0x0005640000300800 */
[----:B-1----:R-:W-:Y:S02]  /*149b0*/  PRMT R6, R7, 0x7610, R6 ;  /* 0x0000761007067816 */ /* 0x002fe40000000006 */
[----:B------:R2:W5:Y:S01]  /*149c0*/  LDL.LU R7, [R1+0xec] ;  /* 0x0000ec0001077983 */ /* 0x0005620000300800 */
[----:B------:R-:W-:Y:S02]  /*149d0*/  ISETP.GT.AND P4, PT, R0, 0x8, P1 ;  /* 0x000000080000780c */ /* 0x000fe40000f84270 */
[----:B---3--:R-:W-:Y:S02]  /*149e0*/  PRMT R3, R6, 0x7610, R3 ;  /* 0x0000761006037816 */ /* 0x008fe40000000003 */
[----:B------:R2:W5:Y:S04]  /*149f0*/  LDL.LU R6, [R1+0xe8] ;  /* 0x0000e80001067983 */ /* 0x0005680000300800 */
[----:B------:R1:W-:Y:S04]  /*14a00*/  @P5 STG.E.U16 desc[UR4][R4.64+0x12], R3 ;  /* 0x0000120304005986 */ /* 0x0003e8000c101504 */
[----:B-1----:R2:W5:Y:S01]  /*14a10*/  LDL.LU R3, [R1+0xe4] ;  /* 0x0000e40001037983 */ /* 0x0025620000300800 */
[----:B------:R-:W-:Y:S04]  /*14a20*/  BSSY B1, `(.L_x_42) ;  /* 0x0000004000017945 */ /* 0x000fe80003800000 */
[----:B------:R-:W-:Y:S05]  /*14a30*/  @!P4 BRA `(.L_x_43) ;  /* 0x000000000008c947 */ /* 0x000fea0003800000 */
[----:B------:R-:W-:Y:S02]  /*14a40*/  ULDC.64 UR4, c[0x0][0x208] ;  /* 0x0000820000047ab9 */ /* 0x000fe40000000a00 */
[----:B------:R1:W5:Y:S03]  /*14a50*/  LDG.E.LTC128B.U16 R17, desc[UR4][R18.64+0x10] ;  /* 0x0000100412117981 */ /* 0x000366000c1e1520 */
.L_x_43:
[----:B------:R-:W-:Y:S05]  /*14a60*/  BSYNC B1 ;  /* 0x0000000000017941 */ /* 0x000fea0003800000 */
.L_x_42:
[----:B-----5:R-:W-:Y:S04]  /*14a70*/  STL [R1+0xf4], R7 ;  /* 0x0000f40701007387 */ /* 0x020fe80000100800 */
[----:B------:R3:W-:Y:S04]  /*14a80*/  STL [R1+0xf0], R6 ;  /* 0x0000f00601007387 */ /* 0x0007e80000100800 */
[----:B---3--:R-:W3:Y:S01]  /*14a90*/  LDL.LU R6, [R1+0x98] ;  /* 0x0000980001067983 */ /* 0x008ee20000300800 */
[----:B------:R-:W-:-:S03]  /*14aa0*/  IMAD.U32 R7, R17, 0x10000, RZ ;  /* 0x0001000011077824 */ /* 0x000fc600078e00ff */
[----:B------:R4:W-:Y:S01]  /*14ab0*/  STL [R1+0xec], R5 ;  /* 0x0000ec0501007387 */ /* 0x0009e20000100800 */
[----:B------:R-:W-:-:S03]  /*14ac0*/  FMUL R7, R7, R16 ;  /* 0x0000001007077220 */ /* 0x000fc60000400000 */
[----:B------:R0:W-:Y:S04]  /*14ad0*/  STL [R1+0xe8], R4 ;  /* 0x0000e80401007387 */ /* 0x0001e80000100800 */
[----:B------:R2:W-:Y:S01]  /*14ae0*/  STL [R1+0xe4], R3 ;  /* 0x0000e40301007387 */ /* 0x0005e20000100800 */
[----:B------:R-:W-:Y:S01]  /*14af0*/  ULDC.64 UR4, c[0x0][0x208] ;  /* 0x0000820000047ab9 */ /* 0x000fe20000000a00 */
[----:B---3--:R-:W-:Y:S02]  /*14b00*/  FFMA R6, R6, R2, R7 ;  /* 0x0000000206067223 */ /* 0x008fe40000000007 */
[----:B------:R3:W5:Y:S03]  /*14b10*/  LDL.LU R7, [R1+0xf4] ;  /* 0x0000f40001077983 */ /* 0x0007660000300800 */
[----:B----4-:R-:W-:-:S02]  /*14b20*/  F2FP.BF16.F32.PACK_AB R5, RZ, R6 ;  /* 0x00000006ff05723e */ /* 0x010fc400000010ff */
[----:B------:R3:W5:Y:S02]  /*14b30*/  LDL.LU R6, [R1+0xf0] ;  /* 0x0000f00001067983 */ /* 0x0007640000300800 */
[----:B0-----:R-:W-:Y:S02]  /*14b40*/  PRMT R4, R5, 0x7610, R4 ;  /* 0x0000761005047816 */ /* 0x001fe40000000004 */
[----:B------:R3:W5:Y:S01]  /*14b50*/  LDL.LU R5, [R1+0xec] ;  /* 0x0000ec0001057983 */ /* 0x0007620000300800 */
[----:B------:R-:W-:Y:S02]  /*14b60*/  ISETP.GT.AND P5, PT, R0, 0x8, P2 ;  /* 0x000000080000780c */ /* 0x000fe400017a4270 */
        /* <DEDUP_REMOVED lines=8> */
.L_x_45:
[----:B------:R-:W-:Y:S05]  /*14bf0*/  BSYNC B1 ;  /* 0x0000000000017941 */ /* 0x000fea0003800000 */
.L_x_44:
[----:B------:R0:W-:Y:S04]  /*14c00*/  STL.64 [R1+0xf0], R18 ;  /* 0x0000f01201007387 */ /* 0x0001e80000100a00 */
[----:B01----:R-:W2:Y:S04]  /*14c10*/  LDL.LU R18, [R1+0x9c] ;  /* 0x00009c0001127983 */ /* 0x003ea80000300800 */
[----:B------:R-:W4:Y:S01]  /*14c20*/  LDL.LU R19, [R1+0x80] ;  /* 0x0000800001137983 */ /* 0x000f220000300800 */
[----:B-----5:R-:W-:-:S03]  /*14c30*/  IMAD.U32 R15, R17, 0x10000, RZ ;  /* 0x00010000110f7824 */ /* 0x020fc600078e00ff */
[----:B------:R0:W-:Y:S01]  /*14c40*/  STL.64 [R1+0xe8], R4 ;  /* 0x0000e80401007387 */ /* 0x0001e20000100a00 */
[----:B------:R-:W-:-:S03]  /*14c50*/  FMUL R15, R15, R16 ;  /* 0x000000100f0f7220 */ /* 0x000fc60000400000 */
[----:B------:R1:W-:Y:S01]  /*14c60*/  STL [R1+0xe4], R3 ;  /* 0x0000e40301007387 */ /* 0x0003e20000100800 */
[----:B----4-:R-:W-:Y:S02]  /*14c70*/  IMAD.MOV.U32 R227, RZ, RZ, R19 ;  /* 0x000000ffffe37224 */ /* 0x010fe400078e0013 */
[----:B--2---:R-:W-:Y:S01]  /*14c80*/  FFMA R15, R18, R2, R15 ;  /* 0x00000002120f7223 */ /* 0x004fe2000000000f */
[----:B0-----:R-:W-:Y:S01]  /*14c90*/  IMAD R4, R11, 0x78, RZ ;  /* 0x000000780b047824 */ /* 0x001fe200078e02ff */
[----:B------:R-:W-:Y:S01]  /*14ca0*/  ULDC.64 UR4, c[0x0][0x208] ;  /* 0x0000820000047ab9 */ /* 0x000fe20000000a00 */
[----:B------:R-:W-:Y:S01]  /*14cb0*/  IMAD.WIDE.U32 R18, R10, 0x78, R226 ;  /* 0x000000780a127825 */ /* 0x000fe200078e00e2 */
[----:B------:R-:W-:Y:S01]  /*14cc0*/  ISETP.GT.AND P4, PT, R0, 0x80, P0 ;  /* 0x000000800000780c */ /* 0x000fe20000784270 */
[----:B------:R-:W2:Y:S01]  /*14cd0*/  LDL.64 R226, [R1+0xb0] ;  /* 0x0000b00001e27983 */ /* 0x000ea20000100a00 */
[----:B------:R-:W-:Y:S02]  /*14ce0*/  F2FP.BF16.F32.PACK_AB R15, RZ, R15 ;  /* 0x0000000fff0f723e */ /* 0x000fe400000010ff */
[----:B------:R-:W-:Y:S01]  /*14cf0*/  IADD3 R5, R19, R4, RZ ;  /* 0x0000000413057210 */ /* 0x000fe20007ffe0ff */
[----:B-1----:R-:W4:Y:S04]  /*14d00*/  LDL R3, [R1+0xa8] ;  /* 0x0000a80001037983 */ /* 0x002f280000100800 */
[----:B------:R-:W-:Y:S04]  /*14d10*/  @P5 STG.E.U16 desc[UR4][R224.64+0x12], R15 ;  /* 0x0000120fe0005986 */ /* 0x000fe8000c101504 */
[----:B------:R0:W-:Y:S01]  /*14d20*/  STL.64 [R1+0x80], R18 ;  /* 0x0000801201007387 */ /* 0x0001e20000100a00 */
[----:B--2---:R-:W-:-:S03]  /*14d30*/  IADD3 R11, P5, R226, R18, RZ ;  /* 0x00000012e20b7210 */ /* 0x004fc60007fbe0ff */
[----:B0-----:R-:W5:Y:S02]  /*14d40*/  LDL.LU.64 R18, [R1+0xf0] ;  /* 0x0000f00001127983 */ /* 0x001f640000300a00 */
[----:B------:R-:W-:Y:S01]  /*14d50*/  IMAD.X R15, R5, 0x1, R229, P5 ;  /* 0x00000001050f7824 */ /* 0x000fe200028e06e5 */
[----:B------:R-:W-:-:S04]  /*14d60*/  LEA R226, P5, R11, R8, 0x1 ;  /* 0x000000080be27211 */ /* 0x000fc800078a08ff */
[----:B------:R-:W-:-:S05]  /*14d70*/  LEA.HI.X R227, R11, R9, R15, 0x1, P5 ;  /* 0x000000090be37211 */ /* 0x000fca00028f0c0f */
[----:B------:R0:W2:Y:S02]  /*14d80*/  @P4 LDG.E.LTC128B.U16 R17, desc[UR4][R226.64] ;  /* 0x00000004e2114981 */ /* 0x0000a4000c1e1520 */
[----:B0-----:R-:W-:-:S04]  /*14d90*/  IMAD.WIDE.U32 R226, R10, 0x78, R22 ;  /* 0x000000780ae27825 */ /* 0x001fc800078e0016 */
[----:B------:R-:W-:Y:S01]  /*14da0*/  IMAD.IADD R227, R4, 0x1, R227 ;  /* 0x0000000104e37824 */ /* 0x000fe200078e02e3 */
[----:B------:R-:W-:Y:S01]  /*14db0*/  IADD3 R4, P5, R22, R226, RZ ;  /* 0x000000e216047210 */ /* 0x000fe20007fbe0ff */
[----:B------:R0:W-:Y:S04]  /*14dc0*/  STL [R1+0x90], R5 ;  /* 0x0000900501007387 */ /* 0x0001e80000100800 */
[----:B------:R-:W3:Y:S01]  /*14dd0*/  LDL R11, [R1+0xac] ;  /* 0x0000ac00010b7983 */ /* 0x000ee20000100800 */
[----:B0-----:R-:W-:Y:S02]  /*14de0*/  IMAD.X R5, R227, 0x1, R23, P5 ;  /* 0x00000001e3057824 */ /* 0x001fe400028e0617 */
[----:B------:R-:W-:-:S04]  /*14df0*/  IMAD.WIDE.U32 R226, R14, R10, R226 ;  /* 0x0000000a0ee27225 */ /* 0x000fc800078e00e2 */
[----:B------:R-:W-:Y:S02]  /*14e00*/  IMAD.WIDE.U32 R14, R14, R10, R4 ;  /* 0x0000000a0e0e7225 */ /* 0x000fe400078e0004 */
[----:B------:R0:W5:Y:S04]  /*14e10*/  LDL.LU.64 R4, [R1+0xe8] ;  /* 0x0000e80001047983 */ /* 0x0001680000300a00 */
[----:B------:R-:W4:Y:S04]  /*14e20*/  LDL R10, [R1+0xc8] ;  /* 0x0000c800010a7983 */ /* 0x000f280000100800 */
[----:B------:R1:W-:Y:S02]  /*14e30*/  STL.64 [R1+0x88], R14 ;  /* 0x0000880e01007387 */ /* 0x0003e40000100a00 */
[----:B-1----:R-:W-:-:S02]  /*14e40*/  IADD3 R14, P5, R12, R226, RZ ;  /* 0x000000e20c0e7210 */ /* 0x002fc40007fbe0ff */
[----:B------:R-:W3:Y:S02]  /*14e50*/  LDL R226, [R1+0xbc] ;  /* 0x0000bc0001e27983 */ /* 0x000ee40000100800 */
[----:B----4-:R-:W-:Y:S02]  /*14e60*/  IADD3.X R15, R13, R10, R227, P5, !PT ;  /* 0x0000000a0d0f7210 */ /* 0x010fe40002ffe4e3 */
[----:B------:R-:W4:Y:S01]  /*14e70*/  LDL.LU R227, [R1+0x60] ;  /* 0x0000600001e37983 */ /* 0x000f220000300800 */
[----:B--2---:R-:W-:-:S04]  /*14e80*/  IMAD.U32 R10, R17, 0x10000, RZ ;  /* 0x00010000110a7824 */ /* 0x004fc800078e00ff */
[----:B------:R-:W-:Y:S01]  /*14e90*/  FMUL R10, R10, R16 ;  /* 0x000000100a0a7220 */ /* 0x000fe20000400000 */
[----:B---3--:R-:W-:Y:S02]  /*14ea0*/  IMAD.WIDE.U32 R14, R226, R3, R14 ;  /* 0x00000003e20e7225 */ /* 0x008fe400078e000e */
[----:B------:R0:W5:Y:S03]  /*14eb0*/  LDL.LU R3, [R1+0xe4] ;  /* 0x0000e40001037983 */ /* 0x0001660000300800 */
[----:B------:R-:W-:Y:S01]  /*14ec0*/  IADD3 R11, R11, R15, RZ ;  /* 0x0000000f0b0b7210 */ /* 0x000fe20007ffe0ff */
[----:B------:R-:W-:-:S05]  /*14ed0*/  IMAD R15, R7, 0xf0, RZ ;  /* 0x000000f0070f7824 */ /* 0x000fca00078e02ff */
[----:B------:R1:W-:Y:S01]  /*14ee0*/  STL [R1+0x94], R15 ;  /* 0x0000940f01007387 */ /* 0x0003e20000100800 */
[----:B------:R-:W-:Y:S01]  /*14ef0*/  BSSY B1, `(.L_x_46) ;  /* 0x000000e000017945 */ /* 0x000fe20003800000 */
[----:B----4-:R-:W-:Y:S01]  /*14f00*/  FFMA R226, R227, R2, R10 ;  /* 0x00000002e3e27223 */ /* 0x010fe2000000000a */
[----:B------:R-:W-:-:S04]  /*14f10*/  LEA R10, P5, R14, R8, 0x1 ;  /* 0x000000080e0a7211 */ /* 0x000fc800078a08ff */
[----:B------:R-:W-:Y:S02]  /*14f20*/  LEA.HI.X R11, R14, R9, R11, 0x1, P5 ;  /* 0x000000090e0b7211 */ /* 0x000fe400028f0c0b */
[----:B------:R-:W-:Y:S02]  /*14f30*/  ISETP.GT.AND P5, PT, R0, 0x80, P3 ;  /* 0x000000800000780c */ /* 0x000fe40001fa4270 */
[----:B------:R-:W-:Y:S01]  /*14f40*/  F2FP.BF16.F32.PACK_AB R14, RZ, R226 ;  /* 0x000000e2ff0e723e */ /* 0x000fe200000010ff */
[----:B------:R-:W-:-:S03]  /*14f50*/  IMAD.WIDE.U32 R226, R6, 0xf0, R224 ;  /* 0x000000f006e27825 */ /* 0x000fc600078e00e0 */
[----:B------:R-:W-:Y:S01]  /*14f60*/  PRMT R7, R14, 0x7610, R7 ;  /* 0x000076100e077816 */ /* 0x000fe20000000007 */
[----:B-1----:R-:W-:Y:S02]  /*14f70*/  IMAD.IADD R15, R227, 0x1, R15 ;  /* 0x00000001e30f7824 */ /* 0x002fe400078e020f */
[----:B------:R-:W-:-:S05]  /*14f80*/  @P4 IMAD.MOV.U32 R14, RZ, RZ, R226 ;  /* 0x000000ffff0e4224 */ /* 0x000fca00078e00e2 */
[----:B------:R0:W-:Y:S01]  /*14f90*/  @P4 STG.E.U16 desc[UR4][R14.64], R7 ;  /* 0x000000070e004986 */ /* 0x0001e2000c101504 */
[----:B------:R-:W-:Y:S05]  /*14fa0*/  @!P5 BRA `(.L_x_47) ;  /* 0x000000000008d947 */ /* 0x000fea0003800000 */
[----:B------:R-:W-:Y:S02]  /*14fb0*/  ULDC.64 UR4, c[0x0][0x208] ;  /* 0x0000820000047ab9 */ /* 0x000fe40000000a00 */
[----:B------:R1:W5:Y:S03]  /*14fc0*/  LDG.E.LTC128B.U16 R17, desc[UR4][R10.64+0x2] ;  /* 0x000002040a117981 */ /* 0x000366000c1e1520 */
.L_x_47:
[----:B------:R-:W-:Y:S05]  /*14fd0*/  BSYNC B1 ;  /* 0x0000000000017941 */ /* 0x000fea0003800000 */
.L_x_46:
[----:B------:R2:W-:Y:S04]  /*14fe0*/  STL.64 [R1+0x100], R20 ;  /* 0x0001001401007387 */ /* 0x0005e80000100a00 */
[----:B--2---:R-:W2:Y:S04]  /*14ff0*/  LDL.LU.64 R20, [R1+0x88] ;  /* 0x0000880001147983 */ /* 0x004ea80000300a00 */
[----:B-----5:R3:W-:Y:S04]  /*15000*/  STL.64 [R1+0xf8], R18 ;  /* 0x0000f81201007387 */ /* 0x0207e80000100a00 */
[----:B---3--:R-:W3:Y:S01]  /*15010*/  LDL.LU R19, [R1+0x64] ;  /* 0x0000640001137983 */ /* 0x008ee20000300800 */
[----:B0-----:R-:W-:-:S03]  /*15020*/  IMAD.U32 R7, R17, 0x10000, RZ ;  /* 0x0001000011077824 */ /* 0x001fc600078e00ff */
[----:B------:R1:W-:Y:S01]  /*15030*/  STL.64 [R1+0xf0], R10 ;  /* 0x0000f00a01007387 */ /* 0x0003e20000100a00 */
[----:B------:R-:W-:-:S03]  /*15040*/  FMUL R7, R7, R16 ;  /* 0x0000001007077220 */ /* 0x000fc60000400000 */
[----:B-1----:R-:W4:Y:S04]  /*15050*/  LDL.LU.64 R10, [R1+0x80] ;  /* 0x00008000010a7983 */ /* 0x002f280000300a00 */
[----:B------:R0:W-:Y:S04]  /*15060*/  STL.64 [R1+0xe8], R4 ;  /* 0x0000e80401007387 */ /* 0x0001e80000100a00 */
[----:B0-----:R-:W4:Y:S01]  /*15070*/  LDL.LU.64 R4, [R1+0xb0] ;  /* 0x0000b00001047983 */ /* 0x001f220000300a00 */
[----:B------:R-:W-:Y:S01]  /*15080*/  ULDC.64 UR4, c[0x0][0x208] ;  /* 0x0000820000047ab9 */ /* 0x000fe20000000a00 */
[----:B--2---:R-:W-:Y:S01]  /*15090*/  IADD3 R18, P4, R12, R20, RZ ;  /* 0x000000140c127210 */ /* 0x004fe20007f9e0ff */
[----:B---3--:R-:W-:-:S02]  /*150a0*/  FFMA R7, R19, R2, R7 ;  /* 0x0000000213077223 */ /* 0x008fc40000000007 */
[----:B------:R-:W2:Y:S01]  /*150b0*/  LDL.LU R19, [R1+0xc8] ;  /* 0x0000c80001137983 */ /* 0x000ea20000300800 */
[----:B------:R-:W-:Y:S02]  /*150c0*/  @P5 IMAD.MOV.U32 R12, RZ, RZ, R226 ;  /* 0x000000ffff0c5224 */ /* 0x000fe400078e00e2 */
[----:B------:R-:W-:Y:S02]  /*150d0*/  F2FP.BF16.F32.PACK_AB R7, RZ, R7 ;  /* 0x00000007ff07723e */ /* 0x000fe400000010ff */
[----:B--2---:R-:W-:Y:S02]  /*150e0*/  IADD3.X R19, R13, R19, R21, P4, !PT ;  /* 0x000000130d137210 */ /* 0x004fe400027fe415 */
[----:B------:R-:W-:Y:S01]  /*150f0*/  @P5 MOV R13, R15 ;  /* 0x0000000f000d5202 */ /* 0x000fe20000000f00 */
[----:B------:R0:W5:Y:S04]  /*15100*/  LDL.LU.64 R20, [R1+0x100] ;  /* 0x0001000001147983 */ /* 0x0001680000300a00 */
[----:B------:R1:W-:Y:S04]  /*15110*/  STL.64 [R1+0x60], R18 ;  /* 0x0000601201007387 */ /* 0x0003e80000100a00 */
[----:B------:R2:W-:Y:S04]  /*15120*/  @P5 STG.E.U16 desc[UR4][R12.64+0x2], R7 ;  /* 0x000002070c005986 */ /* 0x0005e8000c101504 */
[----:B-1----:R0:W5:Y:S04]  /*15130*/  LDL.LU.64 R18, [R1+0xf8] ;  /* 0x0000f80001127983 */ /* 0x0021680000300a00 */
[----:B--2---:R-:W2:Y:S01]  /*15140*/  LDL.LU R13, [R1+0x90] ;  /* 0x00009000010d7983 */ /* 0x004ea20000300800 */
[----:B----4-:R-:W-:-:S03]  /*15150*/  IADD3 R7, P4, P5, R4, R10, R22 ;  /* 0x0000000a04077210 */ /* 0x010fc60007d9e016 */
[----:B------:R0:W5:Y:S04]  /*15160*/  LDL.LU.64 R10, [R1+0xf0] ;  /* 0x0000f000010a7983 */ /* 0x0001680000300a00 */
[----:B------:R0:W5:Y:S01]  /*15170*/  LDL.LU.64 R4, [R1+0xe8] ;  /* 0x0000e80001047983 */ /* 0x0001620000300a00 */
[----:B------:R-:W-:Y:S01]  /*15180*/  ISETP.GT.AND P0, PT, R0, 0x88, P0 ;  /* 0x000000880000780c */ /* 0x000fe20000704270 */
[----:B------:R-:W-:Y:S01]  /*15190*/  BSSY B1, `(.L_x_48) ;  /* 0x0000008000017945 */ /* 0x000fe20003800000 */
[----:B--2---:R-:W-:Y:S02]  /*151a0*/  IADD3.X R22, R229, R13, R23, P4, P5 ;  /* 0x0000000de5167210 */ /* 0x004fe400027ea417 */
[----:B------:R-:W-:-:S04]  /*151b0*/  LEA R12, P4, R7, R8, 0x1 ;  /* 0x00000008070c7211 */ /* 0x000fc800078808ff */
[----:B------:R-:W-:Y:S02]  /*151c0*/  LEA.HI.X R13, R7, R9, R22, 0x1, P4 ;  /* 0x00000009070d7211 */ /* 0x000fe400020f0c16 */
[----:B------:R-:W-:-:S03]  /*151d0*/  PRMT R7, R17, 0x7610, R7 ;  /* 0x0000761011077816 */ /* 0x000fc60000000007 */
[----:B0-----:R-:W-:Y:S05]  /*151e0*/  @!P0 BRA `(.L_x_49) ;  /* 0x0000000000088947 */ /* 0x001fea0003800000 */
[----:B------:R-:W-:Y:S02]  /*151f0*/  ULDC.64 UR4, c[0x0][0x208] ;  /* 0x0000820000047ab9 */ /* 0x000fe40000000a00 */
[----:B------:R0:W5:Y:S03]  /*15200*/  LDG.E.LTC128B.U16 R7, desc[UR4][R12.64] ;  /* 0x000000040c077981 */ /* 0x000166000c1e1520 */
.L_x_49:
[----:B------:R-:W-:Y:S05]  /*15210*/  BSYNC B1 ;  /* 0x0000000000017941 */ /* 0x000fea0003800000 */
.L_x_48:
[----:B-----5:R1:W-:Y:S04]  /*15220*/  STL.64 [R1+0xe8], R4 ;  /* 0x0000e80401007387 */ /* 0x0203e80000100a00 */
[----:B-1----:R-:W2:Y:S04]  /*15230*/  LDL.LU.64 R4, [R1+0x60] ;  /* 0x0000600001047983 */ /* 0x002ea80000300a00 */
[----:B------:R-:W2:Y:S04]  /*15240*/  LDL.LU R23, [R1+0xa8] ;  /* 0x0000a80001177983 */ /* 0x000ea80000300800 */
[----:B------:R-:W2:Y:S04]  /*15250*/  LDL.LU R22, [R1+0xbc] ;  /* 0x0000bc0001167983 */ /* 0x000ea80000300800 */
[----:B------:R-:W3:Y:S04]  /*15260*/  LDL.LU R17, [R1+0x68] ;  /* 0x0000680001117983 */ /* 0x000ee80000300800 */
[----:B------:R1:W-:Y:S04]  /*15270*/  STL [R1+0xe4], R3 ;  /* 0x0000e40301007387 */ /* 0x0003e80000100800 */
[----:B-1----:R-:W4:Y:S01]  /*15280*/  LDL.LU R3, [R1+0xac] ;  /* 0x0000ac0001037983 */ /* 0x002f220000300800 */
[----:B0-----:R-:W-:-:S02]  /*15290*/  IMAD.U32 R12, R7, 0x10000, RZ ;  /* 0x00010000070c7824 */ /* 0x001fc400078e00ff */
[----:B------:R-:W-:Y:S02]  /*152a0*/  IMAD.SHL.U32 R13, R6, 0x10, RZ ;  /* 0x00000010060d7824 */ /* 0x000fe400078e00ff */
[----:B------:R-:W-:Y:S01]  /*152b0*/  FMUL R12, R12, R16 ;  /* 0x000000100c0c7220 */ /* 0x000fe20000400000 */
[----:B--2---:R-:W-:Y:S02]  /*152c0*/  IMAD.WIDE.U32 R22, R22, R23, R4 ;  /* 0x0000001716167225 */ /* 0x004fe400078e0004 */
[----:B------:R0:W5:Y:S02]  /*152d0*/  LDL.LU.64 R4, [R1+0xe8] ;  /* 0x0000e80001047983 */ /* 0x0001640000300a00 */
[----:B---3--:R-:W-:Y:S01]  /*152e0*/  FFMA R17, R17, R2, R12 ;  /* 0x0000000211117223 */ /* 0x008fe2000000000c */
[----:B------:R-:W-:Y:S02]  /*152f0*/  IADD3 R12, P4, R13, R226, RZ ;  /* 0x000000e20d0c7210 */ /* 0x000fe40007f9e0ff */
[----:B------:R-:W2:Y:S01]  /*15300*/  LDL R13, [R1+0xd0] ;  /* 0x0000d000010d7983 */ /* 0x000ea20000100800 */
[----:B----4-:R-:W-:-:S03]  /*15310*/  IMAD.IADD R23, R3, 0x1, R23 ;  /* 0x0000000103177824 */ /* 0x010fc600078e0217 */
[----:B------:R0:W5:Y:S01]  /*15320*/  LDL.LU R3, [R1+0xe4] ;  /* 0x0000e40001037983 */ /* 0x0001620000300800 */
[----:B------:R-:W-:Y:S01]  /*15330*/  ISETP.GT.AND P3, PT, R0, 0x88, P3 ;  /* 0x000000880000780c */ /* 0x000fe20001f64270 */
[----:B------:R-:W-:Y:S01]  /*15340*/  ULDC.64 UR4, c[0x0][0x208] ;  /* 0x0000820000047ab9 */ /* 0x000fe20000000a00 */
[----:B------:R-:W-:Y:S01]  /*15350*/  F2FP.BF16.F32.PACK_AB R17, RZ, R17 ;  /* 0x00000011ff11723e */ /* 0x000fe200000010ff */
[----:B------:R-:W-:Y:S01]  /*15360*/  BSSY B1, `(.L_x_50) ;  /* 0x0000008000017945 */ /* 0x000fe20003800000 */
[----:B------:R-:W-:-:S04]  /*15370*/  LEA R8, P5, R22, R8, 0x1 ;  /* 0x0000000816087211 */ /* 0x000fc800078a08ff */
[----:B------:R-:W-:Y:S01]  /*15380*/  LEA.HI.X R9, R22, R9, R23, 0x1, P5 ;  /* 0x0000000916097211 */ /* 0x000fe200028f0c17 */
[----:B--2---:R-:W-:-:S05]  /*15390*/  IMAD.X R13, R15, 0x1, R13, P4 ;  /* 0x000000010f0d7824 */ /* 0x004fca00020e060d */
[----:B------:R0:W-:Y:S01]  /*153a0*/  @P0 STG.E.U16 desc[UR4][R12.64], R17 ;  /* 0x000000110c000986 */ /* 0x0001e2000c101504 */
[----:B------:R-:W-:Y:S05]  /*153b0*/  @!P3 BRA `(.L_x_51) ;  /* 0x000000000008b947 */ /* 0x000fea0003800000 */
[----:B------:R-:W-:Y:S02]  /*153c0*/  ULDC.64 UR4, c[0x0][0x208] ;  /* 0x0000820000047ab9 */ /* 0x000fe40000000a00 */
[----:B------:R1:W5:Y:S03]  /*153d0*/  LDG.E.LTC128B.U16 R7, desc[UR4][R8.64+0x2] ;  /* 0x0000020408077981 */ /* 0x000366000c1e1520 */
.L_x_51:
[----:B------:R-:W-:Y:S05]  /*153e0*/  BSYNC B1 ;  /* 0x0000000000017941 */ /* 0x000fea0003800000 */
.L_x_50:
[----:B------:R-:W2:Y:S01]  /*153f0*/  LDL.LU R22, [R1+0x6c] ;  /* 0x00006c0001167983 */ /* 0x000ea20000300800 */
[----:B0----5:R-:W-:Y:S01]  /*15400*/  SHF.L.U32 R17, R7, 0x10, RZ ;  /* 0x0000001007117819 */ /* 0x021fe200000006ff */
[----:B------:R-:W-:Y:S01]  /*15410*/  ULDC.64 UR4, c[0x0][0x208] ;  /* 0x0000820000047ab9 */ /* 0x000fe20000000a00 */
[----:B------:R-:W-:Y:S01]  /*15420*/  ISETP.GT.AND P0, PT, R0, 0x80, P1 ;  /* 0x000000800000780c */ /* 0x000fe20000f04270 */
[----:B------:R-:W-:Y:S02]  /*15430*/  BSSY B1, `(.L_x_52) ;  /* 0x0000008000017945 */ /* 0x000fe40003800000 */
[----:B------:R-:W-:-:S04]  /*15440*/  FMUL R17, R17, R16 ;  /* 0x0000001011117220 */ /* 0x000fc80000400000 */
[----:B--2---:R-:W-:-:S05]  /*15450*/  FFMA R17, R22, R2, R17 ;  /* 0x0000000216117223 */ /* 0x004fca0000000011 */
[----:B------:R-:W-:-:S05]  /*15460*/  F2FP.BF16.F32.PACK_AB R17, RZ, R17 ;  /* 0x00000011ff11723e */ /* 0x000fca00000010ff */
[----:B------:R0:W-:Y:S01]  /*15470*/  @P3 STG.E.U16 desc[UR4][R12.64+0x2], R17 ;  /* 0x000002110c003986 */ /* 0x0001e2000c101504 */
[----:B------:R-:W-:Y:S05]  /*15480*/  @!P0 BRA `(.L_x_53) ;  /* 0x0000000000088947 */ /* 0x000fea0003800000 */
[----:B------:R-:W-:Y:S02]  /*15490*/  ULDC.64 UR4, c[0x0][0x208] ;  /* 0x0000820000047ab9 */ /* 0x000fe40000000a00 */
[----:B------:R2:W5:Y:S03]  /*154a0*/  LDG.E.LTC128B.U16 R7, desc[UR4][R10.64+0x10] ;  /* 0x000010040a077981 */ /* 0x000566000c1e1520 */
.L_x_53:
[----:B------:R-:W-:Y:S05]  /*154b0*/  BSYNC B1 ;  /* 0x0000000000017941 */ /* 0x000fea0003800000 */
.L_x_52:
[----:B------:R-:W3:Y:S01]  /*154c0*/  LDL.LU R22, [R1+0x70] ;  /* 0x0000700001167983 */ /* 0x000ee20000300800 */
[----:B0----5:R-:W-:Y:S01]  /*154d0*/  IMAD.U32 R17, R7, 0x10000, RZ ;  /* 0x0001000007117824 */ /* 0x021fe200078e00ff */
[----:B------:R-:W-:Y:S01]  /*154e0*/  ISETP.GT.AND P3, PT, R0, 0x80, P2 ;  /* 0x000000800000780c */ /* 0x000fe20001764270 */
[----:B------:R-:W-:Y:S01]  /*154f0*/  @P0 IMAD.MOV.U32 R23, RZ, RZ, R15 ;  /* 0x000000ffff170224 */ /* 0x000fe200078e000f */
[----:B------:R-:W-:Y:S01]  /*15500*/  ULDC.64 UR4, c[0x0][0x208] ;  /* 0x0000820000047ab9 */ /* 0x000fe20000000a00 */
[----:B------:R-:W-:Y:S01]  /*15510*/  FMUL R17, R17, R16 ;  /* 0x0000001011117220 */ /* 0x000fe20000400000 */
[----:B------:R-:W-:Y:S03]  /*15520*/  BSSY B1, `(.L_x_54) ;  /* 0x0000008000017945 */ /* 0x000fe60003800000 */
[----:B---3--:R-:W-:Y:S01]  /*15530*/  FFMA R17, R22, R2, R17 ;  /* 0x0000000216117223 */ /* 0x008fe20000000011 */
[----:B------:R-:W-:-:S04]  /*15540*/  @P0 IMAD.MOV.U32 R22, RZ, RZ, R226 ;  /* 0x000000ffff160224 */ /* 0x000fc800078e00e2 */
[----:B------:R-:W-:-:S05]  /*15550*/  F2FP.BF16.F32.PACK_AB R17, RZ, R17 ;  /* 0x00000011ff11723e */ /* 0x000fca00000010ff */
[----:B------:R0:W-:Y:S01]  /*15560*/  @P0 STG.E.U16 desc[UR4][R22.64+0x10], R17 ;  /* 0x0000101116000986 */ /* 0x0001e2000c101504 */
[----:B------:R-:W-:Y:S05]  /*15570*/  @!P3 BRA `(.L_x_55) ;  /* 0x000000000008b947 */ /* 0x000fea0003800000 */
[----:B------:R-:W-:Y:S02]  /*15580*/  ULDC.64 UR4, c[0x0][0x208] ;  /* 0x0000820000047ab9 */ /* 0x000fe40000000a00 */
[----:B------:R3:W5:Y:S03]  /*15590*/  LDG.E.LTC128B.U16 R7, desc[UR4][R10.64+0x12] ;  /* 0x000012040a077981 */ /* 0x000766000c1e1520 */
.L_x_55:
[----:B------:R-:W-:Y:S05]  /*155a0*/  BSYNC B1 ;  /* 0x0000000000017941 */ /* 0x000fea0003800000 */
.L_x_54:
[----:B0-----:R-:W4:Y:S01]  /*155b0*/  LDL.LU R22, [R1+0x74] ;  /* 0x0000740001167983 */ /* 0x001f220000300800 */
[----:B-----5:R-:W-:Y:S01]  /*155c0*/  IMAD.U32 R14, R7, 0x10000, RZ ;  /* 0x00010000070e7824 */ /* 0x020fe200078e00ff */
[----:B------:R-:W-:Y:S01]  /*155d0*/  ISETP.GT.AND P1, PT, R0, 0x88, P1 ;  /* 0x000000880000780c */ /* 0x000fe20000f24270 */
[----:B------:R-:W-:Y:S01]  /*155e0*/  ULDC.64 UR4, c[0x0][0x208] ;  /* 0x0000820000047ab9 */ /* 0x000fe20000000a00 */
[----:B------:R-:W-:Y:S01]  /*155f0*/  BSSY B1, `(.L_x_56) ;  /* 0x000000a000017945 */ /* 0x000fe20003800000 */
[----:B------:R-:W-:-:S04]  /*15600*/  FMUL R14, R14, R16 ;  /* 0x000000100e0e7220 */ /* 0x000fc80000400000 */
[----:B----4-:R-:W-:-:S05]  /*15610*/  FFMA R14, R22, R2, R14 ;  /* 0x00000002160e7223 */ /* 0x010fca000000000e */
[----:B------:R-:W-:-:S04]  /*15620*/  F2FP.BF16.F32.PACK_AB R14, RZ, R14 ;  /* 0x0000000eff0e723e */ /* 0x000fc800000010ff */
[----:B------:R-:W-:Y:S02]  /*15630*/  PRMT R17, R14, 0x7610, R17 ;  /* 0x000076100e117816 */ /* 0x000fe40000000011 */
[----:B------:R-:W-:-:S05]  /*15640*/  @P3 MOV R14, R226 ;  /* 0x000000e2000e3202 */ /* 0x000fca0000000f00 */
[----:B------:R0:W-:Y:S01]  /*15650*/  @P3 STG.E.U16 desc[UR4][R14.64+0x12], R17 ;  /* 0x000012110e003986 */ /* 0x0001e2000c101504 */
[----:B------:R-:W-:Y:S05]  /*15660*/  @!P1 BRA `(.L_x_57) ;  /* 0x0000000000089947 */ /* 0x000fea0003800000 */
[----:B------:R-:W-:Y:S02]  /*15670*/  ULDC.64 UR4, c[0x0][0x208] ;  /* 0x0000820000047ab9 */ /* 0x000fe40000000a00 */
[----:B------:R4:W5:Y:S03]  /*15680*/  LDG.E.LTC128B.U16 R7, desc[UR4][R8.64+0x10] ;  /* 0x0000100408077981 */ /* 0x000966000c1e1520 */
.L_x_57:
[----:B------:R-:W-:Y:S05]  /*15690*/  BSYNC B1 ;  /* 0x0000000000017941 */ /* 0x000fea0003800000 */
.L_x_56:
[----:B0-----:R-:W2:Y:S01]  /*156a0*/  LDL.LU R15, [R1+0x78] ;  /* 0x00007800010f7983 */ /* 0x001ea20000300800 */
[----:B-----5:R-:W-:Y:S01]  /*156b0*/  IMAD.U32 R14, R7, 0x10000, RZ ;  /* 0x00010000070e7824 */ /* 0x020fe200078e00ff */
[----:B------:R-:W-:Y:S01]  /*156c0*/  ISETP.GT.AND P2, PT, R0, 0x88, P2 ;  /* 0x000000880000780c */ /* 0x000fe20001744270 */
[----:B------:R-:W-:Y:S01]  /*156d0*/  ULDC.64 UR4, c[0x0][0x208] ;  /* 0x0000820000047ab9 */ /* 0x000fe20000000a00 */
[----:B------:R-:W-:Y:S01]  /*156e0*/  BSSY B1, `(.L_x_58) ;  /* 0x0000008000017945 */ /* 0x000fe20003800000 */
[----:B------:R-:W-:-:S04]  /*156f0*/  FMUL R14, R14, R16 ;  /* 0x000000100e0e7220 */ /* 0x000fc80000400000 */
[----:B--2---:R-:W-:-:S05]  /*15700*/  FFMA R14, R15, R2, R14 ;  /* 0x000000020f0e7223 */ /* 0x004fca000000000e */
[----:B------:R-:W-:-:S05]  /*15710*/  F2FP.BF16.F32.PACK_AB R14, RZ, R14 ;  /* 0x0000000eff0e723e */ /* 0x000fca00000010ff */
[----:B------:R0:W-:Y:S01]  /*15720*/  @P1 STG.E.U16 desc[UR4][R12.64+0x10], R14 ;  /* 0x0000100e0c001986 */ /* 0x0001e2000c101504 */
[----:B------:R-:W-:Y:S05]  /*15730*/  @!P2 BRA `(.L_x_59) ;  /* 0x000000000008a947 */ /* 0x000fea0003800000 */
[----:B------:R-:W-:Y:S02]  /*15740*/  ULDC.64 UR4, c[0x0][0x208] ;  /* 0x0000820000047ab9 */ /* 0x000fe40000000a00 */
[----:B------:R2:W5:Y:S03]  /*15750*/  LDG.E.LTC128B.U16 R7, desc[UR4][R8.64+0x12] ;  /* 0x0000120408077981 */ /* 0x000566000c1e1520 */
.L_x_59:
[----:B------:R-:W-:Y:S05]  /*15760*/  BSYNC B1 ;  /* 0x0000000000017941 */ /* 0x000fea0003800000 */
.L_x_58:
[----:B------:R-:W3:Y:S01]  /*15770*/  LDL.LU R15, [R1+0x7c] ;  /* 0x00007c00010f7983 */ /* 0x000ee20000300800 */
[----:B0----5:R-:W-:Y:S01]  /*15780*/  IMAD.U32 R14, R7, 0x10000, RZ ;  /* 0x00010000070e7824 */ /* 0x021fe200078e00ff */
[----:B------:R-:W-:Y:S01]  /*15790*/  ISETP.GT.AND P3, PT, R3, 0x10, PT ;  /* 0x000000100300780c */ /* 0x000fe20003f64270 */
[----:B------:R-:W-:Y:S01]  /*157a0*/  ULDC.64 UR4, c[0x0][0x208] ;  /* 0x0000820000047ab9 */ /* 0x000fe20000000a00 */
[----:B------:R-:W-:Y:S01]  /*157b0*/  BSSY B1, `(.L_x_60) ;  /* 0x0000009000017945 */ /* 0x000fe20003800000 */
[----:B------:R-:W-:Y:S01]  /*157c0*/  FMUL R14, R14, R16 ;  /* 0x000000100e0e7220 */ /* 0x000fe20000400000 */
[----:B------:R-:W-:-:S03]  /*157d0*/  ISETP.GT.AND P0, PT, R0, RZ, P3 ;  /* 0x000000ff0000720c */ /* 0x000fc60001f04270 */
[----:B---3--:R-:W-:-:S05]  /*157e0*/  FFMA R14, R15, R2, R14 ;  /* 0x000000020f0e7223 */ /* 0x008fca000000000e */
[----:B------:R-:W-:-:S05]  /*157f0*/  F2FP.BF16.F32.PACK_AB R14, RZ, R14 ;  /* 0x0000000eff0e723e */ /* 0x000fca00000010ff */
[----:B------:R0:W-:Y:S01]  /*15800*/  @P2 STG.E.U16 desc[UR4][R12.64+0x12], R14 ;  /* 0x0000120e0c002986 */ /* 0x0001e2000c101504 */
[----:B------:R-:W-:Y:S05]  /*15810*/  @!P0 BRA `(.L_x_61) ;  /* 0x0000000000088947 */ /* 0x000fea0003800000 */
[----:B------:R-:W-:Y:S02]  /*15820*/  ULDC.64 UR4, c[0x0][0x208] ;  /* 0x0000820000047ab9 */ /* 0x000fe40000000a00 */
[----:B------:R3:W5:Y:S03]  /*15830*/  LDG.E.LTC128B.U16 R7, desc[UR4][R20.64+0x20] ;  /* 0x0000200414077981 */ /* 0x000766000c1e1520 */
.L_x_61:
[----:B------:R-:W-:Y:S05]  /*15840*/  BSYNC B1 ;  /* 0x0000000000017941 */ /* 0x000fea0003800000 */
.L_x_60:
[----:B0-----:R-:W2:Y:S01]  /*15850*/  LDL.LU R13, [R1+0x40] ;  /* 0x00004000010d7983 */ /* 0x001ea20000300800 */
[----:B-----5:R-:W-:Y:S01]  /*15860*/  IMAD.U32 R12, R7, 0x10000, RZ ;  /* 0x00010000070c7824 */ /* 0x020fe200078e00ff */
[----:B------:R-:W-:Y:S01]  /*15870*/  ISETP.GT.AND P2, PT, R3, 0x11, PT ;  /* 0x000000110300780c */ /* 0x000fe20003f44270 */
[----:B------:R-:W-:Y:S01]  /*15880*/  ULDC.64 UR4, c[0x0][0x208] ;  /* 0x0000820000047ab9 */ /* 0x000fe20000000a00 */
[----:B------:R-:W-:Y:S01]  /*15890*/  BSSY B1, `(.L_x_62) ;  /* 0x0000009000017945 */ /* 0x000fe20003800000 */
[----:B------:R-:W-:Y:S01]  /*158a0*/  FMUL R12, R12, R16 ;  /* 0x000000100c0c7220 */ /* 0x000fe20000400000 */
[----:B------:R-:W-:-:S03]  /*158b0*/  ISETP.GT.AND P1, PT, R0, RZ, P2 ;  /* 0x000000ff0000720c */ /* 0x000fc60001724270 */
[----:B--2---:R-:W-:-:S05]  /*158c0*/  FFMA R12, R13, R2, R12 ;  /* 0x000000020d0c7223 */ /* 0x004fca000000000c */
[----:B------:R-:W-:-:S05]  /*158d0*/  F2FP.BF16.F32.PACK_AB R12, RZ, R12 ;  /* 0x0000000cff0c723e */ /* 0x000fca00000010ff */
[----:B------:R0:W-:Y:S01]  /*158e0*/  @P0 STG.E.U16 desc[UR4][R4.64+0x20], R12 ;  /* 0x0000200c04000986 */ /* 0x0001e2000c101504 */
[----:B------:R-:W-:Y:S05]  /*158f0*/  @!P1 BRA `(.L_x_63) ;  /* 0x0000000000089947 */ /* 0x000fea0003800000 */
[----:B------:R-:W-:Y:S02]  /*15900*/  ULDC.64 UR4, c[0x0][0x208] ;  /* 0x0000820000047ab9 */ /* 0x000fe40000000a00 */
[----:B------:R2:W5:Y:S03]  /*15910*/  LDG.E.LTC128B.U16 R7, desc[UR4][R20.64+0x22] ;  /* 0x0000220414077981 */ /* 0x000566000c1e1520 */
.L_x_63:
[----:B------:R-:W-:Y:S05]  /*15920*/  BSYNC B1 ;  /* 0x0000000000017941 */ /* 0x000fea0003800000 */
.L_x_62:
[----:B------:R-:W3:Y:S01]  /*15930*/  LDL.LU R13, [R1+0x44] ;  /* 0x00004400010d7983 */ /* 0x000ee20000300800 */
[----:B0----5:R-:W-:Y:S01]  /*15940*/  IMAD.U32 R12, R7, 0x10000, RZ ;  /* 0x00010000070c7824 */ /* 0x021fe200078e00ff */
[----:B------:R-:W-:Y:S01]  /*15950*/  ISETP.GT.AND P0, PT, R0, 0x8, P3 ;  /* 0x000000080000780c */ /* 0x000fe20001f04270 */
[----:B------:R-:W-:Y:S01]  /*15960*/  ULDC.64 UR4, c[0x0][0x208] ;  /* 0x0000820000047ab9 */ /* 0x000fe20000000a00 */
[----:B------:R-:W-:Y:S01]  /*15970*/  BSSY B1, `(.L_x_64) ;  /* 0x0000008000017945 */ /* 0x000fe20003800000 */
[----:B------:R-:W-:-:S04]  /*15980*/  FMUL R12, R12, R16 ;  /* 0x000000100c0c7220 */ /* 0x000fc80000400000 */
[----:B---3--:R-:W-:-:S05]  /*15990*/  FFMA R12, R13, R2, R12 ;  /* 0x000000020d0c7223 */ /* 0x008fca000000000c */
[----:B------:R-:W-:-:S05]  /*159a0*/  F2FP.BF16.F32.PACK_AB R12, RZ, R12 ;  /* 0x0000000cff0c723e */ /* 0x000fca00000010ff */
[----:B------:R0:W-:Y:S01]  /*159b0*/  @P1 STG.E.U16 desc[UR4][R4.64+0x22], R12 ;  /* 0x0000220c04001986 */ /* 0x0001e2000c101504 */
[----:B------:R-:W-:Y:S05]  /*159c0*/  @!P0 BRA `(.L_x_65) ;  /* 0x0000000000088947 */ /* 0x000fea0003800000 */
[----:B------:R-:W-:Y:S02]  /*159d0*/  ULDC.64 UR4, c[0x0][0x208] ;  /* 0x0000820000047ab9 */ /* 0x000fe40000000a00 */
[----:B------:R3:W5:Y:S03]  /*159e0*/  LDG.E.LTC128B.U16 R7, desc[UR4][R18.64+0x20] ;  /* 0x0000200412077981 */ /* 0x000766000c1e1520 */
.L_x_65:
[----:B------:R-:W-:Y:S05]  /*159f0*/  BSYNC B1 ;  /* 0x0000000000017941 */ /* 0x000fea0003800000 */
.L_x_64:
[----:B------:R-:W2:Y:S01]  /*15a00*/  LDL.LU R13, [R1+0x48] ;  /* 0x00004800010d7983 */ /* 0x000ea20000300800 */
[----:B0----5:R-:W-:Y:S01]  /*15a10*/  SHF.L.U32 R12, R7, 0x10, RZ ;  /* 0x00000010070c7819 */ /* 0x021fe200000006ff */
[----:B------:R-:W-:Y:S01]  /*15a20*/  ULDC.64 UR4, c[0x0][0x208] ;  /* 0x0000820000047ab9 */ /* 0x000fe20000000a00 */
[----:B------:R-:W-:Y:S01]  /*15a30*/  ISETP.GT.AND P4, PT, R0, 0x8, P2 ;  /* 0x000000080000780c */ /* 0x000fe20001784270 */
[----:B------:R-:W-:Y:S02]  /*15a40*/  BSSY B1, `(.L_x_66) ;  /* 0x000000b000017945 */ /* 0x000fe40003800000 */
[----:B------:R-:W-:-:S04]  /*15a50*/  FMUL R12, R12, R16 ;  /* 0x000000100c0c7220 */ /* 0x000fc80000400000 */
[----:B--2---:R-:W-:Y:S01]  /*15a60*/  FFMA R12, R13, R2, R12 ;  /* 0x000000020d0c7223 */ /* 0x004fe2000000000c */
[----:B------:R-:W-:-:S04]  /*15a70*/  IMAD.MOV.U32 R13, RZ, RZ, R225 ;  /* 0x000000ffff0d7224 */ /* 0x000fc800078e00e1 */
[----:B------:R-:W-:-:S04]  /*15a80*/  F2FP.BF16.F32.PACK_AB R12, RZ, R12 ;  /* 0x0000000cff0c723e */ /* 0x000fc800000010ff */
[----:B------:R-:W-:Y:S01]  /*15a90*/  PRMT R14, R12, 0x7610, R14 ;  /* 0x000076100c0e7816 */ /* 0x000fe2000000000e */
[----:B------:R-:W-:-:S05]  /*15aa0*/  IMAD.MOV.U32 R12, RZ, RZ, R224 ;  /* 0x000000ffff0c7224 */ /* 0x000fca00078e00e0 */
[----:B------:R0:W-:Y:S01]  /*15ab0*/  @P0 STG.E.U16 desc[UR4][R12.64+0x20], R14 ;  /* 0x0000200e0c000986 */ /* 0x0001e2000c101504 */
[----:B------:R-:W-:Y:S05]  /*15ac0*/  @!P4 BRA `(.L_x_67) ;  /* 0x000000000008c947 */ /* 0x000fea0003800000 */
[----:B------:R-:W-:Y:S02]  /*15ad0*/  ULDC.64 UR4, c[0x0][0x208] ;  /* 0x0000820000047ab9 */ /* 0x000fe40000000a00 */
[----:B------:R2:W5:Y:S03]  /*15ae0*/  LDG.E.LTC128B.U16 R7, desc[UR4][R18.64+0x22] ;  /* 0x0000220412077981 */ /* 0x000566000c1e1520 */
.L_x_67:
[----:B------:R-:W-:Y:S05]  /*15af0*/  BSYNC B1 ;  /* 0x0000000000017941 */ /* 0x000fea0003800000 */
.L_x_66:
        /* <DEDUP_REMOVED lines=13> */
.L_x_69:
[----:B------:R-:W-:Y:S05]  /*15bd0*/  BSYNC B1 ;  /* 0x0000000000017941 */ /* 0x000fea0003800000 */
.L_x_68:
[----:B------:R-:W2:Y:S01]  /*15be0*/  LDL.LU R15, [R1+0x50] ;  /* 0x00005000010f7983 */ /* 0x000ea20000300800 */
[----:B0----5:R-:W-:Y:S01]  /*15bf0*/  IMAD.U32 R14, R7, 0x10000, RZ ;  /* 0x00010000070e7824 */ /* 0x021fe200078e00ff */
        /* <DEDUP_REMOVED lines=11> */
.L_x_71:
[----:B------:R-:W-:Y:S05]  /*15cb0*/  BSYNC B1 ;  /* 0x0000000000017941 */ /* 0x000fea0003800000 */
.L_x_70:
[----:B------:R-:W3:Y:S01]  /*15cc0*/  LDL.LU R15, [R1+0x54] ;  /* 0x00005400010f7983 */ /* 0x000ee20000300800 */
[----:B0----5:R-:W-:Y:S01]  /*15cd0*/  SHF.L.U32 R14, R7, 0x10, RZ ;  /* 0x00000010070e7819 */ /* 0x021fe200000006ff */
[----:B------:R-:W-:Y:S01]  /*15ce0*/  ULDC.64 UR4, c[0x0][0x208] ;  /* 0x0000820000047ab9 */ /* 0x000fe20000000a00 */
[----:B------:R-:W-:Y:S01]  /*15cf0*/  ISETP.GT.AND P5, PT, R0, 0x8, P1 ;  /* 0x000000080000780c */ /* 0x000fe20000fa4270 */
[----:B------:R-:W-:Y:S02]  /*15d00*/  BSSY B1, `(.L_x_72) ;  /* 0x0000008000017945 */ /* 0x000fe40003800000 */
[----:B------:R-:W-:-:S04]  /*15d10*/  FMUL R14, R14, R16 ;  /* 0x000000100e0e7220 */ /* 0x000fc80000400000 */
[----:B---3--:R-:W-:-:S05]  /*15d20*/  FFMA R14, R15, R2, R14 ;  /* 0x000000020f0e7223 */ /* 0x008fca000000000e */
[----:B------:R-:W-:-:S05]  /*15d30*/  F2FP.BF16.F32.PACK_AB R14, RZ, R14 ;  /* 0x0000000eff0e723e */ /* 0x000fca00000010ff */
[----:B------:R0:W-:Y:S01]  /*15d40*/  @P4 STG.E.U16 desc[UR4][R4.64+0x32], R14 ;  /* 0x0000320e04004986 */ /* 0x0001e2000c101504 */
[----:B------:R-:W-:Y:S05]  /*15d50*/  @!P5 BRA `(.L_x_73) ;  /* 0x000000000008d947 */ /* 0x000fea0003800000 */
[----:B------:R-:W-:Y:S02]  /*15d60*/  ULDC.64 UR4, c[0x0][0x208] ;  /* 0x0000820000047ab9 */ /* 0x000fe40000000a00 */
[----:B------:R3:W5:Y:S03]  /*15d70*/  LDG.E.LTC128B.U16 R7, desc[UR4][R18.64+0x30] ;  /* 0x0000300412077981 */ /* 0x000766000c1e1520 */
.L_x_73:
[----:B------:R-:W-:Y:S05]  /*15d80*/  BSYNC B1 ;  /* 0x0000000000017941 */ /* 0x000fea0003800000 */
.L_x_72:
[----:B------:R-:W2:Y:S01]  /*15d90*/  LDL.LU R15, [R1+0x58] ;  /* 0x00005800010f7983 */ /* 0x000ea20000300800 */
[----:B0----5:R-:W-:Y:S01]  /*15da0*/  IMAD.U32 R14, R7, 0x10000, RZ ;  /* 0x00010000070e7824 */ /* 0x021fe200078e00ff */
        /* <DEDUP_REMOVED lines=10> */
.L_x_75:
[----:B------:R-:W-:Y:S05]  /*15e50*/  BSYNC B1 ;  /* 0x0000000000017941 */ /* 0x000fea0003800000 */
.L_x_74:
[----:B------:R-:W3:Y:S01]  /*15e60*/  LDL.LU R15, [R1+0x5c] ;  /* 0x00005c00010f7983 */ /* 0x000ee20000300800 */
[C---:B0----5:R-:W-:Y:S01]  /*15e70*/  IMAD.U32 R14, R7.reuse, 0x10000, RZ ;  /* 0x00010000070e7824 */ /* 0x061fe200078e00ff */
[----:B------:R-:W-:Y:S01]  /*15e80*/  ISETP.GT.AND P5, PT, R0, 0x80, P3 ;  /* 0x000000800000780c */ /* 0x000fe20001fa4270 */
[----:B------:R-:W-:Y:S01]  /*15e90*/  ULDC.64 UR4, c[0x0][0x208] ;  /* 0x0000820000047ab9 */ /* 0x000fe20000000a00 */
[----:B------:R-:W-:Y:S01]  /*15ea0*/  BSSY B1, `(.L_x_76) ;  /* 0x0000009000017945 */ /* 0x000fe20003800000 */
[----:B------:R-:W-:Y:S01]  /*15eb0*/  FMUL R14, R14, R16 ;  /* 0x000000100e0e7220 */ /* 0x000fe20000400000 */
[----:B------:R-:W-:-:S03]  /*15ec0*/  PRMT R17, R7, 0x7610, R17 ;  /* 0x0000761007117816 */ /* 0x000fc60000000011 */
[----:B---3--:R-:W-:-:S05]  /*15ed0*/  FFMA R14, R15, R2, R14 ;  /* 0x000000020f0e7223 */ /* 0x008fca000000000e */
[----:B------:R-:W-:-:S05]  /*15ee0*/  F2FP.BF16.F32.PACK_AB R14, RZ, R14 ;  /* 0x0000000eff0e723e */ /* 0x000fca00000010ff */
[----:B------:R0:W-:Y:S01]  /*15ef0*/  @P4 STG.E.U16 desc[UR4][R12.64+0x32], R14 ;  /* 0x0000320e0c004986 */ /* 0x0001e2000c101504 */
[----:B------:R-:W-:Y:S05]  /*15f00*/  @!P5 BRA `(.L_x_77) ;  /* 0x000000000008d947 */ /* 0x000fea0003800000 */
[----:B------:R-:W-:Y:S02]  /*15f10*/  ULDC.64 UR4, c[0x0][0x208] ;  /* 0x0000820000047ab9 */ /* 0x000fe40000000a00 */
[----:B------:R3:W5:Y:S03]  /*15f20*/  LDG.E.LTC128B.U16 R17, desc[UR4][R10.64+0x20] ;  /* 0x000020040a117981 */ /* 0x000766000c1e1520 */
.L_x_77:
[----:B------:R-:W-:Y:S05]  /*15f30*/  BSYNC B1 ;  /* 0x0000000000017941 */ /* 0x000fea0003800000 */
.L_x_76:
[----:B0-----:R-:W2:Y:S04]  /*15f40*/  LDL.LU R14, [R1+0x20] ;  /* 0x00002000010e7983 */ /* 0x001ea80000300800 */
[----:B------:R-:W4:Y:S01]  /*15f50*/  LDL.LU R23, [R1+0x94] ;  /* 0x0000940001177983 */ /* 0x000f220000300800 */
[----:B-----5:R-:W-:Y:S01]  /*15f60*/  IMAD.U32 R7, R17, 0x10000, RZ ;  /* 0x0001000011077824 */ /* 0x020fe200078e00ff */
[----:B------:R-:W-:Y:S01]  /*15f70*/  ISETP.GT.AND P4, PT, R0, 0x80, P2 ;  /* 0x000000800000780c */ /* 0x000fe20001784270 */
[----:B------:R-:W-:Y:S01]  /*15f80*/  ULDC.64 UR4, c[0x0][0x208] ;  /* 0x0000820000047ab9 */ /* 0x000fe20000000a00 */
[----:B------:R-:W-:Y:S01]  /*15f90*/  BSSY B1, `(.L_x_78) ;  /* 0x000000c000017945 */ /* 0x000fe20003800000 */
[----:B------:R-:W-:-:S04]  /*15fa0*/  FMUL R7, R7, R16 ;  /* 0x0000001007077220 */ /* 0x000fc80000400000 */
[----:B--2---:R-:W-:Y:S01]  /*15fb0*/  FFMA R7, R14, R2, R7 ;  /* 0x000000020e077223 */ /* 0x004fe20000000007 */
[----:B------:R-:W-:-:S04]  /*15fc0*/  IMAD.WIDE.U32 R14, R6, 0xf0, R12 ;  /* 0x000000f0060e7825 */ /* 0x000fc800078e000c */
[----:B------:R-:W-:Y:S01]  /*15fd0*/  F2FP.BF16.F32.PACK_AB R6, RZ, R7 ;  /* 0x00000007ff06723e */ /* 0x000fe200000010ff */
[----:B----4-:R-:W-:-:S03]  /*15fe0*/  IMAD.IADD R7, R23, 0x1, R15 ;  /* 0x0000000117077824 */ /* 0x010fc600078e020f */
[----:B------:R-:W-:Y:S02]  /*15ff0*/  PRMT R22, R6, 0x7610, R22 ;  /* 0x0000761006167816 */ /* 0x000fe40000000016 */
[----:B------:R-:W-:-:S05]  /*16000*/  MOV R6, R14 ;  /* 0x0000000e00067202 */ /* 0x000fca0000000f00 */
[----:B------:R0:W-:Y:S01]  /*16010*/  @P5 STG.E.U16 desc[UR4][R6.64+0x20], R22 ;  /* 0x0000201606005986 */ /* 0x0001e2000c101504 */
[----:B------:R-:W-:Y:S05]  /*16020*/  @!P4 BRA `(.L_x_79) ;  /* 0x000000000008c947 */ /* 0x000fea0003800000 */
[----:B------:R-:W-:Y:S02]  /*16030*/  ULDC.64 UR4, c[0x0][0x208] ;  /* 0x0000820000047ab9 */ /* 0x000fe40000000a00 */
[----:B------:R2:W5:Y:S03]  /*16040*/  LDG.E.LTC128B.U16 R17, desc[UR4][R10.64+0x22] ;  /* 0x000022040a117981 */ /* 0x000566000c1e1520 */
.L_x_79:
[----:B------:R-:W-:Y:S05]  /*16050*/  BSYNC B1 ;  /* 0x0000000000017941 */ /* 0x000fea0003800000 */
.L_x_78:
[----:B------:R-:W4:Y:S01]  /*16060*/  LDL.LU R23, [R1+0x24] ;  /* 0x0000240001177983 */ /* 0x000f220000300800 */
[----:B0----5:R-:W-:Y:S01]  /*16070*/  IMAD.U32 R22, R17, 0x10000, RZ ;  /* 0x0001000011167824 */ /* 0x021fe200078e00ff */
[----:B------:R-:W-:Y:S01]  /*16080*/  ISETP.GT.AND P3, PT, R0, 0x88, P3 ;  /* 0x000000880000780c */ /* 0x000fe20001f64270 */
[----:B------:R-:W-:Y:S01]  /*16090*/  ULDC.64 UR4, c[0x0][0x208] ;  /* 0x0000820000047ab9 */ /* 0x000fe20000000a00 */
[----:B------:R-:W-:Y:S01]  /*160a0*/  BSSY B1, `(.L_x_80) ;  /* 0x0000008000017945 */ /* 0x000fe20003800000 */
[----:B------:R-:W-:-:S04]  /*160b0*/  FMUL R22, R22, R16 ;  /* 0x0000001016167220 */ /* 0x000fc80000400000 */
[----:B----4-:R-:W-:-:S05]  /*160c0*/  FFMA R22, R23, R2, R22 ;  /* 0x0000000217167223 */ /* 0x010fca0000000016 */
[----:B------:R-:W-:-:S05]  /*160d0*/  F2FP.BF16.F32.PACK_AB R22, RZ, R22 ;  /* 0x00000016ff16723e */ /* 0x000fca00000010ff */
[----:B------:R0:W-:Y:S01]  /*160e0*/  @P4 STG.E.U16 desc[UR4][R6.64+0x22], R22 ;  /* 0x0000221606004986 */ /* 0x0001e2000c101504 */
[----:B------:R-:W-:Y:S05]  /*160f0*/  @!P3 BRA `(.L_x_81) ;  /* 0x000000000008b947 */ /* 0x000fea0003800000 */
[----:B------:R-:W-:Y:S02]  /*16100*/  ULDC.64 UR4, c[0x0][0x208] ;  /* 0x0000820000047ab9 */ /* 0x000fe40000000a00 */
[----:B------:R4:W5:Y:S03]  /*16110*/  LDG.E.LTC128B.U16 R17, desc[UR4][R8.64+0x20] ;  /* 0x0000200408117981 */ /* 0x000966000c1e1520 */
.L_x_81:
[----:B------:R-:W-:Y:S05]  /*16120*/  BSYNC B1 ;  /* 0x0000000000017941 */ /* 0x000fea0003800000 */
.L_x_80:
[----:B0-----:R-:W2:Y:S04]  /*16130*/  LDL.LU R22, [R1+0x28] ;  /* 0x0000280001167983 */ /* 0x001ea80000300800 */
[----:B------:R-:W3:Y:S04]  /*16140*/  LDL.LU R224, [R1+0xd8] ;  /* 0x0000d80001e07983 */ /* 0x000ee80000300800 */
[----:B------:R-:W4:Y:S01]  /*16150*/  LDL.LU R23, [R1+0xd0] ;  /* 0x0000d00001177983 */ /* 0x000f220000300800 */
[----:B-----5:R-:W-:Y:S01]  /*16160*/  IMAD.U32 R15, R17, 0x10000, RZ ;  /* 0x00010000110f7824 */ /* 0x020fe200078e00ff */
[----:B------:R-:W-:Y:S01]  /*16170*/  ISETP.GT.AND P2, PT, R0, 0x88, P2 ;  /* 0x000000880000780c */ /* 0x000fe20001744270 */
[----:B------:R-:W-:Y:S01]  /*16180*/  ULDC.64 UR4, c[0x0][0x208] ;  /* 0x0000820000047ab9 */ /* 0x000fe20000000a00 */
[----:B------:R-:W-:Y:S01]  /*16190*/  BSSY B1, `(.L_x_82) ;  /* 0x000000a000017945 */ /* 0x000fe20003800000 */
[----:B------:R-:W-:-:S04]  /*161a0*/  FMUL R15, R15, R16 ;  /* 0x000000100f0f7220 */ /* 0x000fc80000400000 */
[----:B--2---:R-:W-:Y:S01]  /*161b0*/  FFMA R22, R22, R2, R15 ;  /* 0x0000000216167223 */ /* 0x004fe2000000000f */
[----:B---3--:R-:W-:-:S04]  /*161c0*/  IADD3 R14, P4, R224, R14, RZ ;  /* 0x0000000ee00e7210 */ /* 0x008fc80007f9e0ff */
[----:B------:R-:W-:Y:S01]  /*161d0*/  F2FP.BF16.F32.PACK_AB R22, RZ, R22 ;  /* 0x00000016ff16723e */ /* 0x000fe200000010ff */
[----:B----4-:R-:W-:-:S05]  /*161e0*/  IMAD.X R15, R23, 0x1, R7, P4 ;  /* 0x00000001170f7824 */ /* 0x010fca00020e0607 */
[----:B------:R0:W-:Y:S01]  /*161f0*/  @P3 STG.E.U16 desc[UR4][R14.64+0x20], R22 ;  /* 0x000020160e003986 */ /* 0x0001e2000c101504 */
[----:B------:R-:W-:Y:S05]  /*16200*/  @!P2 BRA `(.L_x_83) ;  /* 0x000000000008a947 */ /* 0x000fea0003800000 */
[----:B------:R-:W-:Y:S02]  /*16210*/  ULDC.64 UR4, c[0x0][0x208] ;  /* 0x0000820000047ab9 */ /* 0x000fe40000000a00 */
[----:B------:R2:W5:Y:S03]  /*16220*/  LDG.E.LTC128B.U16 R17, desc[UR4][R8.64+0x22] ;  /* 0x0000220408117981 */ /* 0x000566000c1e1520 */
.L_x_83:
[----:B------:R-:W-:Y:S05]  /*16230*/  BSYNC B1 ;  /* 0x0000000000017941 */ /* 0x000fea0003800000 */
.L_x_82:
        /* <DEDUP_REMOVED lines=12> */
.L_x_85:
[----:B------:R-:W-:Y:S05]  /*16300*/  BSYNC B1 ;  /* 0x0000000000017941 */ /* 0x000fea0003800000 */
.L_x_84:
[----:B------:R-:W4:Y:S01]  /*16310*/  LDL.LU R23, [R1+0x30] ;  /* 0x0000300001177983 */ /* 0x000f220000300800 */
[----:B0----5:R-:W-:Y:S01]  /*16320*/  SHF.L.U32 R22, R17, 0x10, RZ ;  /* 0x0000001011167819 */ /* 0x021fe200000006ff */
[----:B------:R-:W-:Y:S01]  /*16330*/  ULDC.64 UR4, c[0x0][0x208] ;  /* 0x0000820000047ab9 */ /* 0x000fe20000000a00 */
[----:B------:R-:W-:Y:S01]  /*16340*/  ISETP.GT.AND P2, PT, R0, 0x80, P0 ;  /* 0x000000800000780c */ /* 0x000fe20000744270 */
[----:B------:R-:W-:Y:S02]  /*16350*/  BSSY B1, `(.L_x_86) ;  /* 0x0000008000017945 */ /* 0x000fe40003800000 */
[----:B------:R-:W-:-:S04]  /*16360*/  FMUL R22, R22, R16 ;  /* 0x0000001016167220 */ /* 0x000fc80000400000 */
[----:B----4-:R-:W-:-:S05]  /*16370*/  FFMA R22, R23, R2, R22 ;  /* 0x0000000217167223 */ /* 0x010fca0000000016 */
[----:B------:R-:W-:-:S05]  /*16380*/  F2FP.BF16.F32.PACK_AB R22, RZ, R22 ;  /* 0x00000016ff16723e */ /* 0x000fca00000010ff */
[----:B------:R0:W-:Y:S01]  /*16390*/  @P3 STG.E.U16 desc[UR4][R6.64+0x30], R22 ;  /* 0x0000301606003986 */ /* 0x0001e2000c101504 */
[----:B------:R-:W-:Y:S05]  /*163a0*/  @!P2 BRA `(.L_x_87) ;  /* 0x000000000008a947 */ /* 0x000fea0003800000 */
[----:B------:R-:W-:Y:S02]  /*163b0*/  ULDC.64 UR4, c[0x0][0x208] ;  /* 0x0000820000047ab9 */ /* 0x000fe40000000a00 */
[----:B------:R4:W5:Y:S03]  /*163c0*/  LDG.E.LTC128B.U16 R17, desc[UR4][R10.64+0x32] ;  /* 0x000032040a117981 */ /* 0x000966000c1e1520 */
.L_x_87:
[----:B------:R-:W-:Y:S05]  /*163d0*/  BSYNC B1 ;  /* 0x0000000000017941 */ /* 0x000fea0003800000 */
.L_x_86:
        /* <DEDUP_REMOVED lines=12> */
.L_x_89:
[----:B------:R-:W-:Y:S05]  /*164a0*/  BSYNC B1 ;  /* 0x0000000000017941 */ /* 0x000fea0003800000 */
.L_x_88:
        /* <DEDUP_REMOVED lines=12> */
.L_x_91:
[----:B------:R-:W-:Y:S05]  /*16570*/  BSYNC B1 ;  /* 0x0000000000017941 */ /* 0x000fea0003800000 */
.L_x_90:
        /* <DEDUP_REMOVED lines=13> */
.L_x_93:
[----:B------:R-:W-:Y:S05]  /*16650*/  BSYNC B1 ;  /* 0x0000000000017941 */ /* 0x000fea0003800000 */
.L_x_92:
[----:B------:R-:W3:Y:S01]  /*16660*/  LDL.LU R23, [R1] ;  /* 0x0000000001177983 */ /* 0x000ee20000300800 */
        /* <DEDUP_REMOVED lines=12> */
.L_x_95:
[----:B------:R-:W-:Y:S05]  /*16730*/  BSYNC B1 ;  /* 0x0000000000017941 */ /* 0x000fea0003800000 */
.L_x_94:
        /* <DEDUP_REMOVED lines=12> */
.L_x_97:
[----:B------:R-:W-:Y:S05]  /*16800*/  BSYNC B1 ;  /* 0x0000000000017941 */ /* 0x000fea0003800000 */
.L_x_96:
        /* <DEDUP_REMOVED lines=12> */
.L_x_99:
[----:B------:R-:W-:Y:S05]  /*168d0*/  BSYNC B1 ;  /* 0x0000000000017941 */ /* 0x000fea0003800000 */
.L_x_98:
        /* <DEDUP_REMOVED lines=13> */
.L_x_101:
[----:B------:R-:W-:Y:S05]  /*169b0*/  BSYNC B1 ;  /* 0x0000000000017941 */ /* 0x000fea0003800000 */
.L_x_100:
        /* <DEDUP_REMOVED lines=13> */
.L_x_103:
[----:B------:R-:W-:Y:S05]  /*16a90*/  BSYNC B1 ;  /* 0x0000000000017941 */ /* 0x000fea0003800000 */
.L_x_102:
        /* <DEDUP_REMOVED lines=12> */
.L_x_105:
[----:B------:R-:W-:Y:S05]  /*16b60*/  BSYNC B1 ;  /* 0x0000000000017941 */ /* 0x000fea0003800000 */
.L_x_104:
        /* <DEDUP_REMOVED lines=12> */
.L_x_107:
[----:B------:R-:W-:Y:S05]  /*16c30*/  BSYNC B1 ;  /* 0x0000000000017941 */ /* 0x000fea0003800000 */
.L_x_106:
        /* <DEDUP_REMOVED lines=12> */
.L_x_109:
[----:B------:R-:W-:Y:S05]  /*16d00*/  BSYNC B1 ;  /* 0x0000000000017941 */ /* 0x000fea0003800000 */
.L_x_108:
[----:B0----5:R-:W-:Y:S01]  /*16d10*/  IMAD.U32 R22, R17, 0x10000, RZ ;  /* 0x0001000011167824 */ /* 0x021fe200078e00ff */
[----:B------:R-:W-:Y:S01]  /*16d20*/  ISETP.GT.AND P4, PT, R0, 0x80, P2 ;  /* 0x000000800000780c */ /* 0x000fe20001784270 */
[----:B------:R-:W-:Y:S01]  /*16d30*/  ULDC.64 UR4, c[0x0][0x208] ;  /* 0x0000820000047ab9 */ /* 0x000fe20000000a00 */
[----:B------:R-:W-:Y:S01]  /*16d40*/  BSSY B1, `(.L_x_110) ;  /* 0x0000008000017945 */ /* 0x000fe20003800000 */
[----:B------:R-:W-:-:S04]  /*16d50*/  FMUL R22, R22, R16 ;  /* 0x0000001016167220 */ /* 0x000fc80000400000 */
[----:B------:R-:W-:-:S05]  /*16d60*/  FFMA R22, R216, R2, R22 ;  /* 0x00000002d8167223 */ /* 0x000fca0000000016 */
[----:B------:R-:W-:-:S05]  /*16d70*/  F2FP.BF16.F32.PACK_AB R22, RZ, R22 ;  /* 0x00000016ff16723e */ /* 0x000fca00000010ff */
[----:B------:R0:W-:Y:S01]  /*16d80*/  @P5 STG.E.U16 desc[UR4][R6.64+0x40], R22 ;  /* 0x0000401606005986 */ /* 0x0001e2000c101504 */
[----:B------:R-:W-:Y:S05]  /*16d90*/  @!P4 BRA `(.L_x_111) ;  /* 0x000000000008c947 */ /* 0x000fea0003800000 */
[----:B------:R-:W-:Y:S02]  /*16da0*/  ULDC.64 UR4, c[0x0][0x208] ;  /* 0x0000820000047ab9 */ /* 0x000fe40000000a00 */
[----:B------:R0:W5:Y:S03]  /*16db0*/  LDG.E.LTC128B.U16 R17, desc[UR4][R10.64+0x42] ;  /* 0x000042040a117981 */ /* 0x000166000c1e1520 */
.L_x_111:
[----:B------:R-:W-:Y:S05]  /*16dc0*/  BSYNC B1 ;  /* 0x0000000000017941 */ /* 0x000fea0003800000 */
.L_x_110:
        /* <DEDUP_REMOVED lines=11> */
.L_x_113:
[----:B------:R-:W-:Y:S05]  /*16e80*/  BSYNC B1 ;  /* 0x0000000000017941 */ /* 0x000fea0003800000 */
.L_x_112:
        /* <DEDUP_REMOVED lines=11> */
.L_x_115:
[----:B------:R-:W-:Y:S05]  /*16f40*/  BSYNC B1 ;  /* 0x0000000000017941 */ /* 0x000fea0003800000 */
.L_x_114:
[----:B0----5:R-:W-:Y:S01]  /*16f50*/  SHF.L.U32 R22, R17, 0x10, RZ ;  /* 0x0000001011167819 */ /* 0x021fe200000006ff */
[----:B------:R-:W-:Y:S01]  /*16f60*/  ULDC.64 UR4, c[0x0][0x208] ;  /* 0x0000820000047ab9 */ /* 0x000fe20000000a00 */
[----:B------:R-:W-:Y:S01]  /*16f70*/  ISETP.GT.AND P3, PT, R0, 0x80, P1 ;  /* 0x000000800000780c */ /* 0x000fe20000f64270 */
[----:B------:R-:W-:Y:S02]  /*16f80*/  BSSY B1, `(.L_x_116) ;  /* 0x0000008000017945 */ /* 0x000fe40003800000 */
[----:B------:R-:W-:-:S04]  /*16f90*/  FMUL R22, R22, R16 ;  /* 0x0000001016167220 */ /* 0x000fc80000400000 */
[----:B------:R-:W-:-:S05]  /*16fa0*/  FFMA R22, R219, R2, R22 ;  /* 0x00000002db167223 */ /* 0x000fca0000000016 */
[----:B------:R-:W-:-:S05]  /*16fb0*/  F2FP.BF16.F32.PACK_AB R22, RZ, R22 ;  /* 0x00000016ff16723e */ /* 0x000fca00000010ff */
[----:B------:R0:W-:Y:S01]  /*16fc0*/  @P2 STG.E.U16 desc[UR4][R14.64+0x42], R22 ;  /* 0x000042160e002986 */ /* 0x0001e2000c101504 */
[----:B------:R-:W-:Y:S05]  /*16fd0*/  @!P3 BRA `(.L_x_117) ;  /* 0x000000000008b947 */ /* 0x000fea0003800000 */
[----:B------:R-:W-:Y:S02]  /*16fe0*/  ULDC.64 UR4, c[0x0][0x208] ;  /* 0x0000820000047ab9 */ /* 0x000fe40000000a00 */
[----:B------:R0:W5:Y:S03]  /*16ff0*/  LDG.E.LTC128B.U16 R17, desc[UR4][R10.64+0x50] ;  /* 0x000050040a117981 */ /* 0x000166000c1e1520 */
.L_x_117:
[----:B------:R-:W-:Y:S05]  /*17000*/  BSYNC B1 ;  /* 0x0000000000017941 */ /* 0x000fea0003800000 */
.L_x_116:
[----:B-----5:R-:W-:Y:S01]  /*17010*/  IMAD.U32 R23, R17, 0x10000, RZ ;  /* 0x0001000011177824 */ /* 0x020fe200078e00ff */
        /* <DEDUP_REMOVED lines=10> */
.L_x_119:
[----:B------:R-:W-:Y:S05]  /*170c0*/  BSYNC B1 ;  /* 0x0000000000017941 */ /* 0x000fea0003800000 */
.L_x_118:
        /* <DEDUP_REMOVED lines=11> */
.L_x_121:
[----:B------:R-:W-:Y:S05]  /*17180*/  BSYNC B1 ;  /* 0x0000000000017941 */ /* 0x000fea0003800000 */
.L_x_120:
        /* <DEDUP_REMOVED lines=11> */
.L_x_123:
[----:B------:R-:W-:Y:S05]  /*17240*/  BSYNC B1 ;  /* 0x0000000000017941 */ /* 0x000fea0003800000 */
.L_x_122:
[----:B0----5:R-:W-:Y:S01]  /*17250*/  IMAD.U32 R23, R17, 0x10000, RZ ;  /* 0x0001000011177824 */ /* 0x021fe200078e00ff */
[----:B------:R-:W-:Y:S01]  /*17260*/  ISETP.GT.AND P3, PT, R3, 0x30, PT ;  /* 0x000000300300780c */ /* 0x000fe20003f64270 */
[----:B------:R-:W-:Y:S01]  /*17270*/  ULDC.64 UR4, c[0x0][0x208] ;  /* 0x0000820000047ab9 */ /* 0x000fe20000000a00 */
[----:B------:R-:W-:Y:S01]  /*17280*/  BSSY B1, `(.L_x_124) ;  /* 0x0000009000017945 */ /* 0x000fe20003800000 */
[----:B------:R-:W-:Y:S01]  /*17290*/  FMUL R22, R23, R16 ;  /* 0x0000001017167220 */ /* 0x000fe20000400000 */
[----:B------:R-:W-:-:S03]  /*172a0*/  ISETP.GT.AND P1, PT, R0, RZ, P3 ;  /* 0x000000ff0000720c */ /* 0x000fc60001f24270 */
[----:B------:R-:W-:-:S05]  /*172b0*/  FFMA R22, R223, R2, R22 ;  /* 0x00000002df167223 */ /* 0x000fca0000000016 */
[----:B------:R-:W-:-:S05]  /*172c0*/  F2FP.BF16.F32.PACK_AB R22, RZ, R22 ;  /* 0x00000016ff16723e */ /* 0x000fca00000010ff */
[----:B------:R0:W-:Y:S01]  /*172d0*/  @P0 STG.E.U16 desc[UR4][R14.64+0x52], R22 ;  /* 0x000052160e000986 */ /* 0x0001e2000c101504 */
[----:B------:R-:W-:Y:S05]  /*172e0*/  @!P1 BRA `(.L_x_125) ;  /* 0x0000000000089947 */ /* 0x000fea0003800000 */
[----:B------:R-:W-:Y:S02]  /*172f0*/  ULDC.64 UR4, c[0x0][0x208] ;  /* 0x0000820000047ab9 */ /* 0x000fe40000000a00 */
[----:B------:R0:W5:Y:S03]  /*17300*/  LDG.E.LTC128B.U16 R17, desc[UR4][R20.64+0x60] ;  /* 0x0000600414117981 */ /* 0x000166000c1e1520 */
.L_x_125:
[----:B------:R-:W-:Y:S05]  /*17310*/  BSYNC B1 ;  /* 0x0000000000017941 */ /* 0x000fea0003800000 */
.L_x_124:
[----:B-----5:R-:W-:Y:S01]  /*17320*/  SHF.L.U32 R23, R17, 0x10, RZ ;  /* 0x0000001011177819 */ /* 0x020fe200000006ff */
[----:B------:R-:W-:Y:S01]  /*17330*/  ULDC.64 UR4, c[0x0][0x208] ;  /* 0x0000820000047ab9 */ /* 0x000fe20000000a00 */
[----:B------:R-:W-:Y:S01]  /*17340*/  ISETP.GT.AND P2, PT, R3, 0x31, PT ;  /* 0x000000310300780c */ /* 0x000fe20003f44270 */
[----:B------:R-:W-:Y:S02]  /*17350*/  BSSY B1, `(.L_x_126) ;  /* 0x0000009000017945 */ /* 0x000fe40003800000 */
        /* <DEDUP_REMOVED lines=8> */
.L_x_127:
[----:B------:R-:W-:Y:S05]  /*173e0*/  BSYNC B1 ;  /* 0x0000000000017941 */ /* 0x000fea0003800000 */
.L_x_126:
        /* <DEDUP_REMOVED lines=11> */
.L_x_129:
[----:B------:R-:W-:Y:S05]  /*174a0*/  BSYNC B1 ;  /* 0x0000000000017941 */ /* 0x000fea0003800000 */
.L_x_128:
        /* <DEDUP_REMOVED lines=11> */
.L_x_131:
[----:B------:R-:W-:Y:S05]  /*17560*/  BSYNC B1 ;  /* 0x0000000000017941 */ /* 0x000fea0003800000 */
.L_x_130:
        /* <DEDUP_REMOVED lines=12> */
.L_x_133:
[----:B------:R-:W-:Y:S05]  /*17630*/  BSYNC B1 ;  /* 0x0000000000017941 */ /* 0x000fea0003800000 */
.L_x_132:
[----:B-----5:R-:W-:Y:S01]  /*17640*/  IMAD.U32 R23, R17, 0x10000, RZ ;  /* 0x0001000011177824 */ /* 0x020fe200078e00ff */
        /* <DEDUP_REMOVED lines=11> */
.L_x_135:
[----:B------:R-:W-:Y:S05]  /*17700*/  BSYNC B1 ;  /* 0x0000000000017941 */ /* 0x000fea0003800000 */
.L_x_134:
        /* <DEDUP_REMOVED lines=11> */
.L_x_137:
[----:B------:R-:W-:Y:S05]  /*177c0*/  BSYNC B1 ;  /* 0x0000000000017941 */ /* 0x000fea0003800000 */
.L_x_136:
        /* <DEDUP_REMOVED lines=11> */
.L_x_139:
[----:B------:R-:W-:Y:S05]  /*17880*/  BSYNC B1 ;  /* 0x0000000000017941 */ /* 0x000fea0003800000 */
.L_x_138:
        /* <DEDUP_REMOVED lines=11> */
.L_x_141:
[----:B------:R-:W-:Y:S05]  /*17940*/  BSYNC B1 ;  /* 0x0000000000017941 */ /* 0x000fea0003800000 */
.L_x_140:
        /* <DEDUP_REMOVED lines=11> */
.L_x_143:
[----:B------:R-:W-:Y:S05]  /*17a00*/  BSYNC B1 ;  /* 0x0000000000017941 */ /* 0x000fea0003800000 */
.L_x_142:
        /* <DEDUP_REMOVED lines=11> */
.L_x_145:
[----:B------:R-:W-:Y:S05]  /*17ac0*/  BSYNC B1 ;  /* 0x0000000000017941 */ /* 0x000fea0003800000 */
.L_x_144:
[----:B-----5:R-:W-:Y:S01]  /*17ad0*/  SHF.L.U32 R23, R17, 0x10, RZ ;  /* 0x0000001011177819 */ /* 0x020fe200000006ff */
        /* <DEDUP_REMOVED lines=10> */
.L_x_147:
[----:B------:R-:W-:Y:S05]  /*17b80*/  BSYNC B1 ;  /* 0x0000000000017941 */ /* 0x000fea0003800000 */
.L_x_146:
        /* <DEDUP_REMOVED lines=11> */
.L_x_149:
[----:B------:R-:W-:Y:S05]  /*17c40*/  BSYNC B1 ;  /* 0x0000000000017941 */ /* 0x000fea0003800000 */
.L_x_148:
        /* <DEDUP_REMOVED lines=11> */
.L_x_151:
[----:B------:R-:W-:Y:S05]  /*17d00*/  BSYNC B1 ;  /* 0x0000000000017941 */ /* 0x000fea0003800000 */
.L_x_150:
        /* <DEDUP_REMOVED lines=11> */
.L_x_153:
[----:B------:R-:W-:Y:S05]  /*17dc0*/  BSYNC B1 ;  /* 0x0000000000017941 */ /* 0x000fea0003800000 */
.L_x_152:
        /* <DEDUP_REMOVED lines=11> */
.L_x_155:
[----:B------:R-:W-:Y:S05]  /*17e80*/  BSYNC B1 ;  /* 0x0000000000017941 */ /* 0x000fea0003800000 */
.L_x_154:
[----:B0----5:R-:W-:Y:S01]  /*17e90*/  SHF.L.U32 R23, R17, 0x10, RZ ;  /* 0x0000001011177819 */ /* 0x021fe200000006ff */
        /* <DEDUP_REMOVED lines=11> */
.L_x_157:
[----:B------:R-:W-:Y:S05]  /*17f50*/  BSYNC B1 ;  /* 0x0000000000017941 */ /* 0x000fea0003800000 */
.L_x_156:
        /* <DEDUP_REMOVED lines=12> */
.L_x_159:
[----:B------:R-:W-:Y:S05]  /*18020*/  BSYNC B1 ;  /* 0x0000000000017941 */ /* 0x000fea0003800000 */
.L_x_158:
        /* <DEDUP_REMOVED lines=11> */
.L_x_161:
[----:B------:R-:W-:Y:S05]  /*180e0*/  BSYNC B1 ;  /* 0x0000000000017941 */ /* 0x000fea0003800000 */
.L_x_160:
        /* <DEDUP_REMOVED lines=11> */
.L_x_163:
[----:B------:R-:W-:Y:S05]  /*181a0*/  BSYNC B1 ;  /* 0x0000000000017941 */ /* 0x000fea0003800000 */
.L_x_162:
        /* <DEDUP_REMOVED lines=12> */
.L_x_165:
[----:B------:R-:W-:Y:S05]  /*18270*/  BSYNC B1 ;  /* 0x0000000000017941 */ /* 0x000fea0003800000 */
.L_x_164:
        /* <DEDUP_REMOVED lines=12> */
.L_x_167:
[----:B------:R-:W-:Y:S05]  /*18340*/  BSYNC B1 ;  /* 0x0000000000017941 */ /* 0x000fea0003800000 */
.L_x_166:
        /* <DEDUP_REMOVED lines=11> */
.L_x_169:
[----:B------:R-:W-:Y:S05]  /*18400*/  BSYNC B1 ;  /* 0x0000000000017941 */ /* 0x000fea0003800000 */
.L_x_168:
        /* <DEDUP_REMOVED lines=11> */
.L_x_171:
[----:B------:R-:W-:Y:S05]  /*184c0*/  BSYNC B1 ;  /* 0x0000000000017941 */ /* 0x000fea0003800000 */
.L_x_170:
        /* <DEDUP_REMOVED lines=11> */
.L_x_173:
[----:B------:R-:W-:Y:S05]  /*18580*/  BSYNC B1 ;  /* 0x0000000000017941 */ /* 0x000fea0003800000 */
.L_x_172:
        /* <DEDUP_REMOVED lines=11> */
.L_x_175:
[----:B------:R-:W-:Y:S05]  /*18640*/  BSYNC B1 ;  /* 0x0000000000017941 */ /* 0x000fea0003800000 */
.L_x_174:
        /* <DEDUP_REMOVED lines=11> */
.L_x_177:
[----:B------:R-:W-:Y:S05]  /*18700*/  BSYNC B1 ;  /* 0x0000000000017941 */ /* 0x000fea0003800000 */
.L_x_176:
        /* <DEDUP_REMOVED lines=11> */
.L_x_179:
[----:B------:R-:W-:Y:S05]  /*187c0*/  BSYNC B1 ;  /* 0x0000000000017941 */ /* 0x000fea0003800000 */
.L_x_178:
        /* <DEDUP_REMOVED lines=11> */
.L_x_181:
[----:B------:R-:W-:Y:S05]  /*18880*/  BSYNC B1 ;  /* 0x0000000000017941 */ /* 0x000fea0003800000 */
.L_x_180:
        /* <DEDUP_REMOVED lines=11> */
.L_x_183:
[----:B------:R-:W-:Y:S05]  /*18940*/  BSYNC B1 ;  /* 0x0000000000017941 */ /* 0x000fea0003800000 */
.L_x_182:
        /* <DEDUP_REMOVED lines=11> */
.L_x_185:
[----:B------:R-:W-:Y:S05]  /*18a00*/  BSYNC B1 ;  /* 0x0000000000017941 */ /* 0x000fea0003800000 */
.L_x_184:
        /* <DEDUP_REMOVED lines=11> */
.L_x_187:
[----:B------:R-:W-:Y:S05]  /*18ac0*/  BSYNC B1 ;  /* 0x0000000000017941 */ /* 0x000fea0003800000 */
.L_x_186:
        /* <DEDUP_REMOVED lines=12> */
.L_x_189:
[----:B------:R-:W-:Y:S05]  /*18b90*/  BSYNC B1 ;  /* 0x0000000000017941 */ /* 0x000fea0003800000 */
.L_x_188:
        /* <DEDUP_REMOVED lines=12> */
.L_x_191:
[----:B------:R-:W-:Y:S05]  /*18c60*/  BSYNC B1 ;  /* 0x0000000000017941 */ /* 0x000fea0003800000 */
.L_x_190:
        /* <DEDUP_REMOVED lines=11> */
.L_x_193:
[----:B------:R-:W-:Y:S05]  /*18d20*/  BSYNC B1 ;  /* 0x0000000000017941 */ /* 0x000fea0003800000 */
.L_x_192:
        /* <DEDUP_REMOVED lines=11> */
.L_x_195:
[----:B------:R-:W-:Y:S05]  /*18de0*/  BSYNC B1 ;  /* 0x0000000000017941 */ /* 0x000fea0003800000 */
.L_x_194:
        /* <DEDUP_REMOVED lines=12> */
.L_x_197:
[----:B------:R-:W-:Y:S05]  /*18eb0*/  BSYNC B1 ;  /* 0x0000000000017941 */ /* 0x000fea0003800000 */
.L_x_196:
        /* <DEDUP_REMOVED lines=12> */
.L_x_199:
[----:B------:R-:W-:Y:S05]  /*18f80*/  BSYNC B1 ;  /* 0x0000000000017941 */ /* 0x000fea0003800000 */
.L_x_198:
        /* <DEDUP_REMOVED lines=11> */
.L_x_201:
[----:B------:R-:W-:Y:S05]  /*19040*/  BSYNC B1 ;  /* 0x0000000000017941 */ /* 0x000fea0003800000 */
.L_x_200:
        /* <DEDUP_REMOVED lines=11> */
.L_x_203:
[----:B------:R-:W-:Y:S05]  /*19100*/  BSYNC B1 ;  /* 0x0000000000017941 */ /* 0x000fea0003800000 */
.L_x_202:
        /* <DEDUP_REMOVED lines=11> */
.L_x_205:
[----:B------:R-:W-:Y:S05]  /*191c0*/  BSYNC B1 ;  /* 0x0000000000017941 */ /* 0x000fea0003800000 */
.L_x_204:
        /* <DEDUP_REMOVED lines=11> */
.L_x_207:
[----:B------:R-:W-:Y:S05]  /*19280*/  BSYNC B1 ;  /* 0x0000000000017941 */ /* 0x000fea0003800000 */
.L_x_206:
        /* <DEDUP_REMOVED lines=11> */
.L_x_209:
[----:B------:R-:W-:Y:S05]  /*19340*/  BSYNC B1 ;  /* 0x0000000000017941 */ /* 0x000fea0003800000 */
.L_x_208:
        /* <DEDUP_REMOVED lines=11> */
.L_x_211:
[----:B------:R-:W-:Y:S05]  /*19400*/  BSYNC B1 ;  /* 0x0000000000017941 */ /* 0x000fea0003800000 */
.L_x_210:
        /* <DEDUP_REMOVED lines=11> */
.L_x_213:
[----:B------:R-:W-:Y:S05]  /*194c0*/  BSYNC B1 ;  /* 0x0000000000017941 */ /* 0x000fea0003800000 */
.L_x_212:
        /* <DEDUP_REMOVED lines=11> */
.L_x_215:
[----:B------:R-:W-:Y:S05]  /*19580*/  BSYNC B1 ;  /* 0x0000000000017941 */ /* 0x000fea0003800000 */
.L_x_214:
        /* <DEDUP_REMOVED lines=11> */
.L_x_217:
[----:B------:R-:W-:Y:S05]  /*19640*/  BSYNC B1 ;  /* 0x0000000000017941 */ /* 0x000fea0003800000 */
.L_x_216:
        /* <DEDUP_REMOVED lines=11> */
.L_x_219:
[----:B------:R-:W-:Y:S05]  /*19700*/  BSYNC B1 ;  /* 0x0000000000017941 */ /* 0x000fea0003800000 */
.L_x_218:
        /* <DEDUP_REMOVED lines=12> */
.L_x_221:
[----:B------:R-:W-:Y:S05]  /*197d0*/  BSYNC B1 ;  /* 0x0000000000017941 */ /* 0x000fea0003800000 */
.L_x_220:
        /* <DEDUP_REMOVED lines=12> */
.L_x_223:
[----:B------:R-:W-:Y:S05]  /*198a0*/  BSYNC B1 ;  /* 0x0000000000017941 */ /* 0x000fea0003800000 */
.L_x_222:
        /* <DEDUP_REMOVED lines=11> */
.L_x_225:
[----:B------:R-:W-:Y:S05]  /*19960*/  BSYNC B1 ;  /* 0x0000000000017941 */ /* 0x000fea0003800000 */
.L_x_224:
        /* <DEDUP_REMOVED lines=11> */
.L_x_227:
[----:B------:R-:W-:Y:S05]  /*19a20*/  BSYNC B1 ;  /* 0x0000000000017941 */ /* 0x000fea0003800000 */
.L_x_226:
        /* <DEDUP_REMOVED lines=12> */
.L_x_229:
[----:B------:R-:W-:Y:S05]  /*19af0*/  BSYNC B1 ;  /* 0x0000000000017941 */ /* 0x000fea0003800000 */
.L_x_228:
        /* <DEDUP_REMOVED lines=12> */
.L_x_231:
[----:B------:R-:W-:Y:S05]  /*19bc0*/  BSYNC B1 ;  /* 0x0000000000017941 */ /* 0x000fea0003800000 */
.L_x_230:
        /* <DEDUP_REMOVED lines=11> */
.L_x_233:
[----:B------:R-:W-:Y:S05]  /*19c80*/  BSYNC B1 ;  /* 0x0000000000017941 */ /* 0x000fea0003800000 */
.L_x_232:
        /* <DEDUP_REMOVED lines=11> */
.L_x_235:
[----:B------:R-:W-:Y:S05]  /*19d40*/  BSYNC B1 ;  /* 0x0000000000017941 */ /* 0x000fea0003800000 */
.L_x_234:
        /* <DEDUP_REMOVED lines=11> */
.L_x_237:
[----:B------:R-:W-:Y:S05]  /*19e00*/  BSYNC B1 ;  /* 0x0000000000017941 */ /* 0x000fea0003800000 */
.L_x_236:
        /* <DEDUP_REMOVED lines=11> */
.L_x_239:
[----:B------:R-:W-:Y:S05]  /*19ec0*/  BSYNC B1 ;  /* 0x0000000000017941 */ /* 0x000fea0003800000 */
.L_x_238:
        /* <DEDUP_REMOVED lines=11> */
.L_x_241:
[----:B------:R-:W-:Y:S05]  /*19f80*/  BSYNC B1 ;  /* 0x0000000000017941 */ /* 0x000fea0003800000 */
.L_x_240:
        /* <DEDUP_REMOVED lines=11> */
.L_x_243:
[----:B------:R-:W-:Y:S05]  /*1a040*/  BSYNC B1 ;  /* 0x0000000000017941 */ /* 0x000fea0003800000 */
.L_x_242:
        /* <DEDUP_REMOVED lines=11> */
.L_x_245:
[----:B------:R-:W-:Y:S05]  /*1a100*/  BSYNC B1 ;  /* 0x0000000000017941 */ /* 0x000fea0003800000 */
.L_x_244:
        /* <DEDUP_REMOVED lines=11> */
.L_x_247:
[----:B------:R-:W-:Y:S05]  /*1a1c0*/  BSYNC B1 ;  /* 0x0000000000017941 */ /* 0x000fea0003800000 */
.L_x_246:
        /* <DEDUP_REMOVED lines=11> */
.L_x_249:
[----:B------:R-:W-:Y:S05]  /*1a280*/  BSYNC B1 ;  /* 0x0000000000017941 */ /* 0x000fea0003800000 */
.L_x_248:
        /* <DEDUP_REMOVED lines=11> */
.L_x_251:
[----:B------:R-:W-:Y:S05]  /*1a340*/  BSYNC B1 ;  /* 0x0000000000017941 */ /* 0x000fea0003800000 */
.L_x_250:
        /* <DEDUP_REMOVED lines=12> */
.L_x_253:
[----:B------:R-:W-:Y:S05]  /*1a410*/  BSYNC B1 ;  /* 0x0000000000017941 */ /* 0x000fea0003800000 */
.L_x_252:
        /* <DEDUP_REMOVED lines=12> */
.L_x_255:
[----:B------:R-:W-:Y:S05]  /*1a4e0*/  BSYNC B1 ;  /* 0x0000000000017941 */ /* 0x000fea0003800000 */
.L_x_254:
        /* <DEDUP_REMOVED lines=11> */
.L_x_257:
[----:B------:R-:W-:Y:S05]  /*1a5a0*/  BSYNC B1 ;  /* 0x0000000000017941 */ /* 0x000fea0003800000 */
.L_x_256:
        /* <DEDUP_REMOVED lines=11> */
.L_x_259:
[----:B------:R-:W-:Y:S05]  /*1a660*/  BSYNC B1 ;  /* 0x0000000000017941 */ /* 0x000fea0003800000 */
.L_x_258:
        /* <DEDUP_REMOVED lines=12> */
.L_x_261:
[----:B------:R-:W-:Y:S05]  /*1a730*/  BSYNC B1 ;  /* 0x0000000000017941 */ /* 0x000fea0003800000 */
.L_x_260:
        /* <DEDUP_REMOVED lines=12> */
.L_x_263:
[----:B------:R-:W-:Y:S05]  /*1a800*/  BSYNC B1 ;  /* 0x0000000000017941 */ /* 0x000fea0003800000 */
.L_x_262:
        /* <DEDUP_REMOVED lines=11> */
.L_x_265:
[----:B------:R-:W-:Y:S05]  /*1a8c0*/  BSYNC B1 ;  /* 0x0000000000017941 */ /* 0x000fea0003800000 */
.L_x_264:
        /* <DEDUP_REMOVED lines=11> */
.L_x_267:
[----:B------:R-:W-:Y:S05]  /*1a980*/  BSYNC B1 ;  /* 0x0000000000017941 */ /* 0x000fea0003800000 */
.L_x_266:
        /* <DEDUP_REMOVED lines=11> */
.L_x_269:
[----:B------:R-:W-:Y:S05]  /*1aa40*/  BSYNC B1 ;  /* 0x0000000000017941 */ /* 0x000fea0003800000 */
.L_x_268:
        /* <DEDUP_REMOVED lines=11> */
.L_x_271:
[----:B------:R-:W-:Y:S05]  /*1ab00*/  BSYNC B1 ;  /* 0x0000000000017941 */ /* 0x000fea0003800000 */
.L_x_270:
        /* <DEDUP_REMOVED lines=11> */
.L_x_273:
[----:B------:R-:W-:Y:S05]  /*1abc0*/  BSYNC B1 ;  /* 0x0000000000017941 */ /* 0x000fea0003800000 */
.L_x_272:
        /* <DEDUP_REMOVED lines=11> */
.L_x_275:
[----:B------:R-:W-:Y:S05]  /*1ac80*/  BSYNC B1 ;  /* 0x0000000000017941 */ /* 0x000fea0003800000 */
.L_x_274:
        /* <DEDUP_REMOVED lines=11> */
.L_x_277:
[----:B------:R-:W-:Y:S05]  /*1ad40*/  BSYNC B1 ;  /* 0x0000000000017941 */ /* 0x000fea0003800000 */
.L_x_276:
        /* <DEDUP_REMOVED lines=11> */
.L_x_279:
[----:B------:R-:W-:Y:S05]  /*1ae00*/  BSYNC B1 ;  /* 0x0000000000017941 */ /* 0x000fea0003800000 */
.L_x_278:
        /* <DEDUP_REMOVED lines=11> */
.L_x_281:
[----:B------:R-:W-:Y:S05]  /*1aec0*/  BSYNC B1 ;  /* 0x0000000000017941 */ /* 0x000fea0003800000 */
.L_x_280:
        /* <DEDUP_REMOVED lines=11> */
.L_x_283:
[----:B------:R-:W-:Y:S05]  /*1af80*/  BSYNC B1 ;  /* 0x0000000000017941 */ /* 0x000fea0003800000 */
.L_x_282:
        /* <DEDUP_REMOVED lines=12> */
.L_x_285:
[----:B------:R-:W-:Y:S05]  /*1b050*/  BSYNC B1 ;  /* 0x0000000000017941 */ /* 0x000fea0003800000 */
.L_x_284:
        /* <DEDUP_REMOVED lines=12> */
.L_x_287:
[----:B------:R-:W-:Y:S05]  /*1b120*/  BSYNC B1 ;  /* 0x0000000000017941 */ /* 0x000fea0003800000 */
.L_x_286:
        /* <DEDUP_REMOVED lines=11> */
.L_x_289:
[----:B------:R-:W-:Y:S05]  /*1b1e0*/  BSYNC B1 ;  /* 0x0000000000017941 */ /* 0x000fea0003800000 */
.L_x_288:
        /* <DEDUP_REMOVED lines=11> */
.L_x_291:
[----:B------:R-:W-:Y:S05]  /*1b2a0*/  BSYNC B1 ;  /* 0x0000000000017941 */ /* 0x000fea0003800000 */
.L_x_290:
        /* <DEDUP_REMOVED lines=12> */
.L_x_293:
[----:B------:R-:W-:Y:S05]  /*1b370*/  BSYNC B1 ;  /* 0x0000000000017941 */ /* 0x000fea0003800000 */
.L_x_292:
        /* <DEDUP_REMOVED lines=12> */
.L_x_295:
[----:B------:R-:W-:Y:S05]  /*1b440*/  BSYNC B1 ;  /* 0x0000000000017941 */ /* 0x000fea0003800000 */
.L_x_294:
        /* <DEDUP_REMOVED lines=11> */
.L_x_297:
[----:B------:R-:W-:Y:S05]  /*1b500*/  BSYNC B1 ;  /* 0x0000000000017941 */ /* 0x000fea0003800000 */
.L_x_296:
        /* <DEDUP_REMOVED lines=11> */
.L_x_299:
[----:B------:R-:W-:Y:S05]  /*1b5c0*/  BSYNC B1 ;  /* 0x0000000000017941 */ /* 0x000fea0003800000 */
.L_x_298:
        /* <DEDUP_REMOVED lines=11> */
.L_x_301:
[----:B------:R-:W-:Y:S05]  /*1b680*/  BSYNC B1 ;  /* 0x0000000000017941 */ /* 0x000fea0003800000 */
.L_x_300:
        /* <DEDUP_REMOVED lines=11> */
.L_x_303:
[----:B------:R-:W-:Y:S05]  /*1b740*/  BSYNC B1 ;  /* 0x0000000000017941 */ /* 0x000fea0003800000 */
.L_x_302:
        /* <DEDUP_REMOVED lines=11> */
.L_x_305:
[----:B------:R-:W-:Y:S05]  /*1b800*/  BSYNC B1 ;  /* 0x0000000000017941 */ /* 0x000fea0003800000 */
.L_x_304:
        /* <DEDUP_REMOVED lines=11> */
.L_x_307:
[----:B------:R-:W-:Y:S05]  /*1b8c0*/  BSYNC B1 ;  /* 0x0000000000017941 */ /* 0x000fea0003800000 */
.L_x_306:
        /* <DEDUP_REMOVED lines=11> */
.L_x_309:
[----:B------:R-:W-:Y:S05]  /*1b980*/  BSYNC B1 ;  /* 0x0000000000017941 */ /* 0x000fea0003800000 */
.L_x_308:
        /* <DEDUP_REMOVED lines=11> */
.L_x_311:
[----:B------:R-:W-:Y:S05]  /*1ba40*/  BSYNC B1 ;  /* 0x0000000000017941 */ /* 0x000fea0003800000 */
.L_x_310:
        /* <DEDUP_REMOVED lines=11> */
.L_x_313:
[----:B------:R-:W-:Y:S05]  /*1bb00*/  BSYNC B1 ;  /* 0x0000000000017941 */ /* 0x000fea0003800000 */
.L_x_312:
        /* <DEDUP_REMOVED lines=11> */
.L_x_315:
[----:B------:R-:W-:Y:S05]  /*1bbc0*/  BSYNC B1 ;  /* 0x0000000000017941 */ /* 0x000fea0003800000 */
.L_x_314:
        /* <DEDUP_REMOVED lines=12> */
.L_x_317:
[----:B------:R-:W-:Y:S05]  /*1bc90*/  BSYNC B1 ;  /* 0x0000000000017941 */ /* 0x000fea0003800000 */
.L_x_316:
        /* <DEDUP_REMOVED lines=12> */
.L_x_319:
[----:B------:R-:W-:Y:S05]  /*1bd60*/  BSYNC B1 ;  /* 0x0000000000017941 */ /* 0x000fea0003800000 */
.L_x_318:
        /* <DEDUP_REMOVED lines=11> */
.L_x_321:
[----:B------:R-:W-:Y:S05]  /*1be20*/  BSYNC B1 ;  /* 0x0000000000017941 */ /* 0x000fea0003800000 */
.L_x_320:
        /* <DEDUP_REMOVED lines=11> */
.L_x_323:
[----:B------:R-:W-:Y:S05]  /*1bee0*/  BSYNC B1 ;  /* 0x0000000000017941 */ /* 0x000fea0003800000 */
.L_x_322:
        /* <DEDUP_REMOVED lines=12> */
.L_x_325:
[----:B------:R-:W-:Y:S05]  /*1bfb0*/  BSYNC B1 ;  /* 0x0000000000017941 */ /* 0x000fea0003800000 */
.L_x_324:
        /* <DEDUP_REMOVED lines=12> */
.L_x_327:
[----:B------:R-:W-:Y:S05]  /*1c080*/  BSYNC B1 ;  /* 0x0000000000017941 */ /* 0x000fea0003800000 */
.L_x_326:
        /* <DEDUP_REMOVED lines=11> */
.L_x_329:
[----:B------:R-:W-:Y:S05]  /*1c140*/  BSYNC B1 ;  /* 0x0000000000017941 */ /* 0x000fea0003800000 */
.L_x_328:
        /* <DEDUP_REMOVED lines=11> */
.L_x_331:
[----:B------:R-:W-:Y:S05]  /*1c200*/  BSYNC B1 ;  /* 0x0000000000017941 */ /* 0x000fea0003800000 */
.L_x_330:
        /* <DEDUP_REMOVED lines=11> */
.L_x_333:
[----:B------:R-:W-:Y:S05]  /*1c2c0*/  BSYNC B1 ;  /* 0x0000000000017941 */ /* 0x000fea0003800000 */
.L_x_332:
        /* <DEDUP_REMOVED lines=11> */
.L_x_335:
[----:B------:R-:W-:Y:S05]  /*1c380*/  BSYNC B1 ;  /* 0x0000000000017941 */ /* 0x000fea0003800000 */
.L_x_334:
        /* <DEDUP_REMOVED lines=11> */
.L_x_337:
[----:B------:R-:W-:Y:S05]  /*1c440*/  BSYNC B1 ;  /* 0x0000000000017941 */ /* 0x000fea0003800000 */
.L_x_336:
        /* <DEDUP_REMOVED lines=11> */
.L_x_339:
[----:B------:R-:W-:Y:S05]  /*1c500*/  BSYNC B1 ;  /* 0x0000000000017941 */ /* 0x000fea0003800000 */
.L_x_338:
        /* <DEDUP_REMOVED lines=11> */
.L_x_341:
[----:B------:R-:W-:Y:S05]  /*1c5c0*/  BSYNC B1 ;  /* 0x0000000000017941 */ /* 0x000fea0003800000 */
.L_x_340:
        /* <DEDUP_REMOVED lines=11> */
.L_x_343:
[----:B------:R-:W-:Y:S05]  /*1c680*/  BSYNC B1 ;  /* 0x0000000000017941 */ /* 0x000fea0003800000 */
.L_x_342:
        /* <DEDUP_REMOVED lines=11> */
.L_x_345:
[----:B------:R-:W-:Y:S05]  /*1c740*/  BSYNC B1 ;  /* 0x0000000000017941 */ /* 0x000fea0003800000 */
.L_x_344:
        /* <DEDUP_REMOVED lines=11> */
.L_x_347:
[----:B------:R-:W-:Y:S05]  /*1c800*/  BSYNC B1 ;  /* 0x0000000000017941 */ /* 0x000fea0003800000 */
.L_x_346:
        /* <DEDUP_REMOVED lines=12> */
.L_x_349:
[----:B------:R-:W-:Y:S05]  /*1c8d0*/  BSYNC B1 ;  /* 0x0000000000017941 */ /* 0x000fea0003800000 */
.L_x_348:
        /* <DEDUP_REMOVED lines=12> */
.L_x_351:
[----:B------:R-:W-:Y:S05]  /*1c9a0*/  BSYNC B1 ;  /* 0x0000000000017941 */ /* 0x000fea0003800000 */
.L_x_350:
        /* <DEDUP_REMOVED lines=11> */
.L_x_353:
[----:B------:R-:W-:Y:S05]  /*1ca60*/  BSYNC B1 ;  /* 0x0000000000017941 */ /* 0x000fea0003800000 */
.L_x_352:
        /* <DEDUP_REMOVED lines=11> */
.L_x_355:
[----:B------:R-:W-:Y:S05]  /*1cb20*/  BSYNC B1 ;  /* 0x0000000000017941 */ /* 0x000fea0003800000 */
.L_x_354:
        /* <DEDUP_REMOVED lines=12> */
.L_x_357:
[----:B------:R-:W-:Y:S05]  /*1cbf0*/  BSYNC B1 ;  /* 0x0000000000017941 */ /* 0x000fea0003800000 */
.L_x_356:
        /* <DEDUP_REMOVED lines=12> */
.L_x_359:
[----:B------:R-:W-:Y:S05]  /*1ccc0*/  BSYNC B1 ;  /* 0x0000000000017941 */ /* 0x000fea0003800000 */
.L_x_358:
        /* <DEDUP_REMOVED lines=11> */
.L_x_361:
[----:B------:R-:W-:Y:S05]  /*1cd80*/  BSYNC B1 ;  /* 0x0000000000017941 */ /* 0x000fea0003800000 */
.L_x_360:
        /* <DEDUP_REMOVED lines=11> */
.L_x_363:
[----:B------:R-:W-:Y:S05]  /*1ce40*/  BSYNC B1 ;  /* 0x0000000000017941 */ /* 0x000fea0003800000 */
.L_x_362:
        /* <DEDUP_REMOVED lines=11> */
.L_x_365:
[----:B------:R-:W-:Y:S05]  /*1cf00*/  BSYNC B1 ;  /* 0x0000000000017941 */ /* 0x000fea0003800000 */
.L_x_364:
        /* <DEDUP_REMOVED lines=11> */
.L_x_367:
[----:B------:R-:W-:Y:S05]  /*1cfc0*/  BSYNC B1 ;  /* 0x0000000000017941 */ /* 0x000fea0003800000 */
.L_x_366:
        /* <DEDUP_REMOVED lines=11> */
.L_x_369:
[----:B------:R-:W-:Y:S05]  /*1d080*/  BSYNC B1 ;  /* 0x0000000000017941 */ /* 0x000fea0003800000 */
.L_x_368:
        /* <DEDUP_REMOVED lines=11> */
.L_x_371:
[----:B------:R-:W-:Y:S05]  /*1d140*/  BSYNC B1 ;  /* 0x0000000000017941 */ /* 0x000fea0003800000 */
.L_x_370:
        /* <DEDUP_REMOVED lines=11> */
.L_x_373:
[----:B------:R-:W-:Y:S05]  /*1d200*/  BSYNC B1 ;  /* 0x0000000000017941 */ /* 0x000fea0003800000 */
.L_x_372:
        /* <DEDUP_REMOVED lines=11> */
.L_x_375:
[----:B------:R-:W-:Y:S05]  /*1d2c0*/  BSYNC B1 ;  /* 0x0000000000017941 */ /* 0x000fea0003800000 */
.L_x_374:
        /* <DEDUP_REMOVED lines=11> */
.L_x_377:
[----:B------:R-:W-:Y:S05]  /*1d380*/  BSYNC B1 ;  /* 0x0000000000017941 */ /* 0x000fea0003800000 */
.L_x_376:
        /* <DEDUP_REMOVED lines=11> */
.L_x_379:
[----:B------:R-:W-:Y:S05]  /*1d440*/  BSYNC B1 ;  /* 0x0000000000017941 */ /* 0x000fea0003800000 */
.L_x_378:
        /* <DEDUP_REMOVED lines=12> */
.L_x_381:
[----:B------:R-:W-:Y:S05]  /*1d510*/  BSYNC B1 ;  /* 0x0000000000017941 */ /* 0x000fea0003800000 */
.L_x_380:
        /* <DEDUP_REMOVED lines=12> */
.L_x_383:
[----:B------:R-:W-:Y:S05]  /*1d5e0*/  BSYNC B1 ;  /* 0x0000000000017941 */ /* 0x000fea0003800000 */
.L_x_382:
        /* <DEDUP_REMOVED lines=11> */
.L_x_385:
[----:B------:R-:W-:Y:S05]  /*1d6a0*/  BSYNC B1 ;  /* 0x0000000000017941 */ /* 0x000fea0003800000 */
.L_x_384:
        /* <DEDUP_REMOVED lines=11> */
.L_x_387:
[----:B------:R-:W-:Y:S05]  /*1d760*/  BSYNC B1 ;  /* 0x0000000000017941 */ /* 0x000fea0003800000 */
.L_x_386:
        /* <DEDUP_REMOVED lines=12> */
.L_x_389:
[----:B------:R-:W-:Y:S05]  /*1d830*/  BSYNC B1 ;  /* 0x0000000000017941 */ /* 0x000fea0003800000 */
.L_x_388:
        /* <DEDUP_REMOVED lines=12> */
.L_x_391:
[----:B------:R-:W-:Y:S05]  /*1d900*/  BSYNC B1 ;  /* 0x0000000000017941 */ /* 0x000fea0003800000 */
.L_x_390:
        /* <DEDUP_REMOVED lines=11> */
.L_x_393:
[----:B------:R-:W-:Y:S05]  /*1d9c0*/  BSYNC B1 ;  /* 0x0000000000017941 */ /* 0x000fea0003800000 */
.L_x_392:
        /* <DEDUP_REMOVED lines=11> */
.L_x_395:
[----:B------:R-:W-:Y:S05]  /*1da80*/  BSYNC B1 ;  /* 0x0000000000017941 */ /* 0x000fea0003800000 */
.L_x_394:
        /* <DEDUP_REMOVED lines=11> */
.L_x_397:
[----:B------:R-:W-:Y:S05]  /*1db40*/  BSYNC B1 ;  /* 0x0000000000017941 */ /* 0x000fea0003800000 */
.L_x_396:
        /* <DEDUP_REMOVED lines=11> */
.L_x_399:
[----:B------:R-:W-:Y:S05]  /*1dc00*/  BSYNC B1 ;  /* 0x0000000000017941 */ /* 0x000fea0003800000 */
.L_x_398:
        /* <DEDUP_REMOVED lines=11> */
.L_x_401:
[----:B------:R-:W-:Y:S05]  /*1dcc0*/  BSYNC B1 ;  /* 0x0000000000017941 */ /* 0x000fea0003800000 */
.L_x_400:
        /* <DEDUP_REMOVED lines=11> */
.L_x_403:
[----:B------:R-:W-:Y:S05]  /*1dd80*/  BSYNC B1 ;  /* 0x0000000000017941 */ /* 0x000fea0003800000 */
.L_x_402:
        /* <DEDUP_REMOVED lines=11> */
.L_x_405:
[----:B------:R-:W-:Y:S05]  /*1de40*/  BSYNC B1 ;  /* 0x0000000000017941 */ /* 0x000fea0003800000 */
.L_x_404:
        /* <DEDUP_REMOVED lines=11> */
.L_x_407:
[----:B------:R-:W-:Y:S05]  /*1df00*/  BSYNC B1 ;  /* 0x0000000000017941 */ /* 0x000fea0003800000 */
.L_x_406:
        /* <DEDUP_REMOVED lines=11> */
.L_x_409:
[----:B------:R-:W-:Y:S05]  /*1dfc0*/  BSYNC B1 ;  /* 0x0000000000017941 */ /* 0x000fea0003800000 */
.L_x_408:
        /* <DEDUP_REMOVED lines=11> */
.L_x_411:
[----:B------:R-:W-:Y:S05]  /*1e080*/  BSYNC B1 ;  /* 0x0000000000017941 */ /* 0x000fea0003800000 */
.L_x_410:
        /* <DEDUP_REMOVED lines=12> */
.L_x_413:
[----:B------:R-:W-:Y:S05]  /*1e150*/  BSYNC B1 ;  /* 0x0000000000017941 */ /* 0x000fea0003800000 */
.L_x_412:
        /* <DEDUP_REMOVED lines=12> */
.L_x_415:
[----:B------:R-:W-:Y:S05]  /*1e220*/  BSYNC B1 ;  /* 0x0000000000017941 */ /* 0x000fea0003800000 */
.L_x_414:
        /* <DEDUP_REMOVED lines=11> */
.L_x_417:
[----:B------:R-:W-:Y:S05]  /*1e2e0*/  BSYNC B1 ;  /* 0x0000000000017941 */ /* 0x000fea0003800000 */
.L_x_416:
        /* <DEDUP_REMOVED lines=11> */
.L_x_419:
[----:B------:R-:W-:Y:S05]  /*1e3a0*/  BSYNC B1 ;  /* 0x0000000000017941 */ /* 0x000fea0003800000 */
.L_x_418:
        /* <DEDUP_REMOVED lines=12> */
.L_x_421:
[----:B------:R-:W-:Y:S05]  /*1e470*/  BSYNC B1 ;  /* 0x0000000000017941 */ /* 0x000fea0003800000 */
.L_x_420:
        /* <DEDUP_REMOVED lines=12> */
.L_x_423:
[----:B------:R-:W-:Y:S05]  /*1e540*/  BSYNC B1 ;  /* 0x0000000000017941 */ /* 0x000fea0003800000 */
.L_x_422:
        /* <DEDUP_REMOVED lines=11> */
.L_x_425:
[----:B------:R-:W-:Y:S05]  /*1e600*/  BSYNC B1 ;  /* 0x0000000000017941 */ /* 0x000fea0003800000 */
.L_x_424:
        /* <DEDUP_REMOVED lines=11> */
.L_x_427:
[----:B------:R-:W-:Y:S05]  /*1e6c0*/  BSYNC B1 ;  /* 0x0000000000017941 */ /* 0x000fea0003800000 */
.L_x_426:
        /* <DEDUP_REMOVED lines=11> */
.L_x_429:
[----:B------:R-:W-:Y:S05]  /*1e780*/  BSYNC B1 ;  /* 0x0000000000017941 */ /* 0x000fea0003800000 */
.L_x_428:
        /* <DEDUP_REMOVED lines=11> */
.L_x_431:
[----:B------:R-:W-:Y:S05]  /*1e840*/  BSYNC B1 ;  /* 0x0000000000017941 */ /* 0x000fea0003800000 */
.L_x_430:
        /* <DEDUP_REMOVED lines=11> */
.L_x_433:
[----:B------:R-:W-:Y:S05]  /*1e900*/  BSYNC B1 ;  /* 0x0000000000017941 */ /* 0x000fea0003800000 */
.L_x_432:
        /* <DEDUP_REMOVED lines=11> */
.L_x_435:
[----:B------:R-:W-:Y:S05]  /*1e9c0*/  BSYNC B1 ;  /* 0x0000000000017941 */ /* 0x000fea0003800000 */
.L_x_434:
        /* <DEDUP_REMOVED lines=11> */
.L_x_437:
[----:B------:R-:W-:Y:S05]  /*1ea80*/  BSYNC B1 ;  /* 0x0000000000017941 */ /* 0x000fea0003800000 */
.L_x_436:
        /* <DEDUP_REMOVED lines=11> */
.L_x_439:
[----:B------:R-:W-:Y:S05]  /*1eb40*/  BSYNC B1 ;  /* 0x0000000000017941 */ /* 0x000fea0003800000 */
.L_x_438:
        /* <DEDUP_REMOVED lines=11> */
.L_x_441:
[----:B------:R-:W-:Y:S05]  /*1ec00*/  BSYNC B1 ;  /* 0x0000000000017941 */ /* 0x000fea0003800000 */
.L_x_440:
        /* <DEDUP_REMOVED lines=11> */
.L_x_443:
[----:B------:R-:W-:Y:S05]  /*1ecc0*/  BSYNC B1 ;  /* 0x0000000000017941 */ /* 0x000fea0003800000 */
.L_x_442:
        /* <DEDUP_REMOVED lines=12> */
.L_x_445:
[----:B------:R-:W-:Y:S05]  /*1ed90*/  BSYNC B1 ;  /* 0x0000000000017941 */ /* 0x000fea0003800000 */
.L_x_444:
        /* <DEDUP_REMOVED lines=12> */
.L_x_447:
[----:B------:R-:W-:Y:S05]  /*1ee60*/  BSYNC B1 ;  /* 0x0000000000017941 */ /* 0x000fea0003800000 */
.L_x_446:
        /* <DEDUP_REMOVED lines=11> */
.L_x_449:
[----:B------:R-:W-:Y:S05]  /*1ef20*/  BSYNC B1 ;  /* 0x0000000000017941 */ /* 0x000fea0003800000 */
.L_x_448:
        /* <DEDUP_REMOVED lines=11> */
.L_x_451:
[----:B------:R-:W-:Y:S05]  /*1efe0*/  BSYNC B1 ;  /* 0x0000000000017941 */ /* 0x000fea0003800000 */
.L_x_450:
        /* <DEDUP_REMOVED lines=12> */
.L_x_453:
[----:B------:R-:W-:Y:S05]  /*1f0b0*/  BSYNC B1 ;  /* 0x0000000000017941 */ /* 0x000fea0003800000 */
.L_x_452:
        /* <DEDUP_REMOVED lines=12> */
.L_x_455:
[----:B------:R-:W-:Y:S05]  /*1f180*/  BSYNC B1 ;  /* 0x0000000000017941 */ /* 0x000fea0003800000 */
.L_x_454:
        /* <DEDUP_REMOVED lines=11> */
.L_x_457:
[----:B------:R-:W-:Y:S05]  /*1f240*/  BSYNC B1 ;  /* 0x0000000000017941 */ /* 0x000fea0003800000 */
.L_x_456:
        /* <DEDUP_REMOVED lines=11> */
.L_x_459:
[----:B------:R-:W-:Y:S05]  /*1f300*/  BSYNC B1 ;  /* 0x0000000000017941 */ /* 0x000fea0003800000 */
.L_x_458:
        /* <DEDUP_REMOVED lines=11> */
.L_x_461:
[----:B------:R-:W-:Y:S05]  /*1f3c0*/  BSYNC B1 ;  /* 0x0000000000017941 */ /* 0x000fea0003800000 */
.L_x_460:
        /* <DEDUP_REMOVED lines=11> */
.L_x_463:
[----:B------:R-:W-:Y:S05]  /*1f480*/  BSYNC B1 ;  /* 0x0000000000017941 */ /* 0x000fea0003800000 */
.L_x_462:
        /* <DEDUP_REMOVED lines=11> */
.L_x_465:
[----:B------:R-:W-:Y:S05]  /*1f540*/  BSYNC B1 ;  /* 0x0000000000017941 */ /* 0x000fea0003800000 */
.L_x_464:
        /* <DEDUP_REMOVED lines=11> */
.L_x_467:
[----:B------:R-:W-:Y:S05]  /*1f600*/  BSYNC B1 ;  /* 0x0000000000017941 */ /* 0x000fea0003800000 */
.L_x_466:
        /* <DEDUP_REMOVED lines=11> */
.L_x_469:
[----:B------:R-:W-:Y:S05]  /*1f6c0*/  BSYNC B1 ;  /* 0x0000000000017941 */ /* 0x000fea0003800000 */
.L_x_468:
        /* <DEDUP_REMOVED lines=11> */
.L_x_471:
[----:B------:R-:W-:Y:S05]  /*1f780*/  BSYNC B1 ;  /* 0x0000000000017941 */ /* 0x000fea0003800000 */
.L_x_470:
        /* <DEDUP_REMOVED lines=11> */
.L_x_473:
[----:B------:R-:W-:Y:S05]  /*1f840*/  BSYNC B1 ;  /* 0x0000000000017941 */ /* 0x000fea0003800000 */
.L_x_472:
        /* <DEDUP_REMOVED lines=11> */
.L_x_475:
[----:B------:R-:W-:Y:S05]  /*1f900*/  BSYNC B1 ;  /* 0x0000000000017941 */ /* 0x000fea0003800000 */
.L_x_474:
        /* <DEDUP_REMOVED lines=12> */
.L_x_477:
[----:B------:R-:W-:Y:S05]  /*1f9d0*/  BSYNC B1 ;  /* 0x0000000000017941 */ /* 0x000fea0003800000 */
.L_x_476:
        /* <DEDUP_REMOVED lines=12> */
.L_x_479:
[----:B------:R-:W-:Y:S05]  /*1faa0*/  BSYNC B1 ;  /* 0x0000000000017941 */ /* 0x000fea0003800000 */
.L_x_478:
        /* <DEDUP_REMOVED lines=11> */
.L_x_481:
[----:B------:R-:W-:Y:S05]  /*1fb60*/  BSYNC B1 ;  /* 0x0000000000017941 */ /* 0x000fea0003800000 */
.L_x_480:
        /* <DEDUP_REMOVED lines=11> */
.L_x_483:
[----:B------:R-:W-:Y:S05]  /*1fc20*/  BSYNC B1 ;  /* 0x0000000000017941 */ /* 0x000fea0003800000 */
.L_x_482:
        /* <DEDUP_REMOVED lines=12> */
.L_x_485:
[----:B------:R-:W-:Y:S05]  /*1fcf0*/  BSYNC B1 ;  /* 0x0000000000017941 */ /* 0x000fea0003800000 */
.L_x_484:
        /* <DEDUP_REMOVED lines=12> */
.L_x_487:
[----:B------:R-:W-:Y:S05]  /*1fdc0*/  BSYNC B1 ;  /* 0x0000000000017941 */ /* 0x000fea0003800000 */
.L_x_486:
[----:B-----5:R-:W-:Y:S01]  /*1fdd0*/  IMAD.U32 R3, R17, 0x10000, RZ ;  /* 0x0001000011037824 */ /* 0x020fe200078e00ff */
[----:B------:R-:W-:Y:S01]  /*1fde0*/  ISETP.GT.AND P5, PT, R0, 0x8, P1 ;  /* 0x000000080000780c */ /* 0x000fe20000fa4270 */
[----:B------:R-:W-:Y:S01]  /*1fdf0*/  ULDC.64 UR4, c[0x0][0x208] ;  /* 0x0000820000047ab9 */ /* 0x000fe20000000a00 */
[----:B------:R-:W-:Y:S01]  /*1fe00*/  BSSY B1, `(.L_x_488) ;  /* 0x0000008000017945 */ /* 0x000fe20003800000 */
[----:B0-----:R-:W-:-:S04]  /*1fe10*/  FMUL R20, R3, R16 ;  /* 0x0000001003147220 */ /* 0x001fc80000400000 */
[----:B------:R-:W-:-:S05]  /*1fe20*/  FFMA R20, R37, R2, R20 ;  /* 0x0000000225147223 */ /* 0x000fca0000000014 */
[----:B------:R-:W-:-:S05]  /*1fe30*/  F2FP.BF16.F32.PACK_AB R20, RZ, R20 ;  /* 0x00000014ff14723e */ /* 0x000fca00000010ff */
[----:B------:R0:W-:Y:S01]  /*1fe40*/  @P4 STG.E.U16 desc[UR4][R4.64+0x1d2], R20 ;  /* 0x0001d21404004986 */ /* 0x0001e2000c101504 */
[----:B------:R-:W-:Y:S05]  /*1fe50*/  @!P5 BRA `(.L_x_489) ;  /* 0x000000000008d947 */ /* 0x000fea0003800000 */
[----:B------:R-:W-:Y:S02]  /*1fe60*/  ULDC.64 UR4, c[0x0][0x208] ;  /* 0x0000820000047ab9 */ /* 0x000fe40000000a00 */
[----:B------:R0:W5:Y:S03]  /*1fe70*/  LDG.E.LTC128B.U16 R17, desc[UR4][R18.64+0x1d0] ;  /* 0x0001d00412117981 */ /* 0x000166000c1e1520 */
.L_x_489:
[----:B------:R-:W-:Y:S05]  /*1fe80*/  BSYNC B1 ;  /* 0x0000000000017941 */ /* 0x000fea0003800000 */
.L_x_488:
        /* <DEDUP_REMOVED lines=11> */
.L_x_491:
[----:B------:R-:W-:Y:S05]  /*1ff40*/  BSYNC B1 ;  /* 0x0000000000017941 */ /* 0x000fea0003800000 */
.L_x_490:
        /* <DEDUP_REMOVED lines=11> */
.L_x_493:
[----:B------:R-:W-:Y:S05]  /*20000*/  BSYNC B1 ;  /* 0x0000000000017941 */ /* 0x000fea0003800000 */
.L_x_492:
        /* <DEDUP_REMOVED lines=11> */
.L_x_495:
[----:B------:R-:W-:Y:S05]  /*200c0*/  BSYNC B1 ;  /* 0x0000000000017941 */ /* 0x000fea0003800000 */
.L_x_494:
        /* <DEDUP_REMOVED lines=11> */
.L_x_497:
[----:B------:R-:W-:Y:S05]  /*20180*/  BSYNC B1 ;  /* 0x0000000000017941 */ /* 0x000fea0003800000 */
.L_x_496:
        /* <DEDUP_REMOVED lines=11> */
.L_x_499:
[----:B------:R-:W-:Y:S05]  /*20240*/  BSYNC B1 ;  /* 0x0000000000017941 */ /* 0x000fea0003800000 */
.L_x_498:
        /* <DEDUP_REMOVED lines=11> */
.L_x_501:
[----:B------:R-:W-:Y:S05]  /*20300*/  BSYNC B1 ;  /* 0x0000000000017941 */ /* 0x000fea0003800000 */
.L_x_500:
        /* <DEDUP_REMOVED lines=11> */
.L_x_503:
[----:B------:R-:W-:Y:S05]  /*203c0*/  BSYNC B1 ;  /* 0x0000000000017941 */ /* 0x000fea0003800000 */
.L_x_502:
        /* <DEDUP_REMOVED lines=11> */
.L_x_505:
[----:B------:R-:W-:Y:S05]  /*20480*/  BSYNC B1 ;  /* 0x0000000000017941 */ /* 0x000fea0003800000 */
.L_x_504:
        /* <DEDUP_REMOVED lines=11> */
.L_x_507:
[----:B------:R-:W-:Y:S05]  /*20540*/  BSYNC B1 ;  /* 0x0000000000017941 */ /* 0x000fea0003800000 */
.L_x_506:
[----:B------:R-:W-:Y:S05]  /*20550*/  @!P0 BRA `(.L_x_508) ;  /* 0x0000004400108947 */ /* 0x000fea0003800000 */
[----:B-----5:R-:W-:Y:S01]  /*20560*/  IMAD.U32 R17, R17, 0x10000, RZ ;  /* 0x0001000011117824 */ /* 0x020fe200078e00ff */
[----:B------:R-:W-:-:S03]  /*20570*/  ULDC.64 UR4, c[0x0][0x208] ;  /* 0x0000820000047ab9 */ /* 0x000fc60000000a00 */
[----:B------:R-:W-:-:S04]  /*20580*/  FMUL R0, R17, R16 ;  /* 0x0000001011007220 */ /* 0x000fc80000400000 */
[----:B------:R-:W-:-:S05]  /*20590*/  FFMA R0, R31, R2, R0 ;  /* 0x000000021f007223 */ /* 0x000fca0000000000 */
[----:B------:R-:W-:-:S05]  /*205a0*/  F2FP.BF16.F32.PACK_AB R0, RZ, R0 ;  /* 0x00000000ff00723e */ /* 0x000fca00000010ff */
[----:B------:R0:W-:Y:S01]  /*205b0*/  STG.E.U16 desc[UR4][R14.64+0x1d2], R0 ;  /* 0x0001d2000e007986 */ /* 0x0001e2000c101504 */
[----:B------:R-:W-:Y:S05]  /*205c0*/  BRA `(.L_x_508) ;  /* 0x0000004000f47947 */ /* 0x000fea0003800000 */
.L_x_33:
[----:B------:R-:W2:Y:S01]  /*205d0*/  LDL.LU R9, [R1+0x84] ;  /* 0x0000840001097983 */ /* 0x000ea20000300800 */
[----:B------:R-:W-:-:S03]  /*205e0*/  ULDC.64 UR4, c[0x0][0x5c0] ;  /* 0x0001700000047ab9 */ /* 0x000fc60000000a00 */
[----:B------:R-:W3:Y:S04]  /*205f0*/  LDL.LU R15, [R1+0x88] ;  /* 0x00008800010f7983 */ /* 0x000ee80000300800 */
[----:B------:R-:W4:Y:S04]  /*20600*/  LDL.LU R14, [R1+0x8c] ;  /* 0x00008c00010e7983 */ /* 0x000f280000300800 */
[----:B------:R-:W5:Y:S04]  /*20610*/  LDL.LU R8, [R1+0x80] ;  /* 0x0000800001087983 */ /* 0x000f680000300800 */
[----:B------:R-:W5:Y:S04]  /*20620*/  LDL.LU R13, [R1+0x90] ;  /* 0x00009000010d7983 */ /* 0x000f680000300800 */
[----:B------:R-:W5:Y:S04]  /*20630*/  LDL.LU R12, [R1+0x94] ;  /* 0x00009400010c7983 */ /* 0x000f680000300800 */
[----:B------:R-:W5:Y:S04]  /*20640*/  LDL.LU R21, [R1+0x98] ;  /* 0x0000980001157983 */ /* 0x000f680000300800 */
[----:B------:R-:W5:Y:S01]  /*20650*/  LDL.LU R20, [R1+0x9c] ;  /* 0x00009c0001147983 */ /* 0x000f620000300800 */
[----:B------:R-:W-:Y:S01]  /*20660*/  LEA R4, P2, R18, UR4, 0x1 ;  /* 0x0000000412047c11 */ /* 0x000fe2000f8408ff */
[----:B------:R-:W-:-:S03]  /*20670*/  ULDC.64 UR6, c[0x0][0x208] ;  /* 0x0000820000067ab9 */ /* 0x000fc60000000a00 */
[----:B------:R-:W-:Y:S02]  /*20680*/  LEA.HI.X R5, R18, UR5, R22, 0x1, P2 ;  /* 0x0000000512057c11 */ /* 0x000fe400090f0c16 */
[----:B------:R-:W5:Y:S01]  /*20690*/  LDL.LU R18, [R1+0x60] ;  /* 0x0000600001127983 */ /* 0x000f620000300800 */
[----:B------:R-:W-:-:S03]  /*206a0*/  ISETP.GT.AND P2, PT, R3, 0x1, PT ;  /* 0x000000010300780c */ /* 0x000fc60003f44270 */
[----:B------:R-:W5:Y:S01]  /*206b0*/  LDL.LU R22, [R1+0x64] ;  /* 0x0000640001167983 */ /* 0x000f620000300800 */
[----:B------:R-:W-:-:S03]  /*206c0*/  ISETP.GT.AND P3, PT, R0, RZ, P2 ;  /* 0x000000ff0000720c */ /* 0x000fc60001764270 */
[----:B------:R-:W5:Y:S04]  /*206d0*/  LDL.LU R227, [R1+0x68] ;  /* 0x0000680001e37983 */ /* 0x000f680000300800 */
[----:B------:R-:W5:Y:S04]  /*206e0*/  LDL.LU R226, [R1+0x6c] ;  /* 0x00006c0001e27983 */ /* 0x000f680000300800 */
[----:B------:R-:W5:Y:S04]  /*206f0*/  LDL.LU R225, [R1+0x70] ;  /* 0x0000700001e17983 */ /* 0x000f680000300800 */
[----:B------:R-:W5:Y:S04]  /*20700*/  LDL.LU R224, [R1+0x74] ;  /* 0x0000740001e07983 */ /* 0x000f680000300800 */
[----:B------:R-:W5:Y:S01]  /*20710*/  LDL.LU R23, [R1+0x78] ;  /* 0x0000780001177983 */ /* 0x000f620000300800 */
[----:B------:R-:W-:-:S02]  /*20720*/  IMAD.SHL.U32 R19, R6, 0x10, RZ ;  /* 0x0000001006137824 */ /* 0x000fc400078e00ff */
[-C--:B--2---:R-:W-:Y:S01]  /*20730*/  FMUL R9, R9, R2.reuse ;  /* 0x0000000209097220 */ /* 0x084fe20000400000 */
[----:B---3--:R-:W-:-:S04]  /*20740*/  FMUL R15, R15, R2 ;  /* 0x000000020f0f7220 */ /* 0x008fc80000400000 */
[----:B------:R-:W-:Y:S01]  /*20750*/  F2FP.BF16.F32.PACK_AB R9, RZ, R9 ;  /* 0x00000009ff09723e */ /* 0x000fe200000010ff */
[----:B----4-:R-:W-:-:S03]  /*20760*/  FMUL R14, R14, R2 ;  /* 0x000000020e0e7220 */ /* 0x010fc60000400000 */
[----:B------:R-:W-:Y:S02]  /*20770*/  PRMT R10, R9, 0x7610, R10 ;  /* 0x00007610090a7816 */ /* 0x000fe4000000000a */
[----:B------:R-:W-:Y:S01]  /*20780*/  F2FP.BF16.F32.PACK_AB R15, RZ, R15 ;  /* 0x0000000fff0f723e */ /* 0x000fe200000010ff */
[----:B-----5:R-:W-:Y:S01]  /*20790*/  FMUL R8, R8, R2 ;  /* 0x0000000208087220 */ /* 0x020fe20000400000 */
[----:B------:R-:W-:Y:S01]  /*207a0*/  F2FP.BF16.F32.PACK_AB R14, RZ, R14 ;  /* 0x0000000eff0e723e */ /* 0x000fe200000010ff */
[----:B------:R-:W-:-:S03]  /*207b0*/  FMUL R13, R13, R2 ;  /* 0x000000020d0d7220 */ /* 0x000fc60000400000 */
[----:B------:R-:W-:Y:S01]  /*207c0*/  F2FP.BF16.F32.PACK_AB R8, RZ, R8 ;  /* 0x00000008ff08723e */ /* 0x000fe200000010ff */
[----:B------:R-:W-:-:S03]  /*207d0*/  FMUL R12, R12, R2 ;  /* 0x000000020c0c7220 */ /* 0x000fc60000400000 */
[----:B------:R-:W-:Y:S01]  /*207e0*/  PRMT R11, R8, 0x7610, R11 ;  /* 0x00007610080b7816 */ /* 0x000fe2000000000b */
[-C--:B------:R-:W-:Y:S01]  /*207f0*/  FMUL R9, R21, R2.reuse ;  /* 0x0000000215097220 */ /* 0x080fe20000400000 */
[----:B------:R0:W-:Y:S01]  /*20800*/  @P3 STG.E.U16 desc[UR6][R4.64+0x2], R10 ;  /* 0x0000020a04003986 */ /* 0x0001e2000c101506 */
[----:B------:R-:W-:Y:S01]  /*20810*/  F2FP.BF16.F32.PACK_AB R13, RZ, R13 ;  /* 0x0000000dff0d723e */ /* 0x000fe200000010ff */
[----:B------:R-:W-:Y:S02]  /*20820*/  FMUL R8, R20, R2 ;  /* 0x0000000214087220 */ /* 0x000fe40000400000 */
[----:B------:R-:W2:Y:S01]  /*20830*/  LDL.LU R21, [R1+0x7c] ;  /* 0x00007c0001157983 */ /* 0x000ea20000300800 */
[----:B------:R-:W-:Y:S02]  /*20840*/  SHF.L.U64.HI R20, R6, 0x4, R7 ;  /* 0x0000000406147819 */ /* 0x000fe40000010207 */
[----:B------:R-:W-:Y:S01]  /*20850*/  F2FP.BF16.F32.PACK_AB R12, RZ, R12 ;  /* 0x0000000cff0c723e */ /* 0x000fe200000010ff */
[----:B------:R1:W-:Y:S01]  /*20860*/  @P1 STG.E.U16 desc[UR6][R4.64], R11 ;  /* 0x0000000b04001986 */ /* 0x0003e2000c101506 */
[----:B------:R-:W-:-:S02]  /*20870*/  ISETP.GT.AND P3, PT, R0, 0x8, P0 ;  /* 0x000000080000780c */ /* 0x000fc40000764270 */
[----:B0-----:R-:W-:-:S05]  /*20880*/  IADD3 R10, P1, R19, R4, RZ ;  /* 0x00000004130a7210 */ /* 0x001fca0007f3e0ff */
[----:B-1----:R-:W-:Y:S01]  /*20890*/  IMAD.X R11, R20, 0x1, R5, P1 ;  /* 0x00000001140b7824 */ /* 0x002fe200008e0605 */
[----:B------:R-:W-:-:S05]  /*208a0*/  ISETP.GT.AND P1, PT, R0, 0x8, P2 ;  /* 0x000000080000780c */ /* 0x000fca0001724270 */
[----:B------:R-:W-:Y:S01]  /*208b0*/  @P3 STG.E.U16 desc[UR6][R10.64], R15 ;  /* 0x0000000f0a003986 */ /* 0x000fe2000c101506 */
[----:B------:R-:W-:-:S07]  /*208c0*/  ISETP.GT.AND P3, PT, R3, 0x8, PT ;  /* 0x000000080300780c */ /* 0x000fce0003f64270 */
[----:B------:R-:W-:Y:S01]  /*208d0*/  @P1 STG.E.U16 desc[UR6][R10.64+0x2], R14 ;  /* 0x0000020e0a001986 */ /* 0x000fe2000c101506 */
[----:B------:R-:W-:-:S13]  /*208e0*/  ISETP.GT.AND P1, PT, R0, RZ, P3 ;  /* 0x000000ff0000720c */ /* 0x000fda0001f24270 */
[----:B------:R-:W-:Y:S01]  /*208f0*/  @P1 STG.E.U16 desc[UR6][R4.64+0x10], R13 ;  /* 0x0000100d04001986 */ /* 0x000fe2000c101506 */
[----:B------:R-:W-:-:S04]  /*20900*/  ISETP.GT.AND P1, PT, R3, 0x9, PT ;  /* 0x000000090300780c */ /* 0x000fc80003f24270 */
[C---:B------:R-:W-:Y:S02]  /*20910*/  ISETP.GT.AND P4, PT, R0.reuse, RZ, P1 ;  /* 0x000000ff0000720c */ /* 0x040fe40000f84270 */
[----:B------:R-:W-:Y:S02]  /*20920*/  ISETP.GT.AND P5, PT, R0, 0x8, P1 ;  /* 0x000000080000780c */ /* 0x000fe40000fa4270 */
[----:B------:R-:W-:-:S09]  /*20930*/  F2FP.BF16.F32.PACK_AB R9, RZ, R9 ;  /* 0x00000009ff09723e */ /* 0x000fd200000010ff */
[----:B------:R0:W-:Y:S01]  /*20940*/  @P4 STG.E.U16 desc[UR6][R4.64+0x12], R12 ;  /* 0x0000120c04004986 */ /* 0x0001e2000c101506 */
[----:B------:R-:W-:Y:S02]  /*20950*/  ISETP.GT.AND P4, PT, R0, 0x8, P3 ;  /* 0x000000080000780c */ /* 0x000fe40001f84270 */
[----:B------:R-:W-:-:S05]  /*20960*/  F2FP.BF16.F32.PACK_AB R8, RZ, R8 ;  /* 0x00000008ff08723e */ /* 0x000fca00000010ff */
[----:B------:R-:W-:Y:S06]  /*20970*/  @P5 STG.E.U16 desc[UR6][R10.64+0x12], R8 ;  /* 0x000012080a005986 */ /* 0x000fec000c101506 */
[----:B------:R1:W-:Y:S01]  /*20980*/  @P4 STG.E.U16 desc[UR6][R10.64+0x10], R9 ;  /* 0x000010090a004986 */ /* 0x0003e2000c101506 */
[----:B------:R-:W-:Y:S01]  /*20990*/  ISETP.GT.AND P4, PT, R0, 0x80, P0 ;  /* 0x000000800000780c */ /* 0x000fe20000784270 */
[----:B0-----:R-:W-:Y:S01]  /*209a0*/  FMUL R12, R18, R2 ;  /* 0x00000002120c7220 */ /* 0x001fe20000400000 */
[----:B------:R-:W-:-:S04]  /*209b0*/  IMAD R18, R7, 0xf0, RZ ;  /* 0x000000f007127824 */ /* 0x000fc800078e02ff */
[----:B------:R-:W-:Y:S01]  /*209c0*/  F2FP.BF16.F32.PACK_AB R12, RZ, R12 ;  /* 0x0000000cff0c723e */ /* 0x000fe200000010ff */
[----:B-1----:R-:W-:-:S04]  /*209d0*/  IMAD.WIDE.U32 R8, R6, 0xf0, R10 ;  /* 0x000000f006087825 */ /* 0x002fc800078e000a */
[----:B------:R-:W-:Y:S02]  /*209e0*/  IMAD.IADD R9, R18, 0x1, R9 ;  /* 0x0000000112097824 */ /* 0x000fe400078e0209 */
[----:B------:R-:W-:-:S03]  /*209f0*/  FMUL R7, R22, R2 ;  /* 0x0000000216077220 */ /* 0x000fc60000400000 */
[----:B------:R0:W-:Y:S01]  /*20a00*/  @P4 STG.E.U16 desc[UR6][R8.64], R12 ;  /* 0x0000000c08004986 */ /* 0x0001e2000c101506 */
[C---:B------:R-:W-:Y:S02]  /*20a10*/  ISETP.GT.AND P4, PT, R0.reuse, 0x80, P2 ;  /* 0x000000800000780c */ /* 0x040fe40001784270 */
[----:B------:R-:W-:Y:S02]  /*20a20*/  F2FP.BF16.F32.PACK_AB R7, RZ, R7 ;  /* 0x00000007ff07723e */ /* 0x000fe400000010ff */
[----:B------:R-:W-:-:S09]  /*20a30*/  ISETP.GT.AND P0, PT, R0, 0x88, P0 ;  /* 0x000000880000780c */ /* 0x000fd20000704270 */
[----:B------:R1:W-:Y:S01]  /*20a40*/  @P4 STG.E.U16 desc[UR6][R8.64+0x2], R7 ;  /* 0x0000020708004986 */ /* 0x0003e2000c101506 */
[----:B0-----:R-:W-:Y:S01]  /*20a50*/  IADD3 R12, P4, R19, R8, RZ ;  /* 0x00000008130c7210 */ /* 0x001fe20007f9e0ff */
[----:B-1----:R-:W-:-:S03]  /*20a60*/  FMUL R7, R227, R2 ;  /* 0x00000002e3077220 */ /* 0x002fc60000400000 */
[----:B------:R-:W-:Y:S02]  /*20a70*/  IADD3.X R13, R20, R9, RZ, P4, !PT ;  /* 0x00000009140d7210 */ /* 0x000fe400027fe4ff */
[----:B------:R-:W-:-:S04]  /*20a80*/  F2FP.BF16.F32.PACK_AB R7, RZ, R7 ;  /* 0x00000007ff07723e */ /* 0x000fc800000010ff */
[----:B------:R-:W-:Y:S02]  /*20a90*/  PRMT R17, R7, 0x7610, R17 ;  /* 0x0000761007117816 */ /* 0x000fe40000000011 */
[----:B------:R-:W-:-:S03]  /*20aa0*/  ISETP.GT.AND P2, PT, R0, 0x88, P2 ;  /* 0x000000880000780c */ /* 0x000fc60001744270 */
[----:B------:R-:W-:Y:S01]  /*20ab0*/  @P0 STG.E.U16 desc[UR6][R12.64], R17 ;  /* 0x000000110c000986 */ /* 0x000fe2000c101506 */
[----:B------:R-:W-:Y:S01]  /*20ac0*/  ISETP.GT.AND P0, PT, R0, 0x80, P3 ;  /* 0x000000800000780c */ /* 0x000fe20001f04270 */
[-C--:B------:R-:W-:Y:S01]  /*20ad0*/  FMUL R14, R226, R2.reuse ;  /* 0x00000002e20e7220 */ /* 0x080fe20000400000 */
[----:B------:R-:W-:-:S04]  /*20ae0*/  FMUL R15, R225, R2 ;  /* 0x00000002e10f7220 */ /* 0x000fc80000400000 */
[----:B------:R-:W-:Y:S02]  /*20af0*/  F2FP.BF16.F32.PACK_AB R14, RZ, R14 ;  /* 0x0000000eff0e723e */ /* 0x000fe400000010ff */
[----:B------:R-:W-:-:S03]  /*20b00*/  F2FP.BF16.F32.PACK_AB R7, RZ, R15 ;  /* 0x0000000fff07723e */ /* 0x000fc600000010ff */
[----:B------:R0:W-:Y:S04]  /*20b10*/  @P2 STG.E.U16 desc[UR6][R12.64+0x2], R14 ;  /* 0x0000020e0c002986 */ /* 0x0001e8000c101506 */
[----:B------:R1:W-:Y:S01]  /*20b20*/  @P0 STG.E.U16 desc[UR6][R8.64+0x10], R7 ;  /* 0x0000100708000986 */ /* 0x0003e2000c101506 */
[C---:B------:R-:W-:Y:S02]  /*20b30*/  ISETP.GT.AND P0, PT, R0.reuse, 0x80, P1 ;  /* 0x000000800000780c */ /* 0x040fe40000f04270 */
[----:B------:R-:W-:Y:S01]  /*20b40*/  ISETP.GT.AND P3, PT, R0, 0x88, P3 ;  /* 0x000000880000780c */ /* 0x000fe20001f64270 */
[----:B0-----:R-:W3:Y:S01]  /*20b50*/  LDL.LU R14, [R1+0x50] ;  /* 0x00005000010e7983 */ /* 0x001ee20000300800 */
[----:B-1----:R-:W-:-:S05]  /*20b60*/  FMUL R7, R224, R2 ;  /* 0x00000002e0077220 */ /* 0x002fca0000400000 */
[----:B------:R-:W-:-:S05]  /*20b70*/  F2FP.BF16.F32.PACK_AB R7, RZ, R7 ;  /* 0x00000007ff07723e */ /* 0x000fca00000010ff */
[----:B------:R0:W-:Y:S01]  /*20b80*/  @P0 STG.E.U16 desc[UR6][R8.64+0x12], R7 ;  /* 0x0000120708000986 */ /* 0x0001e2000c101506 */
[----:B------:R-:W-:Y:S01]  /*20b90*/  ISETP.GT.AND P1, PT, R0, 0x88, P1 ;  /* 0x000000880000780c */ /* 0x000fe20000f24270 */
[----:B0-----:R-:W-:Y:S01]  /*20ba0*/  FMUL R7, R23, R2 ;  /* 0x0000000217077220 */ /* 0x001fe20000400000 */
[----:B------:R-:W-:Y:S02]  /*20bb0*/  @P3 IMAD.MOV.U32 R8, RZ, RZ, R12 ;  /* 0x000000ffff083224 */ /* 0x000fe400078e000c */
[----:B------:R-:W-:Y:S02]  /*20bc0*/  @P3 IMAD.MOV.U32 R9, RZ, RZ, R13 ;  /* 0x000000ffff093224 */ /* 0x000fe400078e000d */
[----:B------:R-:W-:-:S05]  /*20bd0*/  F2FP.BF16.F32.PACK_AB R7, RZ, R7 ;  /* 0x00000007ff07723e */ /* 0x000fca00000010ff */
[----:B------:R0:W-:Y:S04]  /*20be0*/  @P3 STG.E.U16 desc[UR6][R8.64+0x10], R7 ;  /* 0x0000100708003986 */ /* 0x0001e8000c101506 */
[----:B0-----:R-:W4:Y:S04]  /*20bf0*/  LDL.LU R8, [R1+0x40] ;  /* 0x0000400001087983 */ /* 0x001f280000300800 */
[----:B------:R-:W5:Y:S04]  /*20c00*/  LDL.LU R9, [R1+0x48] ;  /* 0x0000480001097983 */ /* 0x000f680000300800 */
[----:B------:R-:W3:Y:S04]  /*20c10*/  LDL.LU R22, [R1+0x54] ;  /* 0x0000540001167983 */ /* 0x000ee80000300800 */
[----:B------:R-:W3:Y:S01]  /*20c20*/  LDL.LU R23, [R1+0x58] ;  /* 0x0000580001177983 */ /* 0x000ee20000300800 */
[----:B--2---:R-:W-:-:S03]  /*20c30*/  FMUL R7, R21, R2 ;  /* 0x0000000215077220 */ /* 0x004fc60000400000 */
[----:B------:R-:W2:Y:S02]  /*20c40*/  LDL.LU R21, [R1+0x5c] ;  /* 0x00005c0001157983 */ /* 0x000ea40000300800 */
[----:B------:R-:W-:Y:S02]  /*20c50*/  F2FP.BF16.F32.PACK_AB R7, RZ, R7 ;  /* 0x00000007ff07723e */ /* 0x000fe400000010ff */
[----:B------:R-:W2:Y:S04]  /*20c60*/  LDL.LU R17, [R1+0x20] ;  /* 0x0000200001117983 */ /* 0x000ea80000300800 */
[----:B------:R-:W2:Y:S04]  /*20c70*/  LDL.LU R15, [R1+0x24] ;  /* 0x00002400010f7983 */ /* 0x000ea80000300800 */
[----:B------:R-:W2:Y:S04]  /*20c80*/  LDL.LU R227, [R1+0x28] ;  /* 0x0000280001e37983 */ /* 0x000ea80000300800 */
[----:B------:R-:W2:Y:S04]  /*20c90*/  LDL.LU R226, [R1+0x2c] ;  /* 0x00002c0001e27983 */ /* 0x000ea80000300800 */
[----:B------:R-:W2:Y:S04]  /*20ca0*/  LDL.LU R225, [R1+0x30] ;  /* 0x0000300001e17983 */ /* 0x000ea80000300800 */
[----:B------:R-:W2:Y:S04]  /*20cb0*/  LDL.LU R224, [R1+0x34] ;  /* 0x0000340001e07983 */ /* 0x000ea80000300800 */
[----:B------:R0:W-:Y:S04]  /*20cc0*/  @P1 STG.E.U16 desc[UR6][R12.64+0x12], R7 ;  /* 0x000012070c001986 */ /* 0x0001e8000c101506 */
[----:B0-----:R-:W3:Y:S04]  /*20cd0*/  LDL.LU R12, [R1+0x44] ;  /* 0x00004400010c7983 */ /* 0x001ee80000300800 */
[----:B------:R-:W2:Y:S01]  /*20ce0*/  LDL.LU R13, [R1+0x4c] ;  /* 0x00004c00010d7983 */ /* 0x000ea20000300800 */
[----:B------:R-:W-:-:S02]  /*20cf0*/  ISETP.GT.AND P3, PT, R3, 0x10, PT ;  /* 0x000000100300780c */ /* 0x000fc40003f64270 */
[----:B------:R-:W-:Y:S02]  /*20d00*/  ISETP.GT.AND P2, PT, R3, 0x11, PT ;  /* 0x000000110300780c */ /* 0x000fe40003f44270 */
[C---:B------:R-:W-:Y:S02]  /*20d10*/  ISETP.GT.AND P0, PT, R0.reuse, RZ, P3 ;  /* 0x000000ff0000720c */ /* 0x040fe40001f04270 */
[C---:B------:R-:W-:Y:S02]  /*20d20*/  ISETP.GT.AND P1, PT, R0.reuse, RZ, P2 ;  /* 0x000000ff0000720c */ /* 0x040fe40001724270 */
[----:B------:R-:W-:Y:S01]  /*20d30*/  ISETP.GT.AND P4, PT, R0, 0x8, P2 ;  /* 0x000000080000780c */ /* 0x000fe20001784270 */
[----:B----4-:R-:W-:-:S05]  /*20d40*/  FMUL R8, R8, R2 ;  /* 0x0000000208087220 */ /* 0x010fca0000400000 */
[----:B------:R-:W-:-:S05]  /*20d50*/  F2FP.BF16.F32.PACK_AB R8, RZ, R8 ;  /* 0x00000008ff08723e */ /* 0x000fca00000010ff */
[----:B------:R2:W-:Y:S01]  /*20d60*/  @P0 STG.E.U16 desc[UR6][R4.64+0x20], R8 ;  /* 0x0000200804000986 */ /* 0x0005e2000c101506 */
[----:B------:R-:W-:Y:S01]  /*20d70*/  ISETP.GT.AND P0, PT, R3, 0x18, PT ;  /* 0x000000180300780c */ /* 0x000fe20003f04270 */
[----:B-----5:R-:W-:-:S03]  /*20d80*/  FMUL R9, R9, R2 ;  /* 0x0000000209097220 */ /* 0x020fc60000400000 */
[----:B------:R-:W-:Y:S02]  /*20d90*/  ISETP.GT.AND P5, PT, R0, RZ, P0 ;  /* 0x000000ff0000720c */ /* 0x000fe400007a4270 */
[----:B------:R-:W-:Y:S01]  /*20da0*/  F2FP.BF16.F32.PACK_AB R9, RZ, R9 ;  /* 0x00000009ff09723e */ /* 0x000fe200000010ff */
[----:B---3--:R-:W-:-:S05]  /*20db0*/  FMUL R7, R12, R2 ;  /* 0x000000020c077220 */ /* 0x008fca0000400000 */
[----:B------:R-:W-:Y:S01]  /*20dc0*/  F2FP.BF16.F32.PACK_AB R7, RZ, R7 ;  /* 0x00000007ff07723e */ /* 0x000fe200000010ff */
[----:B--2---:R-:W-:-:S04]  /*20dd0*/  FMUL R8, R13, R2 ;  /* 0x000000020d087220 */ /* 0x004fc80000400000 */
[----:B------:R0:W-:Y:S01]  /*20de0*/  @P1 STG.E.U16 desc[UR6][R4.64+0x22], R7 ;  /* 0x0000220704001986 */ /* 0x0001e2000c101506 */
[----:B------:R-:W-:Y:S02]  /*20df0*/  ISETP.GT.AND P1, PT, R0, 0x8, P3 ;  /* 0x000000080000780c */ /* 0x000fe40001f24270 */
[----:B------:R-:W-:-:S05]  /*20e00*/  F2FP.BF16.F32.PACK_AB R8, RZ, R8 ;  /* 0x00000008ff08723e */ /* 0x000fca00000010ff */
[----:B------:R1:W-:Y:S01]  /*20e10*/  @P4 STG.E.U16 desc[UR6][R10.64+0x22], R8 ;  /* 0x000022080a004986 */ /* 0x0003e2000c101506 */
[----:B0-----:R-:W-:-:S05]  /*20e20*/  FMUL R7, R14, R2 ;  /* 0x000000020e077220 */ /* 0x001fca0000400000 */
[----:B------:R-:W-:Y:S01]  /*20e30*/  F2FP.BF16.F32.PACK_AB R7, RZ, R7 ;  /* 0x00000007ff07723e */ /* 0x000fe200000010ff */
[----:B-1----:R-:W-:Y:S01]  /*20e40*/  FMUL R8, R22, R2 ;  /* 0x0000000216087220 */ /* 0x002fe20000400000 */
[----:B------:R0:W-:Y:S04]  /*20e50*/  @P1 STG.E.U16 desc[UR6][R10.64+0x20], R9 ;  /* 0x000020090a001986 */ /* 0x0001e8000c101506 */
[----:B------:R1:W-:Y:S01]  /*20e60*/  @P5 STG.E.U16 desc[UR6][R4.64+0x30], R7 ;  /* 0x0000300704005986 */ /* 0x0003e2000c101506 */
[----:B------:R-:W-:-:S04]  /*20e70*/  F2FP.BF16.F32.PACK_AB R8, RZ, R8 ;  /* 0x00000008ff08723e */ /* 0x000fc800000010ff */
[----:B0-----:R-:W-:Y:S01]  /*20e80*/  PRMT R9, R8, 0x7610, R9 ;  /* 0x0000761008097816 */ /* 0x001fe20000000009 */
[-C--:B-1----:R-:W-:Y:S02]  /*20e90*/  FMUL R7, R23, R2.reuse ;  /* 0x0000000217077220 */ /* 0x082fe40000400000 */
[----:B------:R-:W2:Y:S01]  /*20ea0*/  LDL.LU R23, [R1+0x38] ;  /* 0x0000380001177983 */ /* 0x000ea20000300800 */
[----:B------:R-:W-:-:S03]  /*20eb0*/  FMUL R8, R21, R2 ;  /* 0x0000000215087220 */ /* 0x000fc60000400000 */
[----:B------:R-:W3:Y:S01]  /*20ec0*/  LDL.LU R21, [R1+0x3c] ;  /* 0x00003c0001157983 */ /* 0x000ee20000300800 */
[----:B------:R-:W-:Y:S02]  /*20ed0*/  ISETP.GT.AND P1, PT, R3, 0x19, PT ;  /* 0x000000190300780c */ /* 0x000fe40003f24270 */
[C---:B------:R-:W-:Y:S01]  /*20ee0*/  ISETP.GT.AND P4, PT, R0.reuse, 0x8, P0 ;  /* 0x000000080000780c */ /* 0x040fe20000784270 */
[----:B------:R-:W4:Y:S01]  /*20ef0*/  LDL.LU R22, [R1+0x4] ;  /* 0x0000040001167983 */ /* 0x000f220000300800 */
[----:B------:R-:W-:Y:S02]  /*20f00*/  ISETP.GT.AND P5, PT, R0, RZ, P1 ;  /* 0x000000ff0000720c */ /* 0x000fe40000fa4270 */
[----:B------:R-:W-:Y:S02]  /*20f10*/  F2FP.BF16.F32.PACK_AB R7, RZ, R7 ;  /* 0x00000007ff07723e */ /* 0x000fe400000010ff */
[----:B------:R-:W-:-:S09]  /*20f20*/  F2FP.BF16.F32.PACK_AB R8, RZ, R8 ;  /* 0x00000008ff08723e */ /* 0x000fd200000010ff */
[----:B------:R0:W-:Y:S01]  /*20f30*/  @P5 STG.E.U16 desc[UR6][R4.64+0x32], R9 ;  /* 0x0000320904005986 */ /* 0x0001e2000c101506 */
[----:B------:R-:W-:-:S03]  /*20f40*/  ISETP.GT.AND P5, PT, R0, 0x8, P1 ;  /* 0x000000080000780c */ /* 0x000fc60000fa4270 */
[----:B------:R1:W-:Y:S01]  /*20f50*/  @P4 STG.E.U16 desc[UR6][R10.64+0x30], R7 ;  /* 0x000030070a004986 */ /* 0x0003e2000c101506 */
[----:B------:R-:W-:Y:S01]  /*20f60*/  ISETP.GT.AND P4, PT, R0, 0x80, P3 ;  /* 0x000000800000780c */ /* 0x000fe20001f84270 */
[----:B0-----:R-:W-:Y:S01]  /*20f70*/  FMUL R9, R17, R2 ;  /* 0x0000000211097220 */ /* 0x001fe20000400000 */
[----:B-1----:R-:W-:-:S04]  /*20f80*/  IMAD.WIDE.U32 R6, R6, 0xf0, R10 ;  /* 0x000000f006067825 */ /* 0x002fc800078e000a */
[----:B------:R-:W-:-:S03]  /*20f90*/  F2FP.BF16.F32.PACK_AB R9, RZ, R9 ;  /* 0x00000009ff09723e */ /* 0x000fc600000010ff */
[----:B------:R0:W-:Y:S01]  /*20fa0*/  @P5 STG.E.U16 desc[UR6][R10.64+0x32], R8 ;  /* 0x000032080a005986 */ /* 0x0001e2000c101506 */
[----:B------:R-:W-:Y:S02]  /*20fb0*/  IMAD.IADD R7, R18, 0x1, R7 ;  /* 0x0000000112077824 */ /* 0x000fe400078e0207 */
[-C--:B------:R-:W-:Y:S01]  /*20fc0*/  FMUL R12, R227, R2.reuse ;  /* 0x00000002e30c7220 */ /* 0x080fe20000400000 */
[----:B------:R-:W-:Y:S02]  /*20fd0*/  FMUL R14, R226, R2 ;  /* 0x00000002e20e7220 */ /* 0x000fe40000400000 */
[----:B------:R1:W-:Y:S01]  /*20fe0*/  @P4 STG.E.U16 desc[UR6][R6.64+0x20], R9 ;  /* 0x0000200906004986 */ /* 0x0003e2000c101506 */
[----:B0-----:R-:W-:-:S05]  /*20ff0*/  IADD3 R8, P5, R19, R6, RZ ;  /* 0x0000000613087210 */ /* 0x001fca0007fbe0ff */
[----:B-1----:R-:W-:Y:S02]  /*21000*/  IMAD.X R9, R20, 0x1, R7, P5 ;  /* 0x0000000114097824 */ /* 0x002fe400028e0607 */
[----:B------:R-:W5:Y:S04]  /*21010*/  LDL.LU R20, [R1] ;  /* 0x0000000001147983 */ /* 0x000f680000300800 */
[----:B------:R-:W4:Y:S04]  /*21020*/  LDL.LU R227, [R1+0x8] ;  /* 0x0000080001e37983 */ /* 0x000f280000300800 */
[----:B------:R-:W4:Y:S01]  /*21030*/  LDL.LU R226, [R1+0xc] ;  /* 0x00000c0001e27983 */ /* 0x000f220000300800 */
[-C--:B------:R-:W-:Y:S01]  /*21040*/  FMUL R13, R15, R2.reuse ;  /* 0x000000020f0d7220 */ /* 0x080fe20000400000 */
[----:B------:R-:W-:-:S02]  /*21050*/  FMUL R15, R225, R2 ;  /* 0x00000002e10f7220 */ /* 0x000fc40000400000 */
[----:B------:R-:W4:Y:S01]  /*21060*/  LDL.LU R225, [R1+0x10] ;  /* 0x0000100001e17983 */ /* 0x000f220000300800 */
[----:B------:R-:W-:-:S03]  /*21070*/  FMUL R18, R224, R2 ;  /* 0x00000002e0127220 */ /* 0x000fc60000400000 */
[----:B------:R-:W4:Y:S01]  /*21080*/  LDL.LU R224, [R1+0x14] ;  /* 0x0000140001e07983 */ /* 0x000f220000300800 */
[----:B------:R-:W-:-:S04]  /*21090*/  F2FP.BF16.F32.PACK_AB R13, RZ, R13 ;  /* 0x0000000dff0d723e */ /* 0x000fc800000010ff */
[----:B------:R-:W-:Y:S01]  /*210a0*/  PRMT R19, R13, 0x7610, R19 ;  /* 0x000076100d137816 */ /* 0x000fe20000000013 */
[-C--:B--2---:R-:W-:Y:S02]  /*210b0*/  FMUL R13, R23, R2.reuse ;  /* 0x00000002170d7220 */ /* 0x084fe40000400000 */
[----:B------:R-:W2:Y:S01]  /*210c0*/  LDL.LU R23, [R1+0x18] ;  /* 0x0000180001177983 */ /* 0x000ea20000300800 */
[----:B---3--:R-:W-:-:S03]  /*210d0*/  FMUL R17, R21, R2 ;  /* 0x0000000215117220 */ /* 0x008fc60000400000 */
[----:B------:R-:W3:Y:S01]  /*210e0*/  LDL.LU R21, [R1+0x1c] ;  /* 0x00001c0001157983 */ /* 0x000ee20000300800 */
[C---:B------:R-:W-:Y:S02]  /*210f0*/  ISETP.GT.AND P4, PT, R0.reuse, 0x80, P2 ;  /* 0x000000800000780c */ /* 0x040fe40001784270 */
[C---:B------:R-:W-:Y:S02]  /*21100*/  ISETP.GT.AND P3, PT, R0.reuse, 0x88, P3 ;  /* 0x000000880000780c */ /* 0x040fe40001f64270 */
[----:B------:R-:W-:Y:S02]  /*21110*/  F2FP.BF16.F32.PACK_AB R12, RZ, R12 ;  /* 0x0000000cff0c723e */ /* 0x000fe400000010ff */
[----:B------:R-:W-:Y:S02]  /*21120*/  ISETP.GT.AND P2, PT, R0, 0x88, P2 ;  /* 0x000000880000780c */ /* 0x000fe40001744270 */
[----:B------:R-:W-:-:S05]  /*21130*/  F2FP.BF16.F32.PACK_AB R14, RZ, R14 ;  /* 0x0000000eff0e723e */ /* 0x000fca00000010ff */
[----:B------:R-:W-:Y:S04]  /*21140*/  @P4 STG.E.U16 desc[UR6][R6.64+0x22], R19 ;  /* 0x0000221306004986 */ /* 0x000fe8000c101506 */
[----:B------:R0:W-:Y:S01]  /*21150*/  @P3 STG.E.U16 desc[UR6][R8.64+0x20], R12 ;  /* 0x0000200c08003986 */ /* 0x0001e2000c101506 */
[C---:B------:R-:W-:Y:S02]  /*21160*/  ISETP.GT.AND P3, PT, R0.reuse, 0x80, P1 ;  /* 0x000000800000780c */ /* 0x040fe40000f64270 */
[C---:B------:R-:W-:Y:S02]  /*21170*/  ISETP.GT.AND P4, PT, R0.reuse, 0x80, P0 ;  /* 0x000000800000780c */ /* 0x040fe40000784270 */
[C---:B------:R-:W-:Y:S02]  /*21180*/  ISETP.GT.AND P0, PT, R0.reuse, 0x88, P0 ;  /* 0x000000880000780c */ /* 0x040fe40000704270 */
[----:B------:R-:W-:-:S02]  /*21190*/  ISETP.GT.AND P1, PT, R0, 0x88, P1 ;  /* 0x000000880000780c */ /* 0x000fc40000f24270 */
[----:B0-----:R-:W-:Y:S02]  /*211a0*/  F2FP.BF16.F32.PACK_AB R12, RZ, R18 ;  /* 0x00000012ff0c723e */ /* 0x001fe400000010ff */
[----:B------:R-:W-:Y:S02]  /*211b0*/  PRMT R18, R14, 0x7610, R18 ;  /* 0x000076100e127816 */ /* 0x000fe40000000012 */
[----:B------:R-:W-:Y:S02]  /*211c0*/  F2FP.BF16.F32.PACK_AB R15, RZ, R15 ;  /* 0x0000000fff0f723e */ /* 0x000fe400000010ff */
[----:B------:R-:W-:Y:S01]  /*211d0*/  F2FP.BF16.F32.PACK_AB R13, RZ, R13 ;  /* 0x0000000dff0d723e */ /* 0x000fe200000010ff */
[----:B------:R-:W-:Y:S01]  /*211e0*/  @P2 STG.E.U16 desc[UR6][R8.64+0x22], R18 ;  /* 0x0000221208002986 */ /* 0x000fe2000c101506 */
[----:B------:R-:W-:Y:S02]  /*211f0*/  F2FP.BF16.F32.PACK_AB R14, RZ, R17 ;  /* 0x00000011ff0e723e */ /* 0x000fe400000010ff */
[C---:B------:R-:W-:Y:S01]  /*21200*/  ISETP.GT.AND P2, PT, R3.reuse, 0x21, PT ;  /* 0x000000210300780c */ /* 0x040fe20003f44270 */
[----:B------:R5:W-:Y:S01]  /*21210*/  @P3 STG.E.U16 desc[UR6][R6.64+0x32], R12 ;  /* 0x0000320c06003986 */ /* 0x000be2000c101506 */
[----:B------:R-:W-:-:S03]  /*21220*/  ISETP.GT.AND P3, PT, R3, 0x20, PT ;  /* 0x000000200300780c */ /* 0x000fc60003f64270 */
[----:B------:R-:W-:Y:S01]  /*21230*/  @P4 STG.E.U16 desc[UR6][R6.64+0x30], R15 ;  /* 0x0000300f06004986 */ /* 0x000fe2000c101506 */
[----:B------:R-:W-:-:S03]  /*21240*/  ISETP.GT.AND P4, PT, R0, RZ, P2 ;  /* 0x000000ff0000720c */ /* 0x000fc60001784270 */
[----:B------:R4:W-:Y:S01]  /*21250*/  @P0 STG.E.U16 desc[UR6][R8.64+0x30], R13 ;  /* 0x0000300d08000986 */ /* 0x0009e2000c101506 */
[----:B------:R-:W-:-:S03]  /*21260*/  ISETP.GT.AND P0, PT, R0, RZ, P3 ;  /* 0x000000ff0000720c */ /* 0x000fc60001f04270 */
[----:B------:R0:W-:Y:S01]  /*21270*/  @P1 STG.E.U16 desc[UR6][R8.64+0x32], R14 ;  /* 0x0000320e08001986 */ /* 0x0001e2000c101506 */
[----:B------:R-:W-:Y:S01]  /*21280*/  ISETP.GT.AND P1, PT, R0, 0x8, P2 ;  /* 0x000000080000780c */ /* 0x000fe20001724270 */
[-C--:B-----5:R-:W-:Y:S01]  /*21290*/  FMUL R12, R20, R2.reuse ;  /* 0x00000002140c7220 */ /* 0x0a0fe20000400000 */
[----:B------:R-:W-:Y:S01]  /*212a0*/  ISETP.GT.AND P5, PT, R0, 0x8, P3 ;  /* 0x000000080000780c */ /* 0x000fe20001fa4270 */
[-C--:B----4-:R-:W-:Y:S01]  /*212b0*/  FMUL R13, R22, R2.reuse ;  /* 0x00000002160d7220 */ /* 0x090fe20000400000 */
[----:B------:R-:W-:Y:S02]  /*212c0*/  FMUL R15, R226, R2 ;  /* 0x00000002e20f7220 */ /* 0x000fe40000400000 */
[----:B------:R-:W-:Y:S01]  /*212d0*/  F2FP.BF16.F32.PACK_AB R12, RZ, R12 ;  /* 0x0000000cff0c723e */ /* 0x000fe200000010ff */
[----:B0-----:R-:W-:Y:S01]  /*212e0*/  FMUL R14, R227, R2 ;  /* 0x00000002e30e7220 */ /* 0x001fe20000400000 */
[----:B------:R-:W-:Y:S02]  /*212f0*/  F2FP.BF16.F32.PACK_AB R13, RZ, R13 ;  /* 0x0000000dff0d723e */ /* 0x000fe400000010ff */
[----:B------:R-:W-:Y:S01]  /*21300*/  F2FP.BF16.F32.PACK_AB R15, RZ, R15 ;  /* 0x0000000fff0f723e */ /* 0x000fe200000010ff */
[----:B------:R-:W-:Y:S01]  /*21310*/  @P0 STG.E.U16 desc[UR6][R4.64+0x40], R12 ;  /* 0x0000400c04000986 */ /* 0x000fe2000c101506 */
[----:B------:R-:W-:-:S03]  /*21320*/  F2FP.BF16.F32.PACK_AB R14, RZ, R14 ;  /* 0x0000000eff0e723e */ /* 0x000fc600000010ff */
[----:B------:R0:W-:Y:S01]  /*21330*/  @P4 STG.E.U16 desc[UR6][R4.64+0x42], R13 ;  /* 0x0000420d04004986 */ /* 0x0001e2000c101506 */
[----:B------:R-:W-:-:S03]  /*21340*/  ISETP.GT.AND P0, PT, R3, 0x28, PT ;  /* 0x000000280300780c */ /* 0x000fc60003f04270 */
[----:B------:R-:W-:Y:S01]  /*21350*/  @P1 STG.E.U16 desc[UR6][R10.64+0x42], R15 ;  /* 0x0000420f0a001986 */ /* 0x000fe2000c101506 */
[----:B------:R-:W-:Y:S01]  /*21360*/  ISETP.GT.AND P1, PT, R3, 0x29, PT ;  /* 0x000000290300780c */ /* 0x000fe20003f24270 */
[-C--:B------:R-:W-:Y:S02]  /*21370*/  FMUL R17, R225, R2.reuse ;  /* 0x00000002e1117220 */ /* 0x080fe40000400000 */
[----:B------:R3:W-:Y:S01]  /*21380*/  @P5 STG.E.U16 desc[UR6][R10.64+0x40], R14 ;  /* 0x0000400e0a005986 */ /* 0x0007e2000c101506 */
[C---:B------:R-:W-:Y:S02]  /*21390*/  ISETP.GT.AND P5, PT, R0.reuse, RZ, P0 ;  /* 0x000000ff0000720c */ /* 0x040fe400007a4270 */
[----:B------:R-:W-:Y:S01]  /*213a0*/  ISETP.GT.AND P4, PT, R0, RZ, P1 ;  /* 0x000000ff0000720c */ /* 0x000fe20000f84270 */
[----:B------:R-:W-:Y:S01]  /*213b0*/  FMUL R18, R224, R2 ;  /* 0x00000002e0127220 */ /* 0x000fe20000400000 */
[----:B------:R-:W-:-:S04]  /*213c0*/  F2FP.BF16.F32.PACK_AB R17, RZ, R17 ;  /* 0x00000011ff11723e */ /* 0x000fc800000010ff */
[----:B------:R-:W-:Y:S02]  /*213d0*/  F2FP.BF16.F32.PACK_AB R18, RZ, R18 ;  /* 0x00000012ff12723e */ /* 0x000fe400000010ff */
[----:B0-----:R-:W-:-:S05]  /*213e0*/  PRMT R13, R17, 0x7610, R13 ;  /* 0x00007610110d7816 */ /* 0x001fca000000000d */
[----:B------:R0:W-:Y:S01]  /*213f0*/  @P5 STG.E.U16 desc[UR6][R4.64+0x50], R13 ;  /* 0x0000500d04005986 */ /* 0x0001e2000c101506 */
[----:B------:R-:W-:-:S03]  /*21400*/  ISETP.GT.AND P5, PT, R0, 0x8, P0 ;  /* 0x000000080000780c */ /* 0x000fc600007a4270 */
[----:B------:R0:W-:Y:S01]  /*21410*/  @P4 STG.E.U16 desc[UR6][R4.64+0x52], R18 ;  /* 0x0000521204004986 */ /* 0x0001e2000c101506 */
[----:B------:R-:W-:Y:S01]  /*21420*/  ISETP.GT.AND P4, PT, R0, 0x8, P1 ;  /* 0x000000080000780c */ /* 0x000fe20000f84270 */
[-C--:B------:R-:W-:Y:S01]  /*21430*/  FMUL R217, R217, R2.reuse ;  /* 0x00000002d9d97220 */ /* 0x080fe20000400000 */
[----:B------:R-:W-:-:S04]  /*21440*/  FMUL R218, R218, R2 ;  /* 0x00000002dada7220 */ /* 0x000fc80000400000 */
[----:B------:R-:W-:Y:S02]  /*21450*/  F2FP.BF16.F32.PACK_AB R217, RZ, R217 ;  /* 0x000000d9ffd9723e */ /* 0x000fe400000010ff */
[----:B------:R-:W-:Y:S01]  /*21460*/  F2FP.BF16.F32.PACK_AB R218, RZ, R218 ;  /* 0x000000daffda723e */ /* 0x000fe200000010ff */
[-C--:B------:R-:W-:Y:S01]  /*21470*/  FMUL R219, R219, R2.reuse ;  /* 0x00000002dbdb7220 */ /* 0x080fe20000400000 */
[-C--:B------:R-:W-:Y:S01]  /*21480*/  FMUL R221, R221, R2.reuse ;  /* 0x00000002dddd7220 */ /* 0x080fe20000400000 */
[-C--:B------:R-:W-:Y:S01]  /*21490*/  FMUL R220, R220, R2.reuse ;  /* 0x00000002dcdc7220 */ /* 0x080fe20000400000 */
[-C--:B------:R-:W-:Y:S01]  /*214a0*/  FMUL R222, R222, R2.reuse ;  /* 0x00000002dede7220 */ /* 0x080fe20000400000 */
[----:B------:R-:W-:Y:S01]  /*214b0*/  FMUL R223, R223, R2 ;  /* 0x00000002dfdf7220 */ /* 0x000fe20000400000 */
[----:B------:R-:W-:Y:S02]  /*214c0*/  F2FP.BF16.F32.PACK_AB R219, RZ, R219 ;  /* 0x000000dbffdb723e */ /* 0x000fe400000010ff */
[----:B------:R-:W-:-:S02]  /*214d0*/  F2FP.BF16.F32.PACK_AB R221, RZ, R221 ;  /* 0x000000ddffdd723e */ /* 0x000fc400000010ff */
[----:B------:R-:W-:Y:S02]  /*214e0*/  F2FP.BF16.F32.PACK_AB R220, RZ, R220 ;  /* 0x000000dcffdc723e */ /* 0x000fe400000010ff */
[----:B------:R-:W-:Y:S02]  /*214f0*/  F2FP.BF16.F32.PACK_AB R222, RZ, R222 ;  /* 0x000000deffde723e */ /* 0x000fe400000010ff */
[----:B------:R-:W-:Y:S01]  /*21500*/  F2FP.BF16.F32.PACK_AB R223, RZ, R223 ;  /* 0x000000dfffdf723e */ /* 0x000fe200000010ff */
[-C--:B------:R-:W-:Y:S01]  /*21510*/  FMUL R208, R208, R2.reuse ;  /* 0x00000002d0d07220 */ /* 0x080fe20000400000 */
[-C--:B------:R-:W-:Y:S01]  /*21520*/  FMUL R209, R209, R2.reuse ;  /* 0x00000002d1d17220 */ /* 0x080fe20000400000 */
[-C--:B------:R-:W-:Y:S01]  /*21530*/  FMUL R211, R211, R2.reuse ;  /* 0x00000002d3d37220 */ /* 0x080fe20000400000 */
[----:B------:R-:W-:Y:S02]  /*21540*/  FMUL R210, R210, R2 ;  /* 0x00000002d2d27220 */ /* 0x000fe40000400000 */
[----:B------:R-:W-:-:S02]  /*21550*/  F2FP.BF16.F32.PACK_AB R208, RZ, R208 ;  /* 0x000000d0ffd0723e */ /* 0x000fc400000010ff */
[----:B------:R-:W-:Y:S02]  /*21560*/  F2FP.BF16.F32.PACK_AB R209, RZ, R209 ;  /* 0x000000d1ffd1723e */ /* 0x000fe400000010ff */
[----:B------:R-:W-:Y:S02]  /*21570*/  F2FP.BF16.F32.PACK_AB R211, RZ, R211 ;  /* 0x000000d3ffd3723e */ /* 0x000fe400000010ff */
[----:B------:R-:W-:Y:S01]  /*21580*/  F2FP.BF16.F32.PACK_AB R210, RZ, R210 ;  /* 0x000000d2ffd2723e */ /* 0x000fe200000010ff */
[-C--:B------:R-:W-:Y:S01]  /*21590*/  FMUL R212, R212, R2.reuse ;  /* 0x00000002d4d47220 */ /* 0x080fe20000400000 */
[----:B------:R-:W-:-:S04]  /*215a0*/  FMUL R213, R213, R2 ;  /* 0x00000002d5d57220 */ /* 0x000fc80000400000 */
[----:B------:R-:W-:Y:S02]  /*215b0*/  F2FP.BF16.F32.PACK_AB R212, RZ, R212 ;  /* 0x000000d4ffd4723e */ /* 0x000fe400000010ff */
[----:B------:R-:W-:Y:S01]  /*215c0*/  F2FP.BF16.F32.PACK_AB R213, RZ, R213 ;  /* 0x000000d5ffd5723e */ /* 0x000fe200000010ff */
[-C--:B------:R-:W-:Y:S01]  /*215d0*/  FMUL R214, R214, R2.reuse ;  /* 0x00000002d6d67220 */ /* 0x080fe20000400000 */
[----:B------:R-:W-:-:S04]  /*215e0*/  FMUL R215, R215, R2 ;  /* 0x00000002d7d77220 */ /* 0x000fc80000400000 */
[----:B------:R-:W-:Y:S02]  /*215f0*/  F2FP.BF16.F32.PACK_AB R214, RZ, R214 ;  /* 0x000000d6ffd6723e */ /* 0x000fe400000010ff */
[----:B------:R-:W-:Y:S01]  /*21600*/  F2FP.BF16.F32.PACK_AB R215, RZ, R215 ;  /* 0x000000d7ffd7723e */ /* 0x000fe200000010ff */
[-C--:B------:R-:W-:Y:S01]  /*21610*/  FMUL R200, R200, R2.reuse ;  /* 0x00000002c8c87220 */ /* 0x080fe20000400000 */
[-C--:B------:R-:W-:Y:S01]  /*21620*/  FMUL R201, R201, R2.reuse ;  /* 0x00000002c9c97220 */ /* 0x080fe20000400000 */
[----:B------:R-:W-:-:S03]  /*21630*/  FMUL R202, R202, R2 ;  /* 0x00000002caca7220 */ /* 0x000fc60000400000 */
[----:B------:R-:W-:Y:S02]  /*21640*/  F2FP.BF16.F32.PACK_AB R200, RZ, R200 ;  /* 0x000000c8ffc8723e */ /* 0x000fe400000010ff */
[----:B------:R-:W-:Y:S02]  /*21650*/  F2FP.BF16.F32.PACK_AB R201, RZ, R201 ;  /* 0x000000c9ffc9723e */ /* 0x000fe400000010ff */
[----:B------:R-:W-:Y:S01]  /*21660*/  F2FP.BF16.F32.PACK_AB R202, RZ, R202 ;  /* 0x000000caffca723e */ /* 0x000fe200000010ff */
[-C--:B------:R-:W-:Y:S01]  /*21670*/  FMUL R203, R203, R2.reuse ;  /* 0x00000002cbcb7220 */ /* 0x080fe20000400000 */
[-C--:B------:R-:W-:Y:S01]  /*21680*/  FMUL R205, R205, R2.reuse ;  /* 0x00000002cdcd7220 */ /* 0x080fe20000400000 */
[-C--:B------:R-:W-:Y:S01]  /*21690*/  FMUL R204, R204, R2.reuse ;  /* 0x00000002cccc7220 */ /* 0x080fe20000400000 */
[-C--:B------:R-:W-:Y:S01]  /*216a0*/  FMUL R206, R206, R2.reuse ;  /* 0x00000002cece7220 */ /* 0x080fe20000400000 */
[----:B------:R-:W-:Y:S01]  /*216b0*/  FMUL R207, R207, R2 ;  /* 0x00000002cfcf7220 */ /* 0x000fe20000400000 */
[----:B------:R-:W-:-:S02]  /*216c0*/  F2FP.BF16.F32.PACK_AB R203, RZ, R203 ;  /* 0x000000cbffcb723e */ /* 0x000fc400000010ff */
[----:B------:R-:W-:Y:S02]  /*216d0*/  F2FP.BF16.F32.PACK_AB R205, RZ, R205 ;  /* 0x000000cdffcd723e */ /* 0x000fe400000010ff */
[----:B------:R-:W-:Y:S02]  /*216e0*/  F2FP.BF16.F32.PACK_AB R204, RZ, R204 ;  /* 0x000000ccffcc723e */ /* 0x000fe400000010ff */
[----:B------:R-:W-:Y:S01]  /*216f0*/  F2FP.BF16.F32.PACK_AB R206, RZ, R206 ;  /* 0x000000ceffce723e */ /* 0x000fe200000010ff */
[-C--:B--2---:R-:W-:Y:S01]  /*21700*/  FMUL R12, R23, R2.reuse ;  /* 0x00000002170c7220 */ /* 0x084fe20000400000 */
[----:B---3--:R-:W-:-:S04]  /*21710*/  FMUL R14, R21, R2 ;  /* 0x00000002150e7220 */ /* 0x008fc80000400000 */
[----:B------:R-:W-:Y:S02]  /*21720*/  F2FP.BF16.F32.PACK_AB R12, RZ, R12 ;  /* 0x0000000cff0c723e */ /* 0x000fe400000010ff */
[----:B------:R-:W-:Y:S02]  /*21730*/  F2FP.BF16.F32.PACK_AB R14, RZ, R14 ;  /* 0x0000000eff0e723e */ /* 0x000fe400000010ff */
[----:B------:R-:W-:-:S03]  /*21740*/  PRMT R15, R12, 0x7610, R15 ;  /* 0x000076100c0f7816 */ /* 0x000fc6000000000f */
[----:B------:R0:W-:Y:S01]  /*21750*/  @P4 STG.E.U16 desc[UR6][R10.64+0x52], R14 ;  /* 0x0000520e0a004986 */ /* 0x0001e2000c101506 */
[----:B------:R-:W-:-:S03]  /*21760*/  ISETP.GT.AND P4, PT, R0, 0x80, P2 ;  /* 0x000000800000780c */ /* 0x000fc60001784270 */
[----:B------:R0:W-:Y:S01]  /*21770*/  @P5 STG.E.U16 desc[UR6][R10.64+0x50], R15 ;  /* 0x0000500f0a005986 */ /* 0x0001e2000c101506 */
[C---:B------:R-:W-:Y:S02]  /*21780*/  ISETP.GT.AND P5, PT, R0.reuse, 0x80, P3 ;  /* 0x000000800000780c */ /* 0x040fe40001fa4270 */
[----:B------:R-:W-:Y:S01]  /*21790*/  ISETP.GT.AND P3, PT, R0, 0x88, P3 ;  /* 0x000000880000780c */ /* 0x000fe20001f64270 */
[----:B------:R-:W-:-:S05]  /*217a0*/  FMUL R12, R216, R2 ;  /* 0x00000002d80c7220 */ /* 0x000fca0000400000 */
[----:B------:R-:W-:Y:S01]  /*217b0*/  F2FP.BF16.F32.PACK_AB R12, RZ, R12 ;  /* 0x0000000cff0c723e */ /* 0x000fe200000010ff */
[----:B------:R0:W-:Y:S01]  /*217c0*/  @P4 STG.E.U16 desc[UR6][R6.64+0x42], R217 ;  /* 0x000042d906004986 */ /* 0x0001e2000c101506 */
[----:B------:R-:W-:-:S03]  /*217d0*/  ISETP.GT.AND P2, PT, R0, 0x88, P2 ;  /* 0x000000880000780c */ /* 0x000fc60001744270 */
[----:B------:R0:W-:Y:S04]  /*217e0*/  @P5 STG.E.U16 desc[UR6][R6.64+0x40], R12 ;  /* 0x0000400c06005986 */ /* 0x0001e8000c101506 */
[----:B------:R0:W-:Y:S01]  /*217f0*/  @P3 STG.E.U16 desc[UR6][R8.64+0x40], R218 ;  /* 0x000040da08003986 */ /* 0x0001e2000c101506 */
[C---:B------:R-:W-:Y:S02]  /*21800*/  ISETP.GT.AND P3, PT, R0.reuse, 0x80, P1 ;  /* 0x000000800000780c */ /* 0x040fe40000f64270 */
[C---:B------:R-:W-:Y:S02]  /*21810*/  ISETP.GT.AND P4, PT, R0.reuse, 0x80, P0 ;  /* 0x000000800000780c */ /* 0x040fe40000784270 */
[C---:B------:R-:W-:Y:S02]  /*21820*/  ISETP.GT.AND P0, PT, R0.reuse, 0x88, P0 ;  /* 0x000000880000780c */ /* 0x040fe40000704270 */
[----:B------:R-:W-:Y:S01]  /*21830*/  ISETP.GT.AND P1, PT, R0, 0x88, P1 ;  /* 0x000000880000780c */ /* 0x000fe20000f24270 */
[----:B------:R0:W-:Y:S01]  /*21840*/  @P2 STG.E.U16 desc[UR6][R8.64+0x42], R219 ;  /* 0x000042db08002986 */ /* 0x0001e2000c101506 */
[----:B------:R-:W-:-:S05]  /*21850*/  ISETP.GT.AND P2, PT, R3, 0x31, PT ;  /* 0x000000310300780c */ /* 0x000fca0003f44270 */
[----:B------:R0:W-:Y:S01]  /*21860*/  @P3 STG.E.U16 desc[UR6][R6.64+0x52], R221 ;  /* 0x000052dd06003986 */ /* 0x0001e2000c101506 */
[----:B------:R-:W-:-:S03]  /*21870*/  ISETP.GT.AND P3, PT, R3, 0x30, PT ;  /* 0x000000300300780c */ /* 0x000fc60003f64270 */
[----:B------:R0:W-:Y:S01]  /*21880*/  @P4 STG.E.U16 desc[UR6][R6.64+0x50], R220 ;  /* 0x000050dc06004986 */ /* 0x0001e2000c101506 */
[----:B------:R-:W-:-:S03]  /*21890*/  ISETP.GT.AND P4, PT, R0, RZ, P2 ;  /* 0x000000ff0000720c */ /* 0x000fc60001784270 */
[----:B------:R0:W-:Y:S01]  /*218a0*/  @P0 STG.E.U16 desc[UR6][R8.64+0x50], R222 ;  /* 0x000050de08000986 */ /* 0x0001e2000c101506 */
[----:B------:R-:W-:-:S03]  /*218b0*/  ISETP.GT.AND P0, PT, R0, RZ, P3 ;  /* 0x000000ff0000720c */ /* 0x000fc60001f04270 */
[----:B------:R0:W-:Y:S01]  /*218c0*/  @P1 STG.E.U16 desc[UR6][R8.64+0x52], R223 ;  /* 0x000052df08001986 */ /* 0x0001e2000c101506 */
[C---:B------:R-:W-:Y:S02]  /*218d0*/  ISETP.GT.AND P1, PT, R0.reuse, 0x8, P2 ;  /* 0x000000080000780c */ /* 0x040fe40001724270 */
[----:B------:R-:W-:-:S03]  /*218e0*/  ISETP.GT.AND P5, PT, R0, 0x8, P3 ;  /* 0x000000080000780c */ /* 0x000fc60001fa4270 */
[----:B------:R0:W-:Y:S04]  /*218f0*/  @P4 STG.E.U16 desc[UR6][R4.64+0x62], R209 ;  /* 0x000062d104004986 */ /* 0x0001e8000c101506 */
[----:B------:R0:W-:Y:S01]  /*21900*/  @P0 STG.E.U16 desc[UR6][R4.64+0x60], R208 ;  /* 0x000060d004000986 */ /* 0x0001e2000c101506 */
[----:B------:R-:W-:-:S03]  /*21910*/  ISETP.GT.AND P0, PT, R3, 0x38, PT ;  /* 0x000000380300780c */ /* 0x000fc60003f04270 */
[----:B------:R0:W-:Y:S01]  /*21920*/  @P1 STG.E.U16 desc[UR6][R10.64+0x62], R211 ;  /* 0x000062d30a001986 */ /* 0x0001e2000c101506 */
[----:B------:R-:W-:-:S03]  /*21930*/  ISETP.GT.AND P1, PT, R3, 0x39, PT ;  /* 0x000000390300780c */ /* 0x000fc60003f24270 */
[----:B------:R0:W-:Y:S01]  /*21940*/  @P5 STG.E.U16 desc[UR6][R10.64+0x60], R210 ;  /* 0x000060d20a005986 */ /* 0x0001e2000c101506 */
[C---:B------:R-:W-:Y:S02]  /*21950*/  ISETP.GT.AND P5, PT, R0.reuse, RZ, P0 ;  /* 0x000000ff0000720c */ /* 0x040fe400007a4270 */
[----:B------:R-:W-:-:S11]  /*21960*/  ISETP.GT.AND P4, PT, R0, RZ, P1 ;  /* 0x000000ff0000720c */ /* 0x000fd60000f84270 */
[----:B------:R0:W-:Y:S01]  /*21970*/  @P5 STG.E.U16 desc[UR6][R4.64+0x70], R212 ;  /* 0x000070d404005986 */ /* 0x0001e2000c101506 */
[----:B------:R-:W-:-:S03]  /*21980*/  ISETP.GT.AND P5, PT, R0, 0x8, P0 ;  /* 0x000000080000780c */ /* 0x000fc600007a4270 */
[----:B------:R0:W-:Y:S01]  /*21990*/  @P4 STG.E.U16 desc[UR6][R4.64+0x72], R213 ;  /* 0x000072d504004986 */ /* 0x0001e2000c101506 */
[----:B------:R-:W-:-:S09]  /*219a0*/  ISETP.GT.AND P4, PT, R0, 0x8, P1 ;  /* 0x000000080000780c */ /* 0x000fd20000f84270 */
[----:B------:R0:W-:Y:S01]  /*219b0*/  @P5 STG.E.U16 desc[UR6][R10.64+0x70], R214 ;  /* 0x000070d60a005986 */ /* 0x0001e2000c101506 */
[----:B------:R-:W-:-:S03]  /*219c0*/  ISETP.GT.AND P5, PT, R0, 0x80, P3 ;  /* 0x000000800000780c */ /* 0x000fc60001fa4270 */
[----:B------:R0:W-:Y:S01]  /*219d0*/  @P4 STG.E.U16 desc[UR6][R10.64+0x72], R215 ;  /* 0x000072d70a004986 */ /* 0x0001e2000c101506 */
[C---:B------:R-:W-:Y:S02]  /*219e0*/  ISETP.GT.AND P4, PT, R0.reuse, 0x80, P2 ;  /* 0x000000800000780c */ /* 0x040fe40001784270 */
[C---:B------:R-:W-:Y:S02]  /*219f0*/  ISETP.GT.AND P3, PT, R0.reuse, 0x88, P3 ;  /* 0x000000880000780c */ /* 0x040fe40001f64270 */
[----:B------:R-:W-:-:S05]  /*21a00*/  ISETP.GT.AND P2, PT, R0, 0x88, P2 ;  /* 0x000000880000780c */ /* 0x000fca0001744270 */
[----:B------:R0:W-:Y:S04]  /*21a10*/  @P5 STG.E.U16 desc[UR6][R6.64+0x60], R200 ;  /* 0x000060c806005986 */ /* 0x0001e8000c101506 */
[----:B------:R0:W-:Y:S04]  /*21a20*/  @P4 STG.E.U16 desc[UR6][R6.64+0x62], R201 ;  /* 0x000062c906004986 */ /* 0x0001e8000c101506 */
[----:B------:R0:W-:Y:S01]  /*21a30*/  @P3 STG.E.U16 desc[UR6][R8.64+0x60], R202 ;  /* 0x000060ca08003986 */ /* 0x0001e2000c101506 */
[C---:B------:R-:W-:Y:S02]  /*21a40*/  ISETP.GT.AND P3, PT, R0.reuse, 0x80, P1 ;  /* 0x000000800000780c */ /* 0x040fe40000f64270 */
[----:B------:R-:W-:-:S02]  /*21a50*/  ISETP.GT.AND P4, PT, R0, 0x80, P0 ;  /* 0x000000800000780c */ /* 0x000fc40000784270 */
[C---:B------:R-:W-:Y:S02]  /*21a60*/  ISETP.GT.AND P0, PT, R0.reuse, 0x88, P0 ;  /* 0x000000880000780c */ /* 0x040fe40000704270 */
[----:B------:R-:W-:Y:S01]  /*21a70*/  ISETP.GT.AND P1, PT, R0, 0x88, P1 ;  /* 0x000000880000780c */ /* 0x000fe20000f24270 */
[----:B------:R0:W-:Y:S01]  /*21a80*/  @P2 STG.E.U16 desc[UR6][R8.64+0x62], R203 ;  /* 0x000062cb08002986 */ /* 0x0001e2000c101506 */
[----:B------:R-:W-:Y:S02]  /*21a90*/  F2FP.BF16.F32.PACK_AB R207, RZ, R207 ;  /* 0x000000cfffcf723e */ /* 0x000fe400000010ff */
[----:B------:R-:W-:-:S03]  /*21aa0*/  ISETP.GT.AND P2, PT, R3, 0x41, PT ;  /* 0x000000410300780c */ /* 0x000fc60003f44270 */
[----:B------:R0:W-:Y:S01]  /*21ab0*/  @P3 STG.E.U16 desc[UR6][R6.64+0x72], R205 ;  /* 0x000072cd06003986 */ /* 0x0001e2000c101506 */
[----:B------:R-:W-:-:S03]  /*21ac0*/  ISETP.GT.AND P3, PT, R3, 0x40, PT ;  /* 0x000000400300780c */ /* 0x000fc60003f64270 */
[----:B------:R0:W-:Y:S01]  /*21ad0*/  @P4 STG.E.U16 desc[UR6][R6.64+0x70], R204 ;  /* 0x000070cc06004986 */ /* 0x0001e2000c101506 */
[----:B------:R-:W-:-:S03]  /*21ae0*/  ISETP.GT.AND P4, PT, R0, RZ, P2 ;  /* 0x000000ff0000720c */ /* 0x000fc60001784270 */
[----:B------:R0:W-:Y:S01]  /*21af0*/  @P0 STG.E.U16 desc[UR6][R8.64+0x70], R206 ;  /* 0x000070ce08000986 */ /* 0x0001e2000c101506 */
[----:B------:R-:W-:-:S03]  /*21b00*/  ISETP.GT.AND P0, PT, R0, RZ, P3 ;  /* 0x000000ff0000720c */ /* 0x000fc60001f04270 */
[----:B------:R0:W-:Y:S01]  /*21b10*/  @P1 STG.E.U16 desc[UR6][R8.64+0x72], R207 ;  /* 0x000072cf08001986 */ /* 0x0001e2000c101506 */
[----:B------:R-:W-:Y:S01]  /*21b20*/  ISETP.GT.AND P1, PT, R0, 0x8, P2 ;  /* 0x000000080000780c */ /* 0x000fe20001724270 */
[-C--:B------:R-:W-:Y:S01]  /*21b30*/  FMUL R192, R192, R2.reuse ;  /* 0x00000002c0c07220 */ /* 0x080fe20000400000 */
[-C--:B------:R-:W-:Y:S01]  /*21b40*/  FMUL R193, R193, R2.reuse ;  /* 0x00000002c1c17220 */ /* 0x080fe20000400000 */
[-C--:B------:R-:W-:Y:S01]  /*21b50*/  FMUL R195, R195, R2.reuse ;  /* 0x00000002c3c37220 */ /* 0x080fe20000400000 */
[----:B------:R-:W-:Y:S01]  /*21b60*/  ISETP.GT.AND P5, PT, R0, 0x8, P3 ;  /* 0x000000080000780c */ /* 0x000fe20001fa4270 */
[----:B------:R-:W-:Y:S01]  /*21b70*/  FMUL R194, R194, R2 ;  /* 0x00000002c2c27220 */ /* 0x000fe20000400000 */
[----:B------:R-:W-:Y:S02]  /*21b80*/  F2FP.BF16.F32.PACK_AB R192, RZ, R192 ;  /* 0x000000c0ffc0723e */ /* 0x000fe400000010ff */
[----:B------:R-:W-:Y:S02]  /*21b90*/  F2FP.BF16.F32.PACK_AB R193, RZ, R193 ;  /* 0x000000c1ffc1723e */ /* 0x000fe400000010ff */
[----:B------:R-:W-:Y:S01]  /*21ba0*/  F2FP.BF16.F32.PACK_AB R195, RZ, R195 ;  /* 0x000000c3ffc3723e */ /* 0x000fe200000010ff */
[----:B------:R0:W-:Y:S01]  /*21bb0*/  @P0 STG.E.U16 desc[UR6][R4.64+0x80], R192 ;  /* 0x000080c004000986 */ /* 0x0001e2000c101506 */
[----:B------:R-:W-:-:S03]  /*21bc0*/  F2FP.BF16.F32.PACK_AB R194, RZ, R194 ;  /* 0x000000c2ffc2723e */ /* 0x000fc600000010ff */
[----:B------:R0:W-:Y:S01]  /*21bd0*/  @P4 STG.E.U16 desc[UR6][R4.64+0x82], R193 ;  /* 0x000082c104004986 */ /* 0x0001e2000c101506 */
[----:B------:R-:W-:-:S03]  /*21be0*/  ISETP.GT.AND P0, PT, R3, 0x48, PT ;  /* 0x000000480300780c */ /* 0x000fc60003f04270 */
[----:B------:R0:W-:Y:S01]  /*21bf0*/  @P1 STG.E.U16 desc[UR6][R10.64+0x82], R195 ;  /* 0x000082c30a001986 */ /* 0x0001e2000c101506 */
[----:B------:R-:W-:-:S03]  /*21c00*/  ISETP.GT.AND P1, PT, R3, 0x49, PT ;  /* 0x000000490300780c */ /* 0x000fc60003f24270 */
[----:B------:R0:W-:Y:S01]  /*21c10*/  @P5 STG.E.U16 desc[UR6][R10.64+0x80], R194 ;  /* 0x000080c20a005986 */ /* 0x0001e2000c101506 */
[C---:B------:R-:W-:Y:S02]  /*21c20*/  ISETP.GT.AND P5, PT, R0.reuse, RZ, P0 ;  /* 0x000000ff0000720c */ /* 0x040fe400007a4270 */
[----:B------:R-:W-:Y:S01]  /*21c30*/  ISETP.GT.AND P4, PT, R0, RZ, P1 ;  /* 0x000000ff0000720c */ /* 0x000fe20000f84270 */
[-C--:B------:R-:W-:Y:S01]  /*21c40*/  FMUL R196, R196, R2.reuse ;  /* 0x00000002c4c47220 */ /* 0x080fe20000400000 */
[----:B------:R-:W-:-:S04]  /*21c50*/  FMUL R197, R197, R2 ;  /* 0x00000002c5c57220 */ /* 0x000fc80000400000 */
[----:B------:R-:W-:Y:S02]  /*21c60*/  F2FP.BF16.F32.PACK_AB R196, RZ, R196 ;  /* 0x000000c4ffc4723e */ /* 0x000fe400000010ff */
[----:B------:R-:W-:-:S03]  /*21c70*/  F2FP.BF16.F32.PACK_AB R197, RZ, R197 ;  /* 0x000000c5ffc5723e */ /* 0x000fc600000010ff */
[----:B------:R0:W-:Y:S01]  /*21c80*/  @P5 STG.E.U16 desc[UR6][R4.64+0x90], R196 ;  /* 0x000090c404005986 */ /* 0x0001e2000c101506 */
[----:B------:R-:W-:-:S03]  /*21c90*/  ISETP.GT.AND P5, PT, R0, 0x8, P0 ;  /* 0x000000080000780c */ /* 0x000fc600007a4270 */
[----:B------:R0:W-:Y:S01]  /*21ca0*/  @P4 STG.E.U16 desc[UR6][R4.64+0x92], R197 ;  /* 0x000092c504004986 */ /* 0x0001e2000c101506 */
[----:B------:R-:W-:Y:S01]  /*21cb0*/  ISETP.GT.AND P4, PT, R0, 0x8, P1 ;  /* 0x000000080000780c */ /* 0x000fe20000f84270 */
[-C--:B------:R-:W-:Y:S01]  /*21cc0*/  FMUL R198, R198, R2.reuse ;  /* 0x00000002c6c67220 */ /* 0x080fe20000400000 */
[----:B------:R-:W-:-:S04]  /*21cd0*/  FMUL R199, R199, R2 ;  /* 0x00000002c7c77220 */ /* 0x000fc80000400000 */
[----:B------:R-:W-:Y:S02]  /*21ce0*/  F2FP.BF16.F32.PACK_AB R198, RZ, R198 ;  /* 0x000000c6ffc6723e */ /* 0x000fe400000010ff */
[----:B------:R-:W-:-:S03]  /*21cf0*/  F2FP.BF16.F32.PACK_AB R199, RZ, R199 ;  /* 0x000000c7ffc7723e */ /* 0x000fc600000010ff */
[----:B------:R0:W-:Y:S01]  /*21d00*/  @P5 STG.E.U16 desc[UR6][R10.64+0x90], R198 ;  /* 0x000090c60a005986 */ /* 0x0001e2000c101506 */
[----:B------:R-:W-:-:S03]  /*21d10*/  ISETP.GT.AND P5, PT, R0, 0x80, P3 ;  /* 0x000000800000780c */ /* 0x000fc60001fa4270 */
[----:B------:R0:W-:Y:S01]  /*21d20*/  @P4 STG.E.U16 desc[UR6][R10.64+0x92], R199 ;  /* 0x000092c70a004986 */ /* 0x0001e2000c101506 */
[C---:B------:R-:W-:Y:S02]  /*21d30*/  ISETP.GT.AND P4, PT, R0.reuse, 0x80, P2 ;  /* 0x000000800000780c */ /* 0x040fe40001784270 */
[----:B------:R-:W-:Y:S01]  /*21d40*/  ISETP.GT.AND P3, PT, R0, 0x88, P3 ;  /* 0x000000880000780c */ /* 0x000fe20001f64270 */
[-C--:B------:R-:W-:Y:S01]  /*21d50*/  FMUL R184, R184, R2.reuse ;  /* 0x00000002b8b87220 */ /* 0x080fe20000400000 */
[-C--:B------:R-:W-:Y:S01]  /*21d60*/  FMUL R185, R185, R2.reuse ;  /* 0x00000002b9b97220 */ /* 0x080fe20000400000 */
[----:B------:R-:W-:-:S03]  /*21d70*/  FMUL R186, R186, R2 ;  /* 0x00000002baba7220 */ /* 0x000fc60000400000 */
[----:B------:R-:W-:Y:S02]  /*21d80*/  F2FP.BF16.F32.PACK_AB R184, RZ, R184 ;  /* 0x000000b8ffb8723e */ /* 0x000fe400000010ff */
[----:B------:R-:W-:Y:S02]  /*21d90*/  F2FP.BF16.F32.PACK_AB R185, RZ, R185 ;  /* 0x000000b9ffb9723e */ /* 0x000fe400000010ff */
[----:B------:R-:W-:Y:S01]  /*21da0*/  F2FP.BF16.F32.PACK_AB R186, RZ, R186 ;  /* 0x000000baffba723e */ /* 0x000fe200000010ff */
[----:B------:R0:W-:Y:S01]  /*21db0*/  @P5 STG.E.U16 desc[UR6][R6.64+0x80], R184 ;  /* 0x000080b806005986 */ /* 0x0001e2000c101506 */
[----:B------:R-:W-:-:S03]  /*21dc0*/  ISETP.GT.AND P2, PT, R0, 0x88, P2 ;  /* 0x000000880000780c */ /* 0x000fc60001744270 */
[----:B------:R0:W-:Y:S01]  /*21dd0*/  @P4 STG.E.U16 desc[UR6][R6.64+0x82], R185 ;  /* 0x000082b906004986 */ /* 0x0001e2000c101506 */
[----:B------:R-:W-:-:S03]  /*21de0*/  FMUL R187, R187, R2 ;  /* 0x00000002bbbb7220 */ /* 0x000fc60000400000 */
[----:B------:R0:W-:Y:S01]  /*21df0*/  @P3 STG.E.U16 desc[UR6][R8.64+0x80], R186 ;  /* 0x000080ba08003986 */ /* 0x0001e2000c101506 */
[C---:B------:R-:W-:Y:S01]  /*21e00*/  ISETP.GT.AND P3, PT, R0.reuse, 0x80, P1 ;  /* 0x000000800000780c */ /* 0x040fe20000f64270 */
[-C--:B------:R-:W-:Y:S01]  /*21e10*/  FMUL R189, R189, R2.reuse ;  /* 0x00000002bdbd7220 */ /* 0x080fe20000400000 */
[C---:B------:R-:W-:Y:S02]  /*21e20*/  ISETP.GT.AND P4, PT, R0.reuse, 0x80, P0 ;  /* 0x000000800000780c */ /* 0x040fe40000784270 */
[----:B------:R-:W-:Y:S01]  /*21e30*/  ISETP.GT.AND P0, PT, R0, 0x88, P0 ;  /* 0x000000880000780c */ /* 0x000fe20000704270 */
[-C--:B------:R-:W-:Y:S01]  /*21e40*/  FMUL R188, R188, R2.reuse ;  /* 0x00000002bcbc7220 */ /* 0x080fe20000400000 */
[----:B------:R-:W-:Y:S01]  /*21e50*/  ISETP.GT.AND P1, PT, R0, 0x88, P1 ;  /* 0x000000880000780c */ /* 0x000fe20000f24270 */
[-C--:B------:R-:W-:Y:S01]  /*21e60*/  FMUL R190, R190, R2.reuse ;  /* 0x00000002bebe7220 */ /* 0x080fe20000400000 */
[----:B------:R-:W-:Y:S01]  /*21e70*/  F2FP.BF16.F32.PACK_AB R187, RZ, R187 ;  /* 0x000000bbffbb723e */ /* 0x000fe200000010ff */
[----:B------:R-:W-:Y:S01]  /*21e80*/  FMUL R191, R191, R2 ;  /* 0x00000002bfbf7220 */ /* 0x000fe20000400000 */
[----:B------:R-:W-:-:S02]  /*21e90*/  F2FP.BF16.F32.PACK_AB R189, RZ, R189 ;  /* 0x000000bdffbd723e */ /* 0x000fc400000010ff */
[----:B------:R-:W-:Y:S01]  /*21ea0*/  F2FP.BF16.F32.PACK_AB R188, RZ, R188 ;  /* 0x000000bcffbc723e */ /* 0x000fe200000010ff */
[----:B------:R0:W-:Y:S01]  /*21eb0*/  @P2 STG.E.U16 desc[UR6][R8.64+0x82], R187 ;  /* 0x000082bb08002986 */ /* 0x0001e2000c101506 */
[----:B------:R-:W-:Y:S02]  /*21ec0*/  F2FP.BF16.F32.PACK_AB R190, RZ, R190 ;  /* 0x000000beffbe723e */ /* 0x000fe400000010ff */
[----:B------:R-:W-:Y:S01]  /*21ed0*/  F2FP.BF16.F32.PACK_AB R191, RZ, R191 ;  /* 0x000000bfffbf723e */ /* 0x000fe200000010ff */
[----:B------:R0:W-:Y:S01]  /*21ee0*/  @P3 STG.E.U16 desc[UR6][R6.64+0x92], R189 ;  /* 0x000092bd06003986 */ /* 0x0001e2000c101506 */
[C---:B------:R-:W-:Y:S02]  /*21ef0*/  ISETP.GT.AND P3, PT, R3.reuse, 0x50, PT ;  /* 0x000000500300780c */ /* 0x040fe40003f64270 */
[----:B------:R-:W-:Y:S01]  /*21f00*/  ISETP.GT.AND P2, PT, R3, 0x51, PT ;  /* 0x000000510300780c */ /* 0x000fe20003f44270 */
[----:B------:R0:W-:Y:S03]  /*21f10*/  @P4 STG.E.U16 desc[UR6][R6.64+0x90], R188 ;  /* 0x000090bc06004986 */ /* 0x0001e6000c101506 */
[C---:B------:R-:W-:Y:S01]  /*21f20*/  ISETP.GT.AND P4, PT, R0.reuse, RZ, P2 ;  /* 0x000000ff0000720c */ /* 0x040fe20001784270 */
        /* <DEDUP_REMOVED lines=557> */
[----:B------:R-:W-:-:S02]  /*24200*/  F2FP.BF16.F32.PACK_AB R51, RZ, R51 ;  /* 0x00000033ff33723e */ /* 0x000fc400000010ff */
[C---:B------:R-:W-:Y:S01]  /*24210*/  ISETP.GT.AND P0, PT, R3.reuse, 0xd8, PT ;  /* 0x000000d80300780c */ /* 0x040fe20003f04270 */
[----:B------:R0:W-:Y:S04]  /*24220*/  @P4 STG.E.U16 desc[UR6][R4.64+0x1a2], R49 ;  /* 0x0001a23104004986 */ /* 0x0001e8000c101506 */
[----:B------:R0:W-:Y:S01]  /*24230*/  @P1 STG.E.U16 desc[UR6][R10.64+0x1a0], R50 ;  /* 0x0001a0320a001986 */ /* 0x0001e2000c101506 */
[----:B------:R-:W-:Y:S02]  /*24240*/  ISETP.GT.AND P1, PT, R3, 0xd9, PT ;  /* 0x000000d90300780c */ /* 0x000fe40003f24270 */
[C---:B------:R-:W-:Y:S01]  /*24250*/  ISETP.GT.AND P4, PT, R0.reuse, RZ, P0 ;  /* 0x000000ff0000720c */ /* 0x040fe20000784270 */
[----:B------:R0:W-:Y:S01]  /*24260*/  @P5 STG.E.U16 desc[UR6][R10.64+0x1a2], R51 ;  /* 0x0001a2330a005986 */ /* 0x0001e2000c101506 */
        /* <DEDUP_REMOVED lines=32> */
[C---:B------:R-:W-:Y:S02]  /*24470*/  ISETP.GT.AND P0, PT, R0.reuse, 0x88, P0 ;  /* 0x000000880000780c */ /* 0x040fe40000704270 */
[----:B------:R-:W-:Y:S01]  /*24480*/  ISETP.GT.AND P1, PT, R0, 0x88, P1 ;  /* 0x000000880000780c */ /* 0x000fe20000f24270 */
[-C--:B------:R-:W-:Y:S01]  /*24490*/  FMUL R44, R44, R2.reuse ;  /* 0x000000022c2c7220 */ /* 0x080fe20000400000 */
[-C--:B------:R-:W-:Y:S01]  /*244a0*/  FMUL R46, R46, R2.reuse ;  /* 0x000000022e2e7220 */ /* 0x080fe20000400000 */
[----:B------:R-:W-:Y:S01]  /*244b0*/  FMUL R47, R47, R2 ;  /* 0x000000022f2f7220 */ /* 0x000fe20000400000 */
[----:B------:R-:W-:-:S02]  /*244c0*/  F2FP.BF16.F32.PACK_AB R43, RZ, R43 ;  /* 0x0000002bff2b723e */ /* 0x000fc400000010ff */
[----:B------:R-:W-:Y:S02]  /*244d0*/  F2FP.BF16.F32.PACK_AB R45, RZ, R45 ;  /* 0x0000002dff2d723e */ /* 0x000fe400000010ff */
[----:B------:R-:W-:Y:S01]  /*244e0*/  F2FP.BF16.F32.PACK_AB R44, RZ, R44 ;  /* 0x0000002cff2c723e */ /* 0x000fe200000010ff */
[----:B------:R0:W-:Y:S01]  /*244f0*/  @P2 STG.E.U16 desc[UR6][R8.64+0x1a2], R43 ;  /* 0x0001a22b08002986 */ /* 0x0001e2000c101506 */
[----:B------:R-:W-:Y:S02]  /*24500*/  F2FP.BF16.F32.PACK_AB R46, RZ, R46 ;  /* 0x0000002eff2e723e */ /* 0x000fe400000010ff */
[----:B------:R-:W-:Y:S01]  /*24510*/  F2FP.BF16.F32.PACK_AB R47, RZ, R47 ;  /* 0x0000002fff2f723e */ /* 0x000fe200000010ff */
[----:B------:R0:W-:Y:S01]  /*24520*/  @P3 STG.E.U16 desc[UR6][R6.64+0x1b2], R45 ;  /* 0x0001b22d06003986 */ /* 0x0001e2000c101506 */
[C---:B------:R-:W-:Y:S02]  /*24530*/  ISETP.GT.AND P2, PT, R3.reuse, 0xe0, PT ;  /* 0x000000e00300780c */ /* 0x040fe40003f44270 */
[----:B------:R-:W-:Y:S01]  /*24540*/  ISETP.GT.AND P3, PT, R3, 0xe1, PT ;  /* 0x000000e10300780c */ /* 0x000fe20003f64270 */
[----:B------:R0:W-:Y:S04]  /*24550*/  @P4 STG.E.U16 desc[UR6][R6.64+0x1b0], R44 ;  /* 0x0001b02c06004986 */ /* 0x0001e8000c101506 */
[----:B------:R0:W-:Y:S01]  /*24560*/  @P0 STG.E.U16 desc[UR6][R8.64+0x1b0], R46 ;  /* 0x0001b02e08000986 */ /* 0x0001e2000c101506 */
[----:B------:R-:W-:-:S03]  /*24570*/  ISETP.GT.AND P0, PT, R0, RZ, P2 ;  /* 0x000000ff0000720c */ /* 0x000fc60001704270 */
[----:B------:R0:W-:Y:S01]  /*24580*/  @P1 STG.E.U16 desc[UR6][R8.64+0x1b2], R47 ;  /* 0x0001b22f08001986 */ /* 0x0001e2000c101506 */
[----:B------:R-:W-:Y:S01]  /*24590*/  ISETP.GT.AND P1, PT, R0, RZ, P3 ;  /* 0x000000ff0000720c */ /* 0x000fe20001f24270 */
[-C--:B------:R-:W-:Y:S01]  /*245a0*/  FMUL R32, R32, R2.reuse ;  /* 0x0000000220207220 */ /* 0x080fe20000400000 */
[-C--:B------:R-:W-:Y:S01]  /*245b0*/  FMUL R33, R33, R2.reuse ;  /* 0x0000000221217220 */ /* 0x080fe20000400000 */
[C---:B------:R-:W-:Y:S02]  /*245c0*/  ISETP.GT.AND P4, PT, R0.reuse, 0x8, P2 ;  /* 0x000000080000780c */ /* 0x040fe40001784270 */
[----:B------:R-:W-:Y:S01]  /*245d0*/  ISETP.GT.AND P5, PT, R0, 0x8, P3 ;  /* 0x000000080000780c */ /* 0x000fe20001fa4270 */
[-C--:B------:R-:W-:Y:S01]  /*245e0*/  FMUL R34, R34, R2.reuse ;  /* 0x0000000222227220 */ /* 0x080fe20000400000 */
[----:B------:R-:W-:Y:S01]  /*245f0*/  FMUL R35, R35, R2 ;  /* 0x0000000223237220 */ /* 0x000fe20000400000 */
[----:B------:R-:W-:Y:S02]  /*24600*/  F2FP.BF16.F32.PACK_AB R32, RZ, R32 ;  /* 0x00000020ff20723e */ /* 0x000fe400000010ff */
[----:B------:R-:W-:-:S02]  /*24610*/  F2FP.BF16.F32.PACK_AB R33, RZ, R33 ;  /* 0x00000021ff21723e */ /* 0x000fc400000010ff */
[----:B------:R-:W-:Y:S01]  /*24620*/  F2FP.BF16.F32.PACK_AB R34, RZ, R34 ;  /* 0x00000022ff22723e */ /* 0x000fe200000010ff */
[----:B------:R0:W-:Y:S01]  /*24630*/  @P0 STG.E.U16 desc[UR6][R4.64+0x1c0], R32 ;  /* 0x0001c02004000986 */ /* 0x0001e2000c101506 */
[----:B------:R-:W-:Y:S02]  /*24640*/  F2FP.BF16.F32.PACK_AB R35, RZ, R35 ;  /* 0x00000023ff23723e */ /* 0x000fe400000010ff */
[C---:B------:R-:W-:Y:S01]  /*24650*/  ISETP.GT.AND P0, PT, R3.reuse, 0xe9, PT ;  /* 0x000000e90300780c */ /* 0x040fe20003f04270 */
[----:B------:R0:W-:Y:S01]  /*24660*/  @P1 STG.E.U16 desc[UR6][R4.64+0x1c2], R33 ;  /* 0x0001c22104001986 */ /* 0x0001e2000c101506 */
[----:B------:R-:W-:-:S03]  /*24670*/  ISETP.GT.AND P1, PT, R3, 0xe8, PT ;  /* 0x000000e80300780c */ /* 0x000fc60003f24270 */
[----:B------:R0:W-:Y:S01]  /*24680*/  @P4 STG.E.U16 desc[UR6][R10.64+0x1c0], R34 ;  /* 0x0001c0220a004986 */ /* 0x0001e2000c101506 */
[----:B------:R-:W-:-:S03]  /*24690*/  ISETP.GT.AND P4, PT, R0, RZ, P0 ;  /* 0x000000ff0000720c */ /* 0x000fc60000784270 */
[----:B------:R0:W-:Y:S01]  /*246a0*/  @P5 STG.E.U16 desc[UR6][R10.64+0x1c2], R35 ;  /* 0x0001c2230a005986 */ /* 0x0001e2000c101506 */
[----:B------:R-:W-:Y:S01]  /*246b0*/  ISETP.GT.AND P5, PT, R0, RZ, P1 ;  /* 0x000000ff0000720c */ /* 0x000fe20000fa4270 */
[-C--:B------:R-:W-:Y:S01]  /*246c0*/  FMUL R36, R36, R2.reuse ;  /* 0x0000000224247220 */ /* 0x080fe20000400000 */
[----:B------:R-:W-:-:S04]  /*246d0*/  FMUL R37, R37, R2 ;  /* 0x0000000225257220 */ /* 0x000fc80000400000 */
[----:B------:R-:W-:Y:S02]  /*246e0*/  F2FP.BF16.F32.PACK_AB R36, RZ, R36 ;  /* 0x00000024ff24723e */ /* 0x000fe400000010ff */
[----:B------:R-:W-:Y:S01]  /*246f0*/  F2FP.BF16.F32.PACK_AB R37, RZ, R37 ;  /* 0x00000025ff25723e */ /* 0x000fe200000010ff */
[----:B------:R-:W-:-:S04]  /*24700*/  FMUL R38, R38, R2 ;  /* 0x0000000226267220 */ /* 0x000fc80000400000 */
[----:B------:R0:W-:Y:S01]  /*24710*/  @P5 STG.E.U16 desc[UR6][R4.64+0x1d0], R36 ;  /* 0x0001d02404005986 */ /* 0x0001e2000c101506 */
[----:B------:R-:W-:-:S03]  /*24720*/  ISETP.GT.AND P5, PT, R0, 0x8, P1 ;  /* 0x000000080000780c */ /* 0x000fc60000fa4270 */
[----:B------:R0:W-:Y:S01]  /*24730*/  @P4 STG.E.U16 desc[UR6][R4.64+0x1d2], R37 ;  /* 0x0001d22504004986 */ /* 0x0001e2000c101506 */
[----:B------:R-:W-:Y:S01]  /*24740*/  ISETP.GT.AND P4, PT, R0, 0x8, P0 ;  /* 0x000000080000780c */ /* 0x000fe20000784270 */
[----:B------:R-:W-:Y:S01]  /*24750*/  FMUL R39, R39, R2 ;  /* 0x0000000227277220 */ /* 0x000fe20000400000 */
[----:B------:R-:W-:-:S04]  /*24760*/  F2FP.BF16.F32.PACK_AB R38, RZ, R38 ;  /* 0x00000026ff26723e */ /* 0x000fc800000010ff */
        /* <DEDUP_REMOVED lines=8> */
[----:B------:R-:W-:Y:S02]  /*247f0*/  F2FP.BF16.F32.PACK_AB R25, RZ, R25 ;  /* 0x00000019ff19723e */ /* 0x000fe400000010ff */
[C---:B------:R-:W-:Y:S02]  /*24800*/  ISETP.GT.AND P2, PT, R0.reuse, 0x88, P2 ;  /* 0x000000880000780c */ /* 0x040fe40001744270 */
[C---:B------:R-:W-:Y:S01]  /*24810*/  ISETP.GT.AND P3, PT, R0.reuse, 0x88, P3 ;  /* 0x000000880000780c */ /* 0x040fe20001f64270 */
[----:B------:R0:W-:Y:S01]  /*24820*/  @P4 STG.E.U16 desc[UR6][R6.64+0x1c0], R24 ;  /* 0x0001c01806004986 */ /* 0x0001e2000c101506 */
[----:B------:R-:W-:-:S03]  /*24830*/  ISETP.GT.AND P4, PT, R0, 0x80, P0 ;  /* 0x000000800000780c */ /* 0x000fc60000784270 */
[----:B------:R0:W-:Y:S01]  /*24840*/  @P5 STG.E.U16 desc[UR6][R6.64+0x1c2], R25 ;  /* 0x0001c21906005986 */ /* 0x0001e2000c101506 */
[----:B------:R-:W-:Y:S01]  /*24850*/  ISETP.GT.AND P5, PT, R0, 0x80, P1 ;  /* 0x000000800000780c */ /* 0x000fe20000fa4270 */
[-C--:B------:R-:W-:Y:S01]  /*24860*/  FMUL R26, R26, R2.reuse ;  /* 0x000000021a1a7220 */ /* 0x080fe20000400000 */
[C---:B------:R-:W-:Y:S01]  /*24870*/  ISETP.GT.AND P1, PT, R0.reuse, 0x88, P1 ;  /* 0x000000880000780c */ /* 0x040fe20000f24270 */
[-C--:B------:R-:W-:Y:S01]  /*24880*/  FMUL R27, R27, R2.reuse ;  /* 0x000000021b1b7220 */ /* 0x080fe20000400000 */
[----:B------:R-:W-:Y:S01]  /*24890*/  ISETP.GT.AND P0, PT, R0, 0x88, P0 ;  /* 0x000000880000780c */ /* 0x000fe20000704270 */
[-C--:B------:R-:W-:Y:S01]  /*248a0*/  FMUL R28, R28, R2.reuse ;  /* 0x000000021c1c7220 */ /* 0x080fe20000400000 */
[-C--:B------:R-:W-:Y:S01]  /*248b0*/  FMUL R29, R29, R2.reuse ;  /* 0x000000021d1d7220 */ /* 0x080fe20000400000 */
[-C--:B------:R-:W-:Y:S01]  /*248c0*/  FMUL R30, R30, R2.reuse ;  /* 0x000000021e1e7220 */ /* 0x080fe20000400000 */
[----:B------:R-:W-:Y:S01]  /*248d0*/  FMUL R31, R31, R2 ;  /* 0x000000021f1f7220 */ /* 0x000fe20000400000 */
[----:B------:R-:W-:-:S02]  /*248e0*/  F2FP.BF16.F32.PACK_AB R26, RZ, R26 ;  /* 0x0000001aff1a723e */ /* 0x000fc400000010ff */
[----:B------:R-:W-:Y:S02]  /*248f0*/  F2FP.BF16.F32.PACK_AB R27, RZ, R27 ;  /* 0x0000001bff1b723e */ /* 0x000fe400000010ff */
[----:B------:R-:W-:Y:S02]  /*24900*/  F2FP.BF16.F32.PACK_AB R28, RZ, R28 ;  /* 0x0000001cff1c723e */ /* 0x000fe400000010ff */
[----:B------:R-:W-:Y:S02]  /*24910*/  F2FP.BF16.F32.PACK_AB R29, RZ, R29 ;  /* 0x0000001dff1d723e */ /* 0x000fe400000010ff */
[----:B------:R-:W-:Y:S02]  /*24920*/  F2FP.BF16.F32.PACK_AB R30, RZ, R30 ;  /* 0x0000001eff1e723e */ /* 0x000fe400000010ff */
[----:B------:R-:W-:Y:S01]  /*24930*/  F2FP.BF16.F32.PACK_AB R31, RZ, R31 ;  /* 0x0000001fff1f723e */ /* 0x000fe200000010ff */
[----:B------:R0:W-:Y:S04]  /*24940*/  @P2 STG.E.U16 desc[UR6][R8.64+0x1c0], R26 ;  /* 0x0001c01a08002986 */ /* 0x0001e8000c101506 */
[----:B------:R0:W-:Y:S04]  /*24950*/  @P3 STG.E.U16 desc[UR6][R8.64+0x1c2], R27 ;  /* 0x0001c21b08003986 */ /* 0x0001e8000c101506 */
[----:B------:R0:W-:Y:S04]  /*24960*/  @P5 STG.E.U16 desc[UR6][R6.64+0x1d0], R28 ;  /* 0x0001d01c06005986 */ /* 0x0001e8000c101506 */
[----:B------:R0:W-:Y:S04]  /*24970*/  @P4 STG.E.U16 desc[UR6][R6.64+0x1d2], R29 ;  /* 0x0001d21d06004986 */ /* 0x0001e8000c101506 */
[----:B------:R0:W-:Y:S04]  /*24980*/  @P1 STG.E.U16 desc[UR6][R8.64+0x1d0], R30 ;  /* 0x0001d01e08001986 */ /* 0x0001e8000c101506 */
[----:B------:R0:W-:Y:S02]  /*24990*/  @P0 STG.E.U16 desc[UR6][R8.64+0x1d2], R31 ;  /* 0x0001d21f08000986 */ /* 0x0001e4000c101506 */
.L_x_508:
[----:B------:R-:W-:Y:S05]  /*249a0*/  BSYNC B0 ;  /* 0x0000000000007941 */ /* 0x000fea0003800000 */
.L_x_32:
[----:B0-----:R-:W2:Y:S04]  /*249b0*/  LDL.LU R5, [R1+0xc0] ;  /* 0x0000c00001057983 */ /* 0x001ea80000300800 */
[----:B------:R-:W2:Y:S01]  /*249c0*/  LDL.LU R4, [R1+0xc4] ;  /* 0x0000c40001047983 */ /* 0x000ea20000300800 */
[----:B------:R-:W-:Y:S01]  /*249d0*/  ULDC UR4, c[0x0][0xc] ;  /* 0x0000030000047ab9 */ /* 0x000fe20000000800 */
[----:B------:R-:W-:Y:S01]  /*249e0*/  ULDC UR5, c[0x0][0x10] ;  /* 0x0000040000057ab9 */ /* 0x000fe20000000800 */
[----:B------:R-:W2:Y:S01]  /*249f0*/  LDC R3, c[0x0][0x14] ;  /* 0x00000500ff037b82 */ /* 0x000ea20000000800 */
[----:B------:R-:W-:Y:S01]  /*24a00*/  UIMAD.WIDE.U32 UR4, UR4, UR5, URZ ;  /* 0x00000005040472a5 */ /* 0x000fe2000f8e003f */
[----:B------:R0:W5:Y:S01]  /*24a10*/  LDL R28, [R1+0xdc] ;  /* 0x0000dc00011c7983 */ /* 0x0001620000100800 */
[----:B------:R-:W-:Y:S01]  /*24a20*/  PRMT R0, RZ, 0x7610, R0 ;  /* 0x00007610ff007816 */ /* 0x000fe20000000000 */
[----:B---3--:R-:W-:-:S03]  /*24a30*/  IMAD.MOV.U32 R19, RZ, RZ, -0x1 ;  /* 0xffffffffff137424 */ /* 0x008fc600078e00ff */
[----:B--2---:R-:W-:-:S04]  /*24a40*/  IMAD.WIDE.U32 R4, R3, UR4, R4 ;  /* 0x0000000403047c25 */ /* 0x004fc8000f8e0004 */
[----:B------:R-:W-:Y:S01]  /*24a50*/  IMAD R3, R3, UR5, RZ ;  /* 0x0000000503037c24 */ /* 0x000fe2000f8e02ff */
[----:B------:R-:W-:Y:S01]  /*24a60*/  ULDC.64 UR4, c[0x0][0x650] ;  /* 0x0001940000047ab9 */ /* 0x000fe20000000a00 */
[----:B------:R-:W-:Y:S01]  /*24a70*/  IMAD.MOV.U32 R21, RZ, RZ, R4 ;  /* 0x000000ffff157224 */ /* 0x000fe200078e0004 */
[----:B------:R-:W-:Y:S02]  /*24a80*/  ISETP.GE.U32.AND P0, PT, R4, UR4, PT ;  /* 0x0000000404007c0c */ /* 0x000fe4000bf06070 */
[----:B------:R-:W-:Y:S01]  /*24a90*/  IADD3 R23, R5, R3, RZ ;  /* 0x0000000305177210 */ /* 0x000fe20007ffe0ff */
[----:B------:R-:W-:-:S03]  /*24aa0*/  IMAD.MOV.U32 R3, RZ, RZ, -0x1 ;  /* 0xffffffffff037424 */ /* 0x000fc600078e00ff */
[----:B------:R-:W-:Y:S01]  /*24ab0*/  ISETP.GE.U32.AND.EX P0, PT, R23, UR5, PT, P0 ;  /* 0x0000000517007c0c */ /* 0x000fe2000bf06100 */
[----:B------:R0:W-:Y:S04]  /*24ac0*/  STL [R1+0xc0], R23 ;  /* 0x0000c01701007387 */ /* 0x0001e80000100800 */
[----:B------:R0:W-:Y:S04]  /*24ad0*/  STL [R1+0xc4], R21 ;  /* 0x0000c41501007387 */ /* 0x0001e80000100800 */
[----:B------:R0:W-:Y:S04]  /*24ae0*/  STL [R1+0xbc], R3 ;  /* 0x0000bc0301007387 */ /* 0x0001e80000100800 */
[----:B------:R-:W-:Y:S05]  /*24af0*/  @P0 BRA `(.L_x_509) ;  /* 0x0000000400780947 */ /* 0x000fea0003800000 */
[----:B-----5:R-:W2:Y:S01]  /*24b00*/  S2R R17, SR_CTAID.X ;  /* 0x0000000000117919 */ /* 0x020ea20000002500 */
[----:B----4-:R-:W3:Y:S01]  /*24b10*/  LDC.64 R10, c[0x0][0x628] ;  /* 0x00018a00ff0a7b82 */ /* 0x010ee20000000a00 */
[----:B------:R-:W-:Y:S01]  /*24b20*/  ULDC UR4, c[0x0][0x150] ;  /* 0x0000540000047ab9 */ /* 0x000fe20000000800 */
[----:B-1----:R-:W-:Y:S01]  /*24b30*/  IMAD.MOV.U32 R8, RZ, RZ, R21 ;  /* 0x000000ffff087224 */ /* 0x002fe200078e0015 */
[----:B------:R-:W1:Y:S01]  /*24b40*/  S2R R19, SR_CTAID.Y ;  /* 0x0000000000137919 */ /* 0x000e620000002600 */
[----:B------:R-:W-:-:S04]  /*24b50*/  MOV R9, R23 ;  /* 0x0000001700097202 */ /* 0x000fc80000000f00 */
[----:B------:R-:W4:Y:S08]  /*24b60*/  LDC R20, c[0x0][0x144] ;  /* 0x00005100ff147b82 */ /* 0x000f300000000800 */
[----:B------:R-:W0:Y:S08]  /*24b70*/  LDC R12, c[0x0][0x630] ;  /* 0x00018c00ff0c7b82 */ /* 0x000e300000000800 */
[----:B------:R-:W0:Y:S01]  /*24b80*/  LDC.64 R14, c[0x0][0x620] ;  /* 0x00018800ff0e7b82 */ /* 0x000e220000000a00 */
[----:B---3--:R-:W-:-:S04]  /*24b90*/  ISETP.NE.U32.AND P0, PT, R10, RZ, PT ;  /* 0x000000ff0a00720c */ /* 0x008fc80003f05070 */
[----:B------:R-:W-:Y:S02]  /*24ba0*/  ISETP.NE.AND.EX P0, PT, R11, RZ, PT, P0 ;  /* 0x000000ff0b00720c */ /* 0x000fe40003f05300 */
[----:B--2---:R-:W-:-:S05]  /*24bb0*/  I2FP.F32.U32 R0, R17 ;  /* 0x0000001100007245 */ /* 0x004fca0000201000 */
[----:B------:R-:W-:-:S04]  /*24bc0*/  FMUL R0, R0, UR4 ;  /* 0x0000000400007c20 */ /* 0x000fc80008400000 */
[----:B------:R2:W3:Y:S02]  /*24bd0*/  F2I.U32.TRUNC.NTZ R18, R0 ;  /* 0x0000000000127305 */ /* 0x0004e4000020f000 */
[----:B-1--4-:R-:W-:Y:S05]  /*24be0*/  @!P0 BRA `(.L_x_510) ;  /* 0x0000000000288947 */ /* 0x012fea0003800000 */
[----:B--2---:R-:W0:Y:S02]  /*24bf0*/  LDC R0, c[0x0][0x634] ;  /* 0x00018d00ff007b82 */ /* 0x004e240000000800 */
[----:B0-----:R-:W-:-:S05]  /*24c00*/  IADD3 R3, P0, R21, R0, RZ ;  /* 0x0000000015037210 */ /* 0x001fca0007f1e0ff */
        /* <DEDUP_REMOVED lines=8> */
.L_x_510:
[-CC-:B0-----:R-:W-:Y:S01]  /*24c90*/  SHF.R.U64 R13, R8, R12.reuse, R9.reuse ;  /* 0x0000000c080d7219 */ /* 0x181fe20000001209 */
[----:B------:R-:W0:Y:S01]  /*24ca0*/  LDC.64 R24, c[0x0][0x640] ;  /* 0x00019000ff187b82 */ /* 0x000e220000000a00 */
[----:B--2---:R-:W-:Y:S01]  /*24cb0*/  SHF.R.U32.HI R0, RZ, R12, R9 ;  /* 0x0000000cff007219 */ /* 0x004fe20000011609 */
[----:B------:R-:W-:Y:S01]  /*24cc0*/  IMAD.MOV.U32 R4, RZ, RZ, R21 ;  /* 0x000000ffff047224 */ /* 0x000fe200078e0015 */
[----:B------:R-:W-:Y:S01]  /*24cd0*/  IADD3 R3, P0, RZ, -R13, RZ ;  /* 0x8000000dff037210 */ /* 0x000fe20007f1e0ff */
[----:B------:R-:W-:Y:S01]  /*24ce0*/  ULDC UR4, c[0x0][0x154] ;  /* 0x0000550000047ab9 */ /* 0x000fe20000000800 */
[----:B---3--:R-:W-:Y:S02]  /*24cf0*/  IADD3 R18, -R18, RZ, RZ ;  /* 0x000000ff12127210 */ /* 0x008fe40007ffe1ff */
[----:B------:R-:W-:Y:S01]  /*24d00*/  MOV R7, 0x1 ;  /* 0x0000000100077802 */ /* 0x000fe20000000f00 */
[----:B------:R-:W1:Y:S01]  /*24d10*/  LDC R6, c[0x0][0x618] ;  /* 0x00018600ff067b82 */ /* 0x000e620000000800 */
[----:B------:R-:W-:-:S02]  /*24d20*/  IMAD.X R5, RZ, RZ, ~R0, P0 ;  /* 0x000000ffff057224 */ /* 0x000fc400000e0e00 */
[----:B------:R-:W-:Y:S02]  /*24d30*/  IMAD R20, R20, R18, R17 ;  /* 0x0000001214147224 */ /* 0x000fe400078e0211 */
[-C--:B------:R-:W-:Y:S02]  /*24d40*/  IMAD R0, R5, R14.reuse, RZ ;  /* 0x0000000e05007224 */ /* 0x080fe400078e02ff */
[----:B------:R-:W-:Y:S01]  /*24d50*/  IMAD.MOV.U32 R5, RZ, RZ, R23 ;  /* 0x000000ffff057224 */ /* 0x000fe200078e0017 */
[----:B------:R-:W2:Y:S01]  /*24d60*/  LDC R8, c[0x0][0x608] ;  /* 0x00018200ff087b82 */ /* 0x000ea20000000800 */
[----:B------:R-:W-:-:S04]  /*24d70*/  IMAD.WIDE.U32 R4, R3, R14, R4 ;  /* 0x0000000e03047225 */ /* 0x000fc800078e0004 */
[----:B------:R-:W-:-:S03]  /*24d80*/  IMAD R3, R3, R15, R0 ;  /* 0x0000000f03037224 */ /* 0x000fc600078e0200 */
[----:B------:R-:W3:Y:S01]  /*24d90*/  LDC R22, c[0x0][0x658] ;  /* 0x00019600ff167b82 */ /* 0x000ee20000000800 */
[----:B------:R-:W-:Y:S01]  /*24da0*/  I2FP.F32.U32 R0, R19 ;  /* 0x0000001300007245 */ /* 0x000fe20000201000 */
[----:B------:R-:W-:Y:S01]  /*24db0*/  IMAD.IADD R3, R5, 0x1, R3 ;  /* 0x0000000105037824 */ /* 0x000fe200078e0203 */
[----:B0-----:R-:W-:Y:S01]  /*24dc0*/  ISETP.NE.U32.AND P0, PT, R24, RZ, PT ;  /* 0x000000ff1800720c */ /* 0x001fe20003f05070 */
[----:B------:R-:W-:Y:S02]  /*24dd0*/  IMAD.MOV.U32 R5, RZ, RZ, -0x1 ;  /* 0xffffffffff057424 */ /* 0x000fe400078e00ff */
[----:B------:R-:W-:Y:S02]  /*24de0*/  FMUL R0, R0, UR4 ;  /* 0x0000000400007c20 */ /* 0x000fe40008400000 */
[----:B------:R-:W0:Y:S01]  /*24df0*/  LDC R18, c[0x0][0x148] ;  /* 0x00005200ff127b82 */ /* 0x000e220000000800 */
[----:B-1----:R-:W-:Y:S01]  /*24e00*/  SHF.R.U64 R12, R4, R6, R3 ;  /* 0x00000006040c7219 */ /* 0x002fe20000001203 */
[----:B------:R1:W4:Y:S01]  /*24e10*/  F2I.U32.TRUNC.NTZ R14, R0 ;  /* 0x00000000000e7305 */ /* 0x000322000020f000 */
[----:B------:R-:W-:-:S02]  /*24e20*/  ISETP.NE.AND.EX P0, PT, R25, RZ, PT, P0 ;  /* 0x000000ff1900720c */ /* 0x000fc40003f05300 */
[----:B------:R-:W-:-:S03]  /*24e30*/  SHF.R.U32.HI R3, RZ, R6, R3 ;  /* 0x00000006ff037219 */ /* 0x000fc60000011603 */
[----:B------:R-:W0:Y:S01]  /*24e40*/  LDC R17, c[0x0][0x600] ;  /* 0x00018000ff117b82 */ /* 0x000e220000000800 */
[-CC-:B--2---:R-:W-:Y:S02]  /*24e50*/  SHF.R.U64 R10, R12, R8.reuse, R3.reuse ;  /* 0x000000080c0a7219 */ /* 0x184fe40000001203 */
[----:B------:R-:W-:-:S05]  /*24e60*/  SHF.R.U32.HI R3, RZ, R8, R3 ;  /* 0x00000008ff037219 */ /* 0x000fca0000011603 */
[----:B------:R-:W2:Y:S01]  /*24e70*/  LDC R23, c[0x0][0x648] ;  /* 0x00019200ff177b82 */ /* 0x000ea20000000800 */
[-C--:B---3--:R-:W-:Y:S02]  /*24e80*/  SHF.L.U32 R4, R5, R22.reuse, RZ ;  /* 0x0000001605047219 */ /* 0x088fe400000006ff */
[-CC-:B------:R-:W-:Y:S02]  /*24e90*/  SHF.R.U64 R15, R10, R22.reuse, R3.reuse ;  /* 0x000000160a0f7219 */ /* 0x180fe40000001203 */
[----:B------:R-:W-:Y:S02]  /*24ea0*/  SHF.R.U32.HI R5, RZ, R22, R3 ;  /* 0x00000016ff057219 */ /* 0x000fe40000011603 */
[----:B------:R-:W-:Y:S01]  /*24eb0*/  LOP3.LUT R21, RZ, R4, RZ, 0x33, !PT ;  /* 0x00000004ff157212 */ /* 0x000fe200078e33ff */
[----:B------:R-:W3:Y:S01]  /*24ec0*/  LDC R26, c[0x0][0x638] ;  /* 0x00018e00ff1a7b82 */ /* 0x000ee20000000800 */
[----:B------:R-:W-:Y:S01]  /*24ed0*/  SHF.L.U32 R22, R7, R22, RZ ;  /* 0x0000001607167219 */ /* 0x000fe200000006ff */
[----:B------:R-:W-:-:S06]  /*24ee0*/  IMAD.MOV.U32 R4, RZ, RZ, R15 ;  /* 0x000000ffff047224 */ /* 0x000fcc00078e000f */
[----:B------:R-:W0:Y:S01]  /*24ef0*/  LDC R27, c[0x0][0x610] ;  /* 0x00018400ff1b7b82 */ /* 0x000e220000000800 */
[----:B-1--4-:R-:W-:Y:S05]  /*24f00*/  @!P0 BRA `(.L_x_511) ;  /* 0x0000000000288947 */ /* 0x012fea0003800000 */
        /* <DEDUP_REMOVED lines=10> */
.L_x_511:
[----:B------:R-:W1:Y:S01]  /*24fb0*/  LDC R3, c[0x0][0x65c] ;  /* 0x00019700ff037b82 */ /* 0x000e620000000800 */
[----:B--2---:R-:W-:Y:S01]  /*24fc0*/  SHF.R.U64 R0, R4, R23, R5 ;  /* 0x0000001704007219 */ /* 0x004fe20000001205 */
[----:B0-----:R-:W-:Y:S01]  /*24fd0*/  VIADD R5, R17, 0xffffffff ;  /* 0xffffffff11057836 */ /* 0x001fe20000000000 */
[----:B------:R-:W-:Y:S01]  /*24fe0*/  IADD3 R14, -R14, RZ, RZ ;  /* 0x000000ff0e0e7210 */ /* 0x000fe20007ffe1ff */
[----:B------:R2:W-:Y:S01]  /*24ff0*/  STL [R1+0xbc], R13 ;  /* 0x0000bc0d01007387 */ /* 0x0005e20000100800 */
[----:B------:R-:W-:Y:S02]  /*25000*/  IMAD.MOV.U32 R6, RZ, RZ, 0x1 ;  /* 0x00000001ff067424 */ /* 0x000fe400078e00ff */
[----:B------:R-:W-:Y:S01]  /*25010*/  IMAD.MOV R4, RZ, RZ, -R0 ;  /* 0x000000ffff047224 */ /* 0x000fe200078e0a00 */
[----:B------:R-:W-:Y:S02]  /*25020*/  LOP3.LUT R5, R12, R5, RZ, 0xc0, !PT ;  /* 0x000000050c057212 */ /* 0x000fe400078ec0ff */
[----:B-1----:R-:W-:-:S02]  /*25030*/  ISETP.NE.AND P0, PT, R3, 0x1, PT ;  /* 0x000000010300780c */ /* 0x002fc40003f05270 */
[----:B------:R-:W-:-:S05]  /*25040*/  LOP3.LUT R3, R10, R21, RZ, 0xc0, !PT ;  /* 0x000000150a037212 */ /* 0x000fca00078ec0ff */
[----:B------:R-:W-:Y:S02]  /*25050*/  IMAD R3, R22, R0, R3 ;  /* 0x0000000016037224 */ /* 0x000fe400078e0203 */
[----:B---3--:R-:W-:-:S04]  /*25060*/  IMAD R0, R4, R26, R15 ;  /* 0x0000001a04007224 */ /* 0x008fc800078e020f */
[----:B------:R-:W-:Y:S02]  /*25070*/  @P0 IMAD R20, R18, R14, R19 ;  /* 0x0000000e12140224 */ /* 0x000fe400078e0213 */
[----:B------:R-:W-:Y:S01]  /*25080*/  IMAD R4, R0, R17, R5 ;  /* 0x0000001100047224 */ /* 0x000fe200078e0205 */
[----:B------:R-:W-:Y:S01]  /*25090*/  PRMT R0, R6, 0x7610, R0 ;  /* 0x0000761006007816 */ /* 0x000fe20000000000 */
[----:B------:R-:W-:-:S05]  /*250a0*/  IMAD R3, R3, R27, R20 ;  /* 0x0000001b03037224 */ /* 0x000fca00078e0214 */
[----:B------:R-:W-:Y:S02]  /*250b0*/  SEL R28, R3, R4, !P0 ;  /* 0x00000004031c7207 */ /* 0x000fe40004000000 */
[----:B------:R-:W-:-:S03]  /*250c0*/  SEL R19, R4, R3, !P0 ;  /* 0x0000000304137207 */ /* 0x000fc60004000000 */
[----:B------:R2:W-:Y:S04]  /*250d0*/  STL [R1+0xdc], R28 ;  /* 0x0000dc1c01007387 */ /* 0x0005e80000100800 */
.L_x_509:
[----:B------:R-:W-:Y:S01]  /*250e0*/  LOP3.LUT P0, RZ, R0, 0xff, RZ, 0xc0, !PT ;  /* 0x000000ff00ff7812 */ /* 0x000fe2000780c0ff */
[----:B-----5:R-:W-:-:S12]  /*250f0*/  IMAD.MOV.U32 R18, RZ, RZ, R28 ;  /* 0x000000ffff127224 */ /* 0x020fd800078e001c */
[----:B------:R-:W-:Y:S05]  /*25100*/  @P0 BRA `(.L_x_512) ;  /* 0xfffffdc000780947 */ /* 0x000fea000383ffff */
[----:B------:R-:W-:Y:S05]  /*25110*/  EXIT ;  /* 0x000000000000794d */ /* 0x000fea0003800000 */
.L_x_7:
[----:B------:R-:W2:Y:S01]  /*25120*/  LDL R20, [R1+0xc4] ;  /* 0x0000c40001147983 */ /* 0x000ea20000100800 */
[----:B------:R-:W-:-:S03]  /*25130*/  ULDC.64 UR4, c[0x0][0x650] ;  /* 0x0001940000047ab9 */ /* 0x000fc60000000a00 */
[----:B------:R-:W3:Y:S01]  /*25140*/  LDL R24, [R1+0xc0] ;  /* 0x0000c00001187983 */ /* 0x000ee20000100800 */
[----:B------:R-:W-:Y:S01]  /*25150*/  PRMT R6, RZ, 0x7610, R6 ;  /* 0x00007610ff067816 */ /* 0x000fe20000000006 */
[----:B------:R-:W-:Y:S01]  /*25160*/  IMAD.MOV.U32 R17, RZ, RZ, -0x1 ;  /* 0xffffffffff117424 */ /* 0x000fe200078e00ff */
[----:B------:R-:W-:Y:S01]  /*25170*/  MOV R12, 0xffffffff ;  /* 0xffffffff000c7802 */ /* 0x000fe20000000f00 */
[----:B------:R-:W-:Y:S01]  /*25180*/  IMAD.MOV.U32 R13, RZ, RZ, -0x1 ;  /* 0xffffffffff0d7424 */ /* 0x000fe200078e00ff */
[----:B--2---:R-:W-:-:S04]  /*25190*/  ISETP.GE.U32.AND P0, PT, R20, UR4, PT ;  /* 0x0000000414007c0c */ /* 0x004fc8000bf06070 */
[----:B---3--:R-:W-:-:S13]  /*251a0*/  ISETP.GE.U32.AND.EX P0, PT, R24, UR5, PT, P0 ;  /* 0x0000000518007c0c */ /* 0x008fda000bf06100 */
[----:B------:R-:W-:Y:S05]  /*251b0*/  @P0 BRA `(.L_x_513) ;  /* 0x0000000400340947 */ /* 0x000fea0003800000 */
[----:B------:R-:W1:Y:S01]  /*251c0*/  LDC.64 R12, c[0x0][0x628] ;  /* 0x00018a00ff0c7b82 */ /* 0x000e620000000a00 */
[----:B------:R-:W-:Y:S02]  /*251d0*/  IMAD.MOV.U32 R10, RZ, RZ, R20 ;  /* 0x000000ffff0a7224 */ /* 0x000fe400078e0014 */
[----:B------:R-:W-:-:S05]  /*251e0*/  IMAD.MOV.U32 R11, RZ, RZ, R24 ;  /* 0x000000ffff0b7224 */ /* 0x000fca00078e0018 */
[----:B------:R-:W2:Y:S08]  /*251f0*/  LDC R16, c[0x0][0x630] ;  /* 0x00018c00ff107b82 */ /* 0x000eb00000000800 */
[----:B------:R-:W3:Y:S01]  /*25200*/  LDC.64 R18, c[0x0][0x620] ;  /* 0x00018800ff127b82 */ /* 0x000ee20000000a00 */
[----:B-1----:R-:W-:-:S04]  /*25210*/  ISETP.NE.U32.AND P0, PT, R12, RZ, PT ;  /* 0x000000ff0c00720c */ /* 0x002fc80003f05070 */
[----:B------:R-:W-:-:S13]  /*25220*/  ISETP.NE.AND.EX P0, PT, R13, RZ, PT, P0 ;  /* 0x000000ff0d00720c */ /* 0x000fda0003f05300 */
[----:B--23--:R-:W-:Y:S05]  /*25230*/  @!P0 BRA `(.L_x_514) ;  /* 0x0000000000288947 */ /* 0x00cfea0003800000 */
[----:B------:R-:W1:Y:S02]  /*25240*/  LDC R6, c[0x0][0x634] ;  /* 0x00018d00ff067b82 */ /* 0x000e640000000800 */
[----:B-1----:R-:W-:-:S04]  /*25250*/  IADD3 R11, P0, R20, R6, RZ ;  /* 0x00000006140b7210 */ /* 0x002fc80007f1e0ff */
[----:B0-----:R-:W-:-:S05]  /*25260*/  IADD3.X R15, RZ, R24, RZ, P0, !PT ;  /* 0x00000018ff0f7210 */ /* 0x001fca00007fe4ff */
[----:B------:R-:W-:-:S04]  /*25270*/  IMAD.WIDE.U32 R6, R15, R12, RZ ;  /* 0x0000000c0f067225 */ /* 0x000fc800078e00ff */
[----:B------:R-:W-:-:S04]  /*25280*/  IMAD.WIDE.U32 R8, P0, R11, R13, R6 ;  /* 0x0000000d0b087225 */ /* 0x000fc80007800006 */
[----:B------:R-:W-:-:S04]  /*25290*/  IMAD.WIDE.U32 R6, R11, R12, RZ ;  /* 0x0000000c0b067225 */ /* 0x000fc800078e00ff */
[----:B------:R-:W-:Y:S01]  /*252a0*/  IMAD.X R11, RZ, RZ, RZ, P0 ;  /* 0x000000ffff0b7224 */ /* 0x000fe200000e06ff */
[----:B------:R-:W-:Y:S01]  /*252b0*/  IADD3 RZ, P0, R7, R8, RZ ;  /* 0x0000000807ff7210 */ /* 0x000fe20007f1e0ff */
[----:B------:R-:W-:-:S04]  /*252c0*/  IMAD.MOV.U32 R10, RZ, RZ, R9 ;  /* 0x000000ffff0a7224 */ /* 0x000fc800078e0009 */
[----:B------:R-:W-:-:S08]  /*252d0*/  IMAD.WIDE.U32.X R10, R15, R13, R10, P0 ;  /* 0x0000000d0f0a7225 */ /* 0x000fd000000e040a */
.L_x_514:
[-CC-:B0-----:R-:W-:Y:S01]  /*252e0*/  SHF.R.U64 R15, R10, R16.reuse, R11.reuse ;  /* 0x000000100a0f7219 */ /* 0x181fe2000000120b */
[----:B------:R-:W0:Y:S01]  /*252f0*/  LDC.64 R22, c[0x0][0x640] ;  /* 0x00019000ff167b82 */ /* 0x000e220000000a00 */
[----:B------:R-:W-:Y:S02]  /*25300*/  SHF.R.U32.HI R6, RZ, R16, R11 ;  /* 0x00000010ff067219 */ /* 0x000fe4000001160b */
[----:B------:R-:W-:-:S05]  /*25310*/  IADD3 R9, P0, RZ, -R15, RZ ;  /* 0x8000000fff097210 */ /* 0x000fca0007f1e0ff */
[----:B------:R-:W1:Y:S01]  /*25320*/  LDC R10, c[0x0][0x618] ;  /* 0x00018600ff0a7b82 */ /* 0x000e620000000800 */
[----:B------:R-:W-:Y:S02]  /*25330*/  IMAD.X R7, RZ, RZ, ~R6, P0 ;  /* 0x000000ffff077224 */ /* 0x000fe400000e0e06 */
[----:B------:R-:W-:Y:S02]  /*25340*/  IMAD.MOV.U32 R6, RZ, RZ, R20 ;  /* 0x000000ffff067224 */ /* 0x000fe400078e0014 */
[----:B------:R-:W-:Y:S01]  /*25350*/  IMAD R8, R7, R18, RZ ;  /* 0x0000001207087224 */ /* 0x000fe200078e02ff */
[----:B------:R-:W-:Y:S01]  /*25360*/  MOV R7, R24 ;  /* 0x0000001800077202 */ /* 0x000fe20000000f00 */
[----:B------:R-:W-:Y:S01]  /*25370*/  IMAD.MOV.U32 R24, RZ, RZ, 0x1 ;  /* 0x00000001ff187424 */ /* 0x000fe200078e00ff */
[----:B------:R-:W2:Y:S01]  /*25380*/  LDC R16, c[0x0][0x608] ;  /* 0x00018200ff107b82 */ /* 0x000ea20000000800 */
[----:B------:R-:W-:-:S04]  /*25390*/  IMAD.WIDE.U32 R6, R9, R18, R6 ;  /* 0x0000001209067225 */ /* 0x000fc800078e0006 */
[----:B------:R-:W-:-:S03]  /*253a0*/  IMAD R9, R9, R19, R8 ;  /* 0x0000001309097224 */ /* 0x000fc600078e0208 */
[----:B------:R-:W3:Y:S01]  /*253b0*/  LDC R21, c[0x0][0x658] ;  /* 0x00019600ff157b82 */ /* 0x000ee20000000800 */
[----:B0-----:R-:W-:Y:S01]  /*253c0*/  ISETP.NE.U32.AND P0, PT, R22, RZ, PT ;  /* 0x000000ff1600720c */ /* 0x001fe20003f05070 */
[----:B------:R-:W-:Y:S02]  /*253d0*/  IMAD.MOV.U32 R8, RZ, RZ, -0x1 ;  /* 0xffffffffff087424 */ /* 0x000fe400078e00ff */
[----:B------:R-:W-:Y:S01]  /*253e0*/  IMAD.IADD R7, R7, 0x1, R9 ;  /* 0x0000000107077824 */ /* 0x000fe200078e0209 */
[----:B------:R-:W-:-:S03]  /*253f0*/  ISETP.NE.AND.EX P0, PT, R23, RZ, PT, P0 ;  /* 0x000000ff1700720c */ /* 0x000fc60003f05300 */
[----:B------:R-:W0:Y:S01]  /*25400*/  LDC R18, c[0x0][0x600] ;  /* 0x00018000ff127b82 */ /* 0x000e220000000800 */
[-CC-:B-1----:R-:W-:Y:S02]  /*25410*/  SHF.R.U64 R12, R6, R10.reuse, R7.reuse ;  /* 0x0000000a060c7219 */ /* 0x182fe40000001207 */
[----:B------:R-:W-:-:S05]  /*25420*/  SHF.R.U32.HI R7, RZ, R10, R7 ;  /* 0x0000000aff077219 */ /* 0x000fca0000011607 */
[----:B------:R-:W1:Y:S01]  /*25430*/  LDC R19, c[0x0][0x648] ;  /* 0x00019200ff137b82 */ /* 0x000e620000000800 */
[-CC-:B--2---:R-:W-:Y:S02]  /*25440*/  SHF.R.U64 R17, R12, R16.reuse, R7.reuse ;  /* 0x000000100c117219 */ /* 0x184fe40000001207 */
[----:B------:R-:W-:-:S05]  /*25450*/  SHF.R.U32.HI R6, RZ, R16, R7 ;  /* 0x00000010ff067219 */ /* 0x000fca0000011607 */
[----:B------:R-:W2:Y:S01]  /*25460*/  LDC R20, c[0x0][0x638] ;  /* 0x00018e00ff147b82 */ /* 0x000ea20000000800 */
[-CC-:B---3--:R-:W-:Y:S02]  /*25470*/  SHF.R.U64 R16, R17, R21.reuse, R6.reuse ;  /* 0x0000001511107219 */ /* 0x188fe40000001206 */
[-C--:B------:R-:W-:Y:S02]  /*25480*/  SHF.L.U32 R8, R8, R21.reuse, RZ ;  /* 0x0000001508087219 */ /* 0x080fe400000006ff */
[----:B------:R-:W-:Y:S01]  /*25490*/  SHF.R.U32.HI R7, RZ, R21, R6 ;  /* 0x00000015ff077219 */ /* 0x000fe20000011606 */
[----:B------:R-:W-:Y:S01]  /*254a0*/  IMAD.MOV.U32 R6, RZ, RZ, R16 ;  /* 0x000000ffff067224 */ /* 0x000fe200078e0010 */
[----:B------:R-:W-:Y:S01]  /*254b0*/  LOP3.LUT R26, RZ, R8, RZ, 0x33, !PT ;  /* 0x00000008ff1a7212 */ /* 0x000fe200078e33ff */
[----:B------:R-:W3:Y:S01]  /*254c0*/  LDC R25, c[0x0][0x610] ;  /* 0x00018400ff197b82 */ /* 0x000ee20000000800 */
        /* <DEDUP_REMOVED lines=11> */
.L_x_515:
[----:B------:R-:W4:Y:S01]  /*25580*/  LDC R8, c[0x0][0x65c] ;  /* 0x00019700ff087b82 */ /* 0x000f220000000800 */
[----:B-1----:R-:W-:Y:S01]  /*25590*/  SHF.R.U64 R6, R6, R19, R7 ;  /* 0x0000001306067219 */ /* 0x002fe20000001207 */
[----:B0-----:R-:W-:Y:S01]  /*255a0*/  VIADD R9, R18, 0xffffffff ;  /* 0xffffffff12097836 */ /* 0x001fe20000000000 */
[----:B------:R-:W-:Y:S01]  /*255b0*/  SHF.L.U32 R24, R24, R21, RZ ;  /* 0x0000001518187219 */ /* 0x000fe200000006ff */
[----:B------:R-:W-:Y:S01]  /*255c0*/  IMAD.MOV.U32 R13, RZ, RZ, R15 ;  /* 0x000000ffff0d7224 */ /* 0x000fe200078e000f */
[----:B------:R-:W-:Y:S01]  /*255d0*/  LOP3.LUT R3, R17, R26, RZ, 0xc0, !PT ;  /* 0x0000001a11037212 */ /* 0x000fe200078ec0ff */
[----:B------:R-:W-:-:S04]  /*255e0*/  IMAD.MOV R7, RZ, RZ, -R6 ;  /* 0x000000ffff077224 */ /* 0x000fc800078e0a06 */
[----:B------:R-:W-:Y:S01]  /*255f0*/  IMAD R3, R24, R6, R3 ;  /* 0x0000000618037224 */ /* 0x000fe200078e0203 */
[----:B------:R-:W-:Y:S02]  /*25600*/  MOV R6, 0x1 ;  /* 0x0000000100067802 */ /* 0x000fe40000000f00 */
[----:B----4-:R-:W-:-:S13]  /*25610*/  ISETP.NE.AND P0, PT, R8, 0x1, PT ;  /* 0x000000010800780c */ /* 0x010fda0003f05270 */
[----:B------:R-:W-:Y:S01]  /*25620*/  @P0 IMAD R4, R5, R14, R2 ;  /* 0x0000000e05040224 */ /* 0x000fe200078e0202 */
[----:B------:R-:W-:Y:S01]  /*25630*/  LOP3.LUT R5, R12, R9, RZ, 0xc0, !PT ;  /* 0x000000090c057212 */ /* 0x000fe200078ec0ff */
[----:B--2---:R-:W-:Y:S02]  /*25640*/  IMAD R2, R7, R20, R16 ;  /* 0x0000001407027224 */ /* 0x004fe400078e0210 */
[----:B---3--:R-:W-:Y:S02]  /*25650*/  IMAD R4, R3, R25, R4 ;  /* 0x0000001903047224 */ /* 0x008fe400078e0204 */
[----:B------:R-:W-:-:S05]  /*25660*/  IMAD R3, R2, R18, R5 ;  /* 0x0000001202037224 */ /* 0x000fca00078e0205 */
[----:B------:R-:W-:Y:S02]  /*25670*/  SEL R17, R3, R4, !P0 ;  /* 0x0000000403117207 */ /* 0x000fe40004000000 */
[----:B------:R-:W-:-:S07]  /*25680*/  SEL R12, R4, R3, !P0 ;  /* 0x00000003040c7207 */ /* 0x000fce0004000000 */
.L_x_513:
[----:B------:R-:W-:-:S08]  /*25690*/  NOP ;  /* 0x0000000000007918 */ /* 0x000fd00000000000 */
[----:B0-----:R-:W0:-:S00]  /*256a0*/  USETMAXREG.DEALLOC.CTAPOOL 0x28 ;  /* 0x00000028000079c8 */ /* 0x001e0000080e0500 */
[----:B0-----:R-:W-:-:S13]  /*256b0*/  ISETP.NE.AND P0, PT, R0, RZ, PT ;  /* 0x000000ff0000720c */ /* 0x001fda0003f05270 */
[----:B------:R-:W-:Y:S05]  /*256c0*/  @P0 EXIT ;  /* 0x000000000000094d */ /* 0x000fea0003800000 */
[----:B------:R-:W-:Y:S01]  /*256d0*/  LOP3.LUT P0, RZ, R6, 0xff, RZ, 0xc0, !PT ;  /* 0x000000ff06ff7812 */ /* 0x000fe2000780c0ff */
[----:B------:R-:W-:Y:S02]  /*256e0*/  IMAD.MOV.U32 R0, RZ, RZ, 0x1 ;  /* 0x00000001ff007424 */ /* 0x000fe400078e00ff */
[----:B------:R-:W-:-:S10]  /*256f0*/  IMAD.MOV.U32 R6, RZ, RZ, RZ ;  /* 0x000000ffff067224 */ /* 0x000fd400078e00ff */
[----:B------:R-:W-:Y:S05]  /*25700*/  @!P0 BRA `(.L_x_516) ;  /* 0x0000000c00908947 */ /* 0x000fea0003800000 */
[----:B------:R-:W2:Y:S01]  /*25710*/  LDL R2, [R1+0xb8] ;  /* 0x0000b80001027983 */ /* 0x000ea20000100800 */
[----:B------:R-:W0:Y:S01]  /*25720*/  LDC R0, c[0x0][0x28c] ;  /* 0x0000a300ff007b82 */ /* 0x000e220000000800 */
[----:B------:R-:W-:Y:S01]  /*25730*/  ULDC UR5, c[0x0][0x658] ;  /* 0x0001960000057ab9 */ /* 0x000fe20000000800 */
[----:B------:R-:W-:Y:S01]  /*25740*/  UMOV UR7, 0xffffffff ;  /* 0xffffffff00077882 */ /* 0x000fe20000000000 */
[----:B------:R-:W1:Y:S01]  /*25750*/  S2R R8, SR_CgaCtaId ;  /* 0x0000000000087919 */ /* 0x000e620000008800 */
[----:B------:R-:W-:Y:S01]  /*25760*/  ULDC UR6, c[0x0][0xc] ;  /* 0x0000030000067ab9 */ /* 0x000fe20000000800 */
[----:B------:R-:W-:Y:S01]  /*25770*/  USHF.L.U32 UR9, UR7, UR5, URZ ;  /* 0x0000000507097299 */ /* 0x000fe2000800063f */
[----:B------:R-:W-:Y:S01]  /*25780*/  BSSY B0, `(.L_x_516) ;  /* 0x00000dc000007945 */ /* 0x000fe20003800000 */
[----:B------:R-:W-:Y:S01]  /*25790*/  UMOV UR8, 0x1 ;  /* 0x0000000100087882 */ /* 0x000fe20000000000 */
[----:B------:R-:W-:Y:S01]  /*257a0*/  ULDC UR7, c[0x0][0x10] ;  /* 0x0000040000077ab9 */ /* 0x000fe20000000800 */
[----:B------:R-:W-:Y:S01]  /*257b0*/  USHF.L.U32 UR5, UR8, UR5, URZ ;  /* 0x0000000508057299 */ /* 0x000fe2000800063f */
[----:B------:R-:W-:Y:S01]  /*257c0*/  MOV R9, 0x1 ;  /* 0x0000000100097802 */ /* 0x000fe20000000f00 */
[----:B------:R-:W-:Y:S01]  /*257d0*/  UIMAD.WIDE.U32 UR6, UR6, UR7, URZ ;  /* 0x00000007060672a5 */ /* 0x000fe2000f8e003f */
[----:B------:R-:W-:Y:S01]  /*257e0*/  IMAD.MOV.U32 R6, RZ, RZ, RZ ;  /* 0x000000ffff067224 */ /* 0x000fe200078e00ff */
[----:B------:R-:W-:Y:S01]  /*257f0*/  ULDC UR8, c[0x0][0x14] ;  /* 0x0000050000087ab9 */ /* 0x000fe20000000800 */
[----:B------:R-:W-:Y:S01]  /*25800*/  ULDC UR4, c[0x0][0x600] ;  /* 0x0001800000047ab9 */ /* 0x000fe20000000800 */
[----:B------:R-:W-:-:S02]  /*25810*/  UIMAD.WIDE.U32 UR30, UR6, UR8, URZ ;  /* 0x00000008061e72a5 */ /* 0x000fc4000f8e003f */
[----:B------:R-:W-:Y:S02]  /*25820*/  UIMAD UR7, UR7, UR8, URZ ;  /* 0x00000008070772a4 */ /* 0x000fe4000f8e023f */
[----:B------:R-:W-:Y:S02]  /*25830*/  UIADD3 UR4, UR4, -0x1, URZ ;  /* 0xffffffff04047890 */ /* 0x000fe4000fffe03f */
[----:B------:R-:W-:Y:S02]  /*25840*/  ULOP3.LUT UR6, URZ, UR9, URZ, 0x33, !UPT ;  /* 0x000000093f067292 */ /* 0x000fe4000f8e333f */
[----:B------:R-:W-:Y:S01]  /*25850*/  UIADD3 UR7, UR31, UR7, URZ ;  /* 0x000000071f077290 */ /* 0x000fe2000fffe03f */
[----:B0-----:R-:W-:Y:S01]  /*25860*/  VIADD R0, R0, 0x7f ;  /* 0x0000007f00007836 */ /* 0x001fe20000000000 */
[----:B------:R-:W-:-:S04]  /*25870*/  ULDC.64 UR38, c[0x0][0x198] ;  /* 0x0000660000267ab9 */ /* 0x000fc80000000a00 */
[----:B------:R-:W-:-:S04]  /*25880*/  SHF.R.S32.HI R3, RZ, 0x1f, R0 ;  /* 0x0000001fff037819 */ /* 0x000fc80000011400 */
[----:B------:R-:W-:Y:S01]  /*25890*/  LEA.HI R3, R3, R0, RZ, 0x7 ;  /* 0x0000000003037211 */ /* 0x000fe200078f38ff */
[----:B------:R-:W-:Y:S01]  /*258a0*/  IMAD.MOV.U32 R0, RZ, RZ, 0x1 ;  /* 0x00000001ff007424 */ /* 0x000fe200078e00ff */
[----:B-1----:R-:W-:Y:S02]  /*258b0*/  LOP3.LUT R8, R8, 0x1, RZ, 0xc0, !PT ;  /* 0x0000000108087812 */ /* 0x002fe400078ec0ff */
[----:B------:R-:W-:-:S05]  /*258c0*/  SHF.R.S32.HI R7, RZ, 0x7, R3 ;  /* 0x00000007ff077819 */ /* 0x000fca0000011403 */
[----:B------:R-:W-:Y:S01]  /*258d0*/  VIADD R10, R7, 0x1 ;  /* 0x00000001070a7836 */ /* 0x000fe20000000000 */
[----:B--2---:R-:W-:-:S07]  /*258e0*/  LOP3.LUT R11, R2, 0x2, RZ, 0xfc, !PT ;  /* 0x00000002020b7812 */ /* 0x004fce00078efcff */
.L_x_527:
[----:B------:R-:W-:-:S03]  /*258f0*/  UMOV UR8, 0xffffffff ;  /* 0xffffffff00087882 */ /* 0x000fc60000000000 */
[----:B------:R-:W-:Y:S05]  /*25900*/  BRA.DIV UR8, `(.L_x_517) ;  /* 0x0000000e08b87947 */ /* 0x000fea000b800000 */
[----:B------:R-:W-:-:S13]  /*25910*/  ELECT P6, URZ, PT ;  /* 0x00000000003f782f */ /* 0x000fda00038c0000 */
.L_x_536:
[----:B------:R-:W0:Y:S01]  /*25920*/  LDC R2, c[0x0][0x28c] ;  /* 0x0000a300ff027b82 */ /* 0x000e220000000800 */
[----:B------:R-:W-:Y:S01]  /*25930*/  BSSY B1, `(.L_x_518) ;  /* 0x0000047000017945 */ /* 0x000fe20003800000 */
[----:B0-----:R-:W-:-:S13]  /*25940*/  ISETP.LT.OR P6, PT, R2, 0x1, !P6 ;  /* 0x000000010200780c */ /* 0x001fda00077c1670 */
[----:B------:R-:W-:Y:S05]  /*25950*/  @P6 BRA `(.L_x_519) ;  /* 0x0000000400106947 */ /* 0x000fea0003800000 */
[----:B------:R-:W-:Y:S01]  /*25960*/  IMAD R17, R17, 0x2, R8 ;  /* 0x0000000211117824 */ /* 0x000fe200078e0208 */
[----:B------:R-:W-:Y:S01]  /*25970*/  MOV R18, RZ ;  /* 0x000000ff00127202 */ /* 0x000fe20000000f00 */
[----:B------:R-:W-:Y:S02]  /*25980*/  IMAD R14, R12, 0xc0, RZ ;  /* 0x000000c00c0e7824 */ /* 0x000fe400078e02ff */
[----:B------:R-:W-:Y:S02]  /*25990*/  IMAD.MOV.U32 R2, RZ, RZ, R10 ;  /* 0x000000ffff027224 */ /* 0x000fe400078e000a */
[----:B------:R-:W-:Y:S02]  /*259a0*/  IMAD.MOV.U32 R3, RZ, RZ, R0 ;  /* 0x000000ffff037224 */ /* 0x000fe400078e0000 */
[----:B------:R-:W-:Y:S02]  /*259b0*/  IMAD.MOV.U32 R5, RZ, RZ, R6 ;  /* 0x000000ffff057224 */ /* 0x000fe400078e0006 */
[----:B------:R-:W-:-:S07]  /*259c0*/  IMAD R17, R17, 0x78, RZ ;  /* 0x0000007811117824 */ /* 0x000fce00078e02ff */
.L_x_522:
[----:B------:R-:W0:Y:S01]  /*259d0*/  S2R R15, SR_CgaCtaId ;  /* 0x00000000000f7919 */ /* 0x000e220000008800 */
[----:B------:R-:W-:Y:S01]  /*259e0*/  MOV R4, 0x400 ;  /* 0x0000040000047802 */ /* 0x000fe20000000f00 */
[----:B------:R-:W1:Y:S03]  /*259f0*/  S2R R12, SR_TID.X ;  /* 0x00000000000c7919 */ /* 0x000e660000002100 */
[----:B0-----:R-:W-:Y:S02]  /*25a00*/  LEA R16, R15, R4, 0x18 ;  /* 0x000000040f107211 */ /* 0x001fe400078ec0ff */
[----:B------:R-:W-:Y:S02]  /*25a10*/  SHF.L.U32 R4, R3, 0x1f, RZ ;  /* 0x0000001f03047819 */ /* 0x000fe400000006ff */
[----:B-1----:R-:W-:Y:S01]  /*25a20*/  LOP3.LUT P1, RZ, R12, 0x7f, RZ, 0xc0, !PT ;  /* 0x0000007f0cff7812 */ /* 0x002fe2000782c0ff */
[----:B------:R-:W-:-:S04]  /*25a30*/  IMAD R15, R5, 0x8, R16 ;  /* 0x00000008050f7824 */ /* 0x000fc800078e0210 */
[----:B------:R-:W0:Y:S08]  /*25a40*/  SYNCS.PHASECHK.TRANS64.TRYWAIT P0, [R15+URZ+0x10], R4 ;  /* 0x000010040f0075a7 */ /* 0x000e30000800017f */
[----:B------:R-:W1:Y:S01]  /*25a50*/  @!P1 LDC R12, c[0x0][0x500] ;  /* 0x00014000ff0c9b82 */ /* 0x000e620000000800 */
[----:B0-----:R-:W-:Y:S05]  /*25a60*/  @!P0 BRA `(.L_x_520) ;  /* 0x0000000c00808947 */ /* 0x001fea0003800000 */
.L_x_537:
[----:B0-----:R-:W-:Y:S01]  /*25a70*/  PRMT R4, R11, 0x9910, RZ ;  /* 0x000099100b047816 */ /* 0x001fe200000000ff */
[----:B-1----:R0:W-:Y:S03]  /*25a80*/  @!P1 SYNCS.ARRIVE.TRANS64 RZ, [R15+URZ], R12 ;  /* 0x0000000c0fff99a7 */ /* 0x0021e6000800003f */
[----:B------:R-:W-:-:S13]  /*25a90*/  ISETP.NE.AND P0, PT, R4, 0x2, PT ;  /* 0x000000020400780c */ /* 0x000fda0003f05270 */
[----:B0-----:R-:W-:Y:S05]  /*25aa0*/  @P0 BRA `(.L_x_521) ;  /* 0x0000000000040947 */ /* 0x001fea0003800000 */
[----:B------:R-:W-:Y:S01]  /*25ab0*/  BPT.TRAP 0x1 ;  /* 0x000000040000795c */ /* 0x000fe20000300000 */
.L_x_521:
[C---:B------:R-:W-:Y:S01]  /*25ac0*/  LEA R4, R5.reuse, R8, 0x2 ;  /* 0x0000000805047211 */ /* 0x040fe200078e10ff */
[--C-:B------:R-:W-:Y:S01]  /*25ad0*/  IMAD R12, R5, 0xc000, R16.reuse ;  /* 0x0000c000050c7824 */ /* 0x100fe200078e0210 */
[----:B------:R-:W-:Y:S01]  /*25ae0*/  R2UR UR34, R18 ;  /* 0x00000000122272ca */ /* 0x000fe200000e0000 */
[----:B------:R-:W-:Y:S01]  /*25af0*/  VIADD R2, R2, 0xffffffff ;  /* 0xffffffff02027836 */ /* 0x000fe20000000000 */
[----:B------:R-:W-:Y:S01]  /*25b00*/  R2UR UR33, R15 ;  /* 0x000000000f2172ca */ /* 0x000fe200000e0000 */
[----:B------:R-:W-:Y:S01]  /*25b10*/  IMAD R4, R4, 0x1e00, RZ ;  /* 0x00001e0004047824 */ /* 0x000fe200078e02ff */
[----:B------:R-:W-:Y:S01]  /*25b20*/  R2UR UR24, R12 ;  /* 0x000000000c1872ca */ /* 0x000fe200000e0000 */
[----:B------:R-:W-:Y:S01]  /*25b30*/  UIADD3 UR14, UP0, UR38, 0xf0, URZ ;  /* 0x000000f0260e7890 */ /* 0x000fe2000ff1e03f */
[----:B------:R-:W-:Y:S01]  /*25b40*/  R2UR UR36, R13 ;  /* 0x000000000d2472ca */ /* 0x000fe200000e0000 */
[----:B------:R-:W-:Y:S01]  /*25b50*/  IMAD R4, R4, 0x2, R16 ;  /* 0x0000000204047824 */ /* 0x000fe200078e0210 */
[----:B------:R-:W-:Y:S01]  /*25b60*/  R2UR UR35, R14 ;  /* 0x000000000e2372ca */ /* 0x000fe200000e0000 */
[----:B------:R-:W-:Y:S01]  /*25b70*/  UIADD3 UR40, UP1, UR38, 0x1f0, URZ ;  /* 0x000001f026287890 */ /* 0x000fe2000ff3e03f */
[----:B------:R-:W-:Y:S01]  /*25b80*/  R2UR UR19, R17 ;  /* 0x00000000111372ca */ /* 0x000fe200000e0000 */
[----:B------:R-:W-:Y:S01]  /*25b90*/  UIADD3.X UR15, URZ, UR39, URZ, UP0, !UPT ;  /* 0x000000273f0f7290 */ /* 0x000fe200087fe43f */
[----:B------:R-:W-:Y:S01]  /*25ba0*/  R2UR UR8, R4 ;  /* 0x00000000040872ca */ /* 0x000fe200000e0000 */
[----:B------:R-:W-:Y:S01]  /*25bb0*/  UIADD3 UR26, UR34, 0x40, URZ ;  /* 0x00000040221a7890 */ /* 0x000fe2000fffe03f */
[----:B------:R-:W-:Y:S01]  /*25bc0*/  ISETP.GT.AND P1, PT, R2, 0x1, PT ;  /* 0x000000010200780c */ /* 0x000fe20003f24270 */
[----:B------:R-:W-:Y:S01]  /*25bd0*/  UIADD3.X UR41, URZ, UR39, URZ, UP1, !UPT ;  /* 0x000000273f297290 */ /* 0x000fe20008ffe43f */
[----:B------:R-:W-:Y:S01]  /*25be0*/  VIADD R5, R5, 0x1 ;  /* 0x0000000105057836 */ /* 0x000fe20000000000 */
[----:B------:R-:W-:Y:S01]  /*25bf0*/  UIADD3 UR32, UR24, 0x100, URZ ;  /* 0x0000010018207890 */ /* 0x000fe2000fffe03f */
[----:B------:R-:W-:Y:S01]  /*25c00*/  VIADD R18, R18, 0x80 ;  /* 0x0000008012127836 */ /* 0x000fe20000000000 */
[----:B------:R-:W-:Y:S01]  /*25c10*/  UIADD3 UR24, UR24, 0x6100, URZ ;  /* 0x0000610018187890 */ /* 0x000fe2000fffe03f */
[----:B------:R-:W-:Y:S01]  /*25c20*/  UMOV UR22, 0x0 ;  /* 0x0000000000167882 */ /* 0x000fe20000000000 */
[----:B------:R-:W-:Y:S01]  /*25c30*/  UMOV UR23, 0x10000000 ;  /* 0x1000000000177882 */ /* 0x000fe20000000000 */
[----:B------:R-:W-:Y:S01]  /*25c40*/  ISETP.NE.AND P0, PT, R5, 0x2, PT ;  /* 0x000000020500780c */ /* 0x000fe20003f05270 */
[----:B------:R-:W-:-:S02]  /*25c50*/  UMOV UR25, UR33 ;  /* 0x0000002100197c82 */ /* 0x000fc40008000000 */
[----:B------:R-:W-:Y:S01]  /*25c60*/  UIADD3 UR16, UR8, 0x18100, URZ ;  /* 0x0001810008107890 */ /* 0x000fe2000fffe03f */
[----:B------:R0:W-:Y:S01]  /*25c70*/  UTMALDG.3D [UR32], [UR14], desc[UR22] ;  /* 0x000016200e0075b4 */ /* 0x0001e20008011000 */
[----:B------:R-:W-:Y:S01]  /*25c80*/  UIADD3 UR8, UR8, 0x1f900, URZ ;  /* 0x0001f90008087890 */ /* 0x000fe2000fffe03f */
[----:B------:R-:W-:Y:S01]  /*25c90*/  SEL R4, RZ, 0x1, P0 ;  /* 0x00000001ff047807 */ /* 0x000fe20000000000 */
[----:B------:R-:W-:Y:S01]  /*25ca0*/  UMOV UR28, UR36 ;  /* 0x00000024001c7c82 */ /* 0x000fe20008000000 */
[----:B------:R-:W-:Y:S01]  /*25cb0*/  UMOV UR27, UR35 ;  /* 0x00000023001b7c82 */ /* 0x000fe20008000000 */
[----:B------:R-:W-:Y:S01]  /*25cc0*/  UMOV UR13, 0x30000 ;  /* 0x00030000000d7882 */ /* 0x000fe20000000000 */
[----:B------:R-:W-:Y:S01]  /*25cd0*/  UMOV UR17, UR33 ;  /* 0x0000002100117c82 */ /* 0x000fe20008000000 */
[----:B------:R-:W-:Y:S01]  /*25ce0*/  UMOV UR18, UR34 ;  /* 0x0000002200127c82 */ /* 0x000fe20008000000 */
[----:B------:R-:W-:Y:S01]  /*25cf0*/  UMOV UR20, UR36 ;  /* 0x0000002400147c82 */ /* 0x000fe20008000000 */
[----:B------:R-:W-:Y:S01]  /*25d00*/  UMOV UR9, UR33 ;  /* 0x0000002100097c82 */ /* 0x000fe20008000000 */
[----:B------:R-:W-:Y:S01]  /*25d10*/  UMOV UR11, UR19 ;  /* 0x00000013000b7c82 */ /* 0x000fe20008000000 */
[----:B------:R-:W-:Y:S01]  /*25d20*/  UMOV UR12, UR36 ;  /* 0x00000024000c7c82 */ /* 0x000fe20008000000 */
[----:B------:R0:W-:Y:S01]  /*25d30*/  UTMALDG.3D [UR24], [UR14], desc[UR22] ;  /* 0x000016180e0075b4 */ /* 0x0001e20008011000 */
[----:B------:R-:W-:Y:S01]  /*25d40*/  UMOV UR10, UR26 ;  /* 0x0000001a000a7c82 */ /* 0x000fe20008000000 */
[----:B------:R-:W-:-:S02]  /*25d50*/  LOP3.LUT R3, R3, R4, RZ, 0x3c, !PT ;  /* 0x0000000403037212 */ /* 0x000fc400078e3cff */
[----:B------:R-:W-:Y:S01]  /*25d60*/  SEL R5, R5, RZ, P0 ;  /* 0x000000ff05057207 */ /* 0x000fe20000000000 */
[----:B------:R0:W-:Y:S01]  /*25d70*/  UTMALDG.3D.MULTICAST [UR16], [UR40], UR13, desc[UR22] ;  /* 0x00001610280073b4 */ /* 0x0001e2000801180d */
[----:B------:R0:W-:Y:S02]  /*25d80*/  UTMALDG.3D.MULTICAST [UR8], [UR40], UR13, desc[UR22] ;  /* 0x00001608280073b4 */ /* 0x0001e4000801180d */
[----:B0-----:R-:W-:Y:S05]  /*25d90*/  @P1 BRA `(.L_x_522) ;  /* 0xfffffffc000c1947 */ /* 0x001fea000383ffff */
.L_x_519:
[----:B------:R-:W-:Y:S05]  /*25da0*/  BSYNC B1 ;  /* 0x0000000000017941 */ /* 0x000fea0003800000 */
.L_x_518:
[----:B------:R-:W2:Y:S01]  /*25db0*/  LDL.LU R20, [R1+0xc0] ;  /* 0x0000c00001147983 */ /* 0x000ea20000300800 */
[----:B------:R-:W-:Y:S01]  /*25dc0*/  LOP3.LUT P1, RZ, R9, 0xff, RZ, 0xc0, !PT ;  /* 0x000000ff09ff7812 */ /* 0x000fe2000782c0ff */
[----:B------:R-:W-:Y:S02]  /*25dd0*/  ULDC.64 UR8, c[0x0][0x650] ;  /* 0x0001940000087ab9 */ /* 0x000fe40000000a00 */
[----:B------:R-:W3:Y:S01]  /*25de0*/  LDL.LU R19, [R1+0xc4] ;  /* 0x0000c40001137983 */ /* 0x000ee20000300800 */
[----:B------:R-:W-:Y:S01]  /*25df0*/  IADD3 R6, R7, R6, RZ ;  /* 0x0000000607067210 */ /* 0x000fe20007ffe0ff */
[----:B------:R-:W-:Y:S01]  /*25e00*/  BSSY B1, `(.L_x_523) ;  /* 0x0000071000017945 */ /* 0x000fe20003800000 */
[----:B------:R-:W-:Y:S01]  /*25e10*/  IMAD.MOV.U32 R12, RZ, RZ, -0x1 ;  /* 0xffffffffff0c7424 */ /* 0x000fe200078e00ff */
[----:B------:R-:W-:Y:S01]  /*25e20*/  PRMT R9, RZ, 0x7610, R9 ;  /* 0x00007610ff097816 */ /* 0x000fe20000000009 */
[----:B------:R-:W-:Y:S01]  /*25e30*/  IMAD.MOV.U32 R17, RZ, RZ, -0x1 ;  /* 0xffffffffff117424 */ /* 0x000fe200078e00ff */
[----:B------:R-:W-:Y:S01]  /*25e40*/  ISETP.GT.U32.AND P0, PT, R6, 0x1, PT ;  /* 0x000000010600780c */ /* 0x000fe20003f04070 */
[----:B------:R-:W-:Y:S01]  /*25e50*/  IMAD.MOV.U32 R13, RZ, RZ, -0x1 ;  /* 0xffffffffff0d7424 */ /* 0x000fe200078e00ff */
[----:B------:R-:W-:-:S02]  /*25e60*/  SHF.R.U32.HI R2, RZ, 0x1, R6 ;  /* 0x00000001ff027819 */ /* 0x000fc40000011606 */
[----:B------:R-:W0:Y:S01]  /*25e70*/  @P1 S2R R4, SR_CgaCtaId ;  /* 0x0000000000041919 */ /* 0x000e220000008800 */
[----:B------:R-:W-:Y:S02]  /*25e80*/  @P1 MOV R3, 0x400 ;  /* 0x0000040000031802 */ /* 0x000fe40000000f00 */
[----:B------:R-:W-:Y:S02]  /*25e90*/  ISETP.LT.U32.AND P0, PT, R7, 0x2, P0 ;  /* 0x000000020700780c */ /* 0x000fe40000701070 */
[----:B------:R-:W-:Y:S02]  /*25ea0*/  LOP3.LUT R2, R2, 0x1, RZ, 0xc0, !PT ;  /* 0x0000000102027812 */ /* 0x000fe400078ec0ff */
[----:B------:R-:W-:Y:S02]  /*25eb0*/  LOP3.LUT R6, R6, 0x1, RZ, 0xc0, !PT ;  /* 0x0000000106067812 */ /* 0x000fe400078ec0ff */
[----:B0-----:R-:W-:-:S04]  /*25ec0*/  @P1 LEA R3, R4, R3, 0x18 ;  /* 0x0000000304031211 */ /* 0x001fc800078ec0ff */
[----:B------:R0:W-:Y:S01]  /*25ed0*/  @P1 SYNCS.ARRIVE.TRANS64.A1T0 RZ, [R3+URZ+0x38], RZ ;  /* 0x000038ff03ff19a7 */ /* 0x0001e2000810003f */
[----:B------:R-:W-:-:S04]  /*25ee0*/  ISETP.NE.U32.AND P1, PT, R2, 0x1, PT ;  /* 0x000000010200780c */ /* 0x000fc80003f25070 */
[----:B------:R-:W-:Y:S02]  /*25ef0*/  ISETP.GT.U32.AND P1, PT, R7, 0x1, !P1 ;  /* 0x000000010700780c */ /* 0x000fe40004f24070 */
[----:B0-----:R-:W-:Y:S02]  /*25f00*/  SEL R3, RZ, 0x1, !P0 ;  /* 0x00000001ff037807 */ /* 0x001fe40004000000 */
[----:B------:R-:W-:-:S04]  /*25f10*/  SEL R2, RZ, 0x1, !P1 ;  /* 0x00000001ff027807 */ /* 0x000fc80004800000 */
[----:B------:R-:W-:Y:S02]  /*25f20*/  LOP3.LUT R0, R2, R0, R3, 0x96, !PT ;  /* 0x0000000002007212 */ /* 0x000fe400078e9603 */
[----:B------:R-:W-:Y:S02]  /*25f30*/  PRMT R2, RZ, 0x7610, R2 ;  /* 0x00007610ff027816 */ /* 0x000fe40000000002 */
[----:B---3--:R-:W-:-:S04]  /*25f40*/  IADD3 R19, P2, R19, UR30, RZ ;  /* 0x0000001e13137c10 */ /* 0x008fc8000ff5e0ff */
[----:B--2---:R-:W-:Y:S01]  /*25f50*/  IADD3.X R20, R20, UR7, RZ, P2, !PT ;  /* 0x0000000714147c10 */ /* 0x004fe200097fe4ff */
[----:B------:R0:W-:Y:S01]  /*25f60*/  STL [R1+0xc4], R19 ;  /* 0x0000c41301007387 */ /* 0x0001e20000100800 */
[----:B------:R-:W-:-:S03]  /*25f70*/  ISETP.GE.U32.AND P2, PT, R19, UR8, PT ;  /* 0x0000000813007c0c */ /* 0x000fc6000bf46070 */
[----:B------:R0:W-:Y:S01]  /*25f80*/  STL [R1+0xc0], R20 ;  /* 0x0000c01401007387 */ /* 0x0001e20000100800 */
[----:B------:R-:W-:-:S13]  /*25f90*/  ISETP.GE.U32.AND.EX P0, PT, R20, UR9, PT, P2 ;  /* 0x0000000914007c0c */ /* 0x000fda000bf06120 */
[----:B0-----:R-:W-:Y:S05]  /*25fa0*/  @P0 BRA `(.L_x_524) ;  /* 0x0000000400580947 */ /* 0x001fea0003800000 */
[----:B------:R-:W0:Y:S01]  /*25fb0*/  S2R R14, SR_CTAID.X ;  /* 0x00000000000e7919 */ /* 0x000e220000002500 */
[----:B------:R-:W-:Y:S01]  /*25fc0*/  ULDC.64 UR8, c[0x0][0x628] ;  /* 0x00018a0000087ab9 */ /* 0x000fe20000000a00 */
[----:B------:R-:W1:Y:S01]  /*25fd0*/  LDC R15, c[0x0][0x144] ;  /* 0x00005100ff0f7b82 */ /* 0x000e620000000800 */
[----:B------:R-:W-:Y:S01]  /*25fe0*/  ISETP.NE.U32.AND P0, PT, RZ, UR8, PT ;  /* 0x00000008ff007c0c */ /* 0x000fe2000bf05070 */
[----:B------:R-:W2:Y:S01]  /*25ff0*/  S2R R12, SR_CTAID.Y ;  /* 0x00000000000c7919 */ /* 0x000ea20000002600 */
[----:B------:R-:W-:Y:S01]  /*26000*/  ULDC UR11, c[0x0][0x630] ;  /* 0x00018c00000b7ab9 */ /* 0x000fe20000000800 */
[----:B------:R-:W-:Y:S01]  /*26010*/  ULDC UR12, c[0x0][0x150] ;  /* 0x00005400000c7ab9 */ /* 0x000fe20000000800 */
[----:B------:R-:W-:Y:S01]  /*26020*/  ISETP.NE.AND.EX P0, PT, RZ, UR9, PT, P0 ;  /* 0x00000009ff007c0c */ /* 0x000fe2000bf05300 */
[----:B------:R-:W-:Y:S01]  /*26030*/  IMAD.MOV.U32 R2, RZ, RZ, R19 ;  /* 0x000000ffff027224 */ /* 0x000fe200078e0013 */
[----:B------:R-:W-:Y:S02]  /*26040*/  MOV R3, R20 ;  /* 0x0000001400037202 */ /* 0x000fe40000000f00 */
[----:B0-----:R-:W-:-:S09]  /*26050*/  I2FP.F32.U32 R16, R14 ;  /* 0x0000000e00107245 */ /* 0x001fd20000201000 */
[----:B------:R-:W-:Y:S05]  /*26060*/  @!P0 BRA `(.L_x_525) ;  /* 0x0000000000288947 */ /* 0x000fea0003800000 */
[----:B------:R-:W-:Y:S02]  /*26070*/  ULDC UR10, c[0x0][0x634] ;  /* 0x00018d00000a7ab9 */ /* 0x000fe40000000800 */
[----:B------:R-:W-:-:S05]  /*26080*/  IADD3 R3, P0, R19, UR10, RZ ;  /* 0x0000000a13037c10 */ /* 0x000fca000ff1e0ff */
[----:B------:R-:W-:-:S04]  /*26090*/  IMAD.X R13, RZ, RZ, R20, P0 ;  /* 0x000000ffff0d7224 */ /* 0x000fc800000e0614 */
[----:B------:R-:W-:-:S04]  /*260a0*/  IMAD.WIDE.U32 R4, R13, UR8, RZ ;  /* 0x000000080d047c25 */ /* 0x000fc8000f8e00ff */
[----:B------:R-:W-:-:S04]  /*260b0*/  IMAD.WIDE.U32 R4, P0, R3, UR9, R4 ;  /* 0x0000000903047c25 */ /* 0x000fc8000f800004 */
[----:B------:R-:W-:-:S04]  /*260c0*/  IMAD.WIDE.U32 R2, R3, UR8, RZ ;  /* 0x0000000803027c25 */ /* 0x000fc8000f8e00ff */
[----:B------:R-:W-:Y:S01]  /*260d0*/  IMAD.MOV.U32 R2, RZ, RZ, R5 ;  /* 0x000000ffff027224 */ /* 0x000fe200078e0005 */
[----:B------:R-:W-:Y:S01]  /*260e0*/  IADD3 RZ, P1, R3, R4, RZ ;  /* 0x0000000403ff7210 */ /* 0x000fe20007f3e0ff */
[----:B------:R-:W-:-:S04]  /*260f0*/  IMAD.X R3, RZ, RZ, RZ, P0 ;  /* 0x000000ffff037224 */ /* 0x000fc800000e06ff */
[----:B------:R-:W-:-:S08]  /*26100*/  IMAD.WIDE.U32.X R2, R13, UR9, R2, P1 ;  /* 0x000000090d027c25 */ /* 0x000fd000088e0402 */
.L_x_525:
[--C-:B------:R-:W-:Y:S01]  /*26110*/  SHF.R.U64 R13, R2, UR11, R3.reuse ;  /* 0x0000000b020d7c19 */ /* 0x100fe20008001203 */
[----:B------:R-:W-:Y:S01]  /*26120*/  FMUL R16, R16, UR12 ;  /* 0x0000000c10107c20 */ /* 0x000fe20008400000 */
[----:B------:R-:W-:Y:S01]  /*26130*/  SHF.R.U32.HI R2, RZ, UR11, R3 ;  /* 0x0000000bff027c19 */ /* 0x000fe20008011603 */
[----:B------:R-:W-:Y:S01]  /*26140*/  ULDC.64 UR8, c[0x0][0x620] ;  /* 0x0001880000087ab9 */ /* 0x000fe20000000a00 */
[----:B------:R-:W-:Y:S01]  /*26150*/  IADD3 R17, P0, RZ, -R13, RZ ;  /* 0x8000000dff117210 */ /* 0x000fe20007f1e0ff */
[----:B------:R-:W-:Y:S01]  /*26160*/  IMAD.MOV.U32 R3, RZ, RZ, R20 ;  /* 0x000000ffff037224 */ /* 0x000fe200078e0014 */
[----:B------:R-:W-:Y:S01]  /*26170*/  ULDC.64 UR10, c[0x0][0x640] ;  /* 0x00019000000a7ab9 */ /* 0x000fe20000000a00 */
[----:B------:R-:W0:Y:S02]  /*26180*/  F2I.U32.TRUNC.NTZ R16, R16 ;  /* 0x0000001000107305 */ /* 0x000e24000020f000 */
[----:B------:R-:W-:Y:S01]  /*26190*/  IMAD.X R2, RZ, RZ, ~R2, P0 ;  /* 0x000000ffff027224 */ /* 0x000fe200000e0e02 */
[----:B------:R-:W-:-:S03]  /*261a0*/  ISETP.NE.U32.AND P0, PT, RZ, UR10, PT ;  /* 0x0000000aff007c0c */ /* 0x000fc6000bf05070 */
[----:B------:R-:W-:Y:S01]  /*261b0*/  IMAD R2, R2, UR8, RZ ;  /* 0x0000000802027c24 */ /* 0x000fe2000f8e02ff */
[----:B------:R-:W-:-:S03]  /*261c0*/  ISETP.NE.AND.EX P0, PT, RZ, UR11, PT, P0 ;  /* 0x0000000bff007c0c */ /* 0x000fc6000bf05300 */
[----:B------:R-:W-:Y:S01]  /*261d0*/  IMAD R5, R17, UR9, R2 ;  /* 0x0000000911057c24 */ /* 0x000fe2000f8e0202 */
[----:B------:R-:W-:Y:S01]  /*261e0*/  MOV R2, R19 ;  /* 0x0000001300027202 */ /* 0x000fe20000000f00 */
[----:B------:R-:W-:Y:S01]  /*261f0*/  ULDC UR9, c[0x0][0x154] ;  /* 0x0000550000097ab9 */ /* 0x000fe20000000800 */
[----:B0-----:R-:W-:-:S03]  /*26200*/  IMAD.MOV R4, RZ, RZ, -R16 ;  /* 0x000000ffff047224 */ /* 0x001fc600078e0a10 */
[----:B------:R-:W-:Y:S01]  /*26210*/  IMAD.WIDE.U32 R2, R17, UR8, R2 ;  /* 0x0000000811027c25 */ /* 0x000fe2000f8e0002 */
[----:B------:R-:W-:-:S03]  /*26220*/  ULDC UR8, c[0x0][0x618] ;  /* 0x0001860000087ab9 */ /* 0x000fc60000000800 */
[----:B-1----:R-:W-:Y:S01]  /*26230*/  IMAD R14, R15, R4, R14 ;  /* 0x000000040f0e7224 */ /* 0x002fe200078e020e */
[----:B--2---:R-:W-:Y:S01]  /*26240*/  I2FP.F32.U32 R4, R12 ;  /* 0x0000000c00047245 */ /* 0x004fe20000201000 */
[----:B------:R-:W-:Y:S01]  /*26250*/  IMAD.IADD R3, R3, 0x1, R5 ;  /* 0x0000000103037824 */ /* 0x000fe200078e0205 */
[----:B------:R-:W0:Y:S03]  /*26260*/  LDC R15, c[0x0][0x148] ;  /* 0x00005200ff0f7b82 */ /* 0x000e260000000800 */
[----:B------:R-:W-:Y:S01]  /*26270*/  FMUL R4, R4, UR9 ;  /* 0x0000000904047c20 */ /* 0x000fe20008400000 */
[--C-:B------:R-:W-:Y:S02]  /*26280*/  SHF.R.U64 R16, R2, UR8, R3.reuse ;  /* 0x0000000802107c19 */ /* 0x100fe40008001203 */
[----:B------:R-:W-:Y:S01]  /*26290*/  SHF.R.U32.HI R3, RZ, UR8, R3 ;  /* 0x00000008ff037c19 */ /* 0x000fe20008011603 */
[----:B------:R-:W-:Y:S01]  /*262a0*/  ULDC UR8, c[0x0][0x608] ;  /* 0x0001820000087ab9 */ /* 0x000fe20000000800 */
[----:B------:R1:W2:Y:S02]  /*262b0*/  F2I.U32.TRUNC.NTZ R19, R4 ;  /* 0x0000000400137305 */ /* 0x0002a4000020f000 */
[----:B------:R-:W-:-:S02]  /*262c0*/  SHF.R.U64 R18, R16, UR8, R3 ;  /* 0x0000000810127c19 */ /* 0x000fc40008001203 */
[----:B------:R-:W-:Y:S01]  /*262d0*/  SHF.R.U32.HI R3, RZ, UR8, R3 ;  /* 0x00000008ff037c19 */ /* 0x000fe20008011603 */
[----:B------:R-:W-:-:S03]  /*262e0*/  ULDC UR8, c[0x0][0x658] ;  /* 0x0001960000087ab9 */ /* 0x000fc60000000800 */
[--C-:B------:R-:W-:Y:S02]  /*262f0*/  SHF.R.U64 R17, R18, UR8, R3.reuse ;  /* 0x0000000812117c19 */ /* 0x100fe40008001203 */
[----:B------:R-:W-:-:S03]  /*26300*/  SHF.R.U32.HI R21, RZ, UR8, R3 ;  /* 0x00000008ff157c19 */ /* 0x000fc60008011603 */
[----:B------:R-:W-:Y:S01]  /*26310*/  IMAD.MOV.U32 R2, RZ, RZ, R17 ;  /* 0x000000ffff027224 */ /* 0x000fe200078e0011 */
[----:B------:R-:W-:Y:S01]  /*26320*/  MOV R3, R21 ;  /* 0x0000001500037202 */ /* 0x000fe20000000f00 */
[----:B-12---:R-:W-:Y:S06]  /*26330*/  @!P0 BRA `(.L_x_526) ;  /* 0x0000000000288947 */ /* 0x006fec0003800000 */
        /* <DEDUP_REMOVED lines=10> */
.L_x_526:
[----:B------:R-:W1:Y:S01]  /*263e0*/  LDC R4, c[0x0][0x65c] ;  /* 0x00019700ff047b82 */ /* 0x000e620000000800 */
[----:B------:R-:W-:Y:S01]  /*263f0*/  ULDC UR8, c[0x0][0x648] ;  /* 0x0001920000087ab9 */ /* 0x000fe20000000800 */
[----:B------:R-:W-:Y:S01]  /*26400*/  LOP3.LUT R18, R18, UR6, RZ, 0xc0, !PT ;  /* 0x0000000612127c12 */ /* 0x000fe2000f8ec0ff */
[----:B------:R-:W-:Y:S01]  /*26410*/  IMAD.MOV R19, RZ, RZ, -R19 ;  /* 0x000000ffff137224 */ /* 0x000fe200078e0a13 */
[----:B------:R-:W-:Y:S01]  /*26420*/  SHF.R.U64 R3, R2, UR8, R3 ;  /* 0x0000000802037c19 */ /* 0x000fe20008001203 */
[----:B------:R-:W-:Y:S01]  /*26430*/  ULDC UR8, c[0x0][0x638] ;  /* 0x00018e0000087ab9 */ /* 0x000fe20000000800 */
[----:B------:R-:W-:Y:S01]  /*26440*/  LOP3.LUT R16, R16, UR4, RZ, 0xc0, !PT ;  /* 0x0000000410107c12 */ /* 0x000fe2000f8ec0ff */
[----:B------:R-:W-:Y:S01]  /*26450*/  ULDC UR9, c[0x0][0x610] ;  /* 0x0001840000097ab9 */ /* 0x000fe20000000800 */
[C---:B------:R-:W-:Y:S01]  /*26460*/  IADD3 R2, -R3.reuse, RZ, RZ ;  /* 0x000000ff03027210 */ /* 0x040fe20007ffe1ff */
[----:B------:R-:W-:-:S04]  /*26470*/  IMAD R3, R3, UR5, R18 ;  /* 0x0000000503037c24 */ /* 0x000fc8000f8e0212 */
[----:B------:R-:W-:Y:S01]  /*26480*/  IMAD R17, R2, UR8, R17 ;  /* 0x0000000802117c24 */ /* 0x000fe2000f8e0211 */
[----:B------:R-:W-:Y:S01]  /*26490*/  ULDC UR8, c[0x0][0x600] ;  /* 0x0001800000087ab9 */ /* 0x000fe20000000800 */
[----:B------:R-:W-:Y:S01]  /*264a0*/  IMAD.MOV.U32 R2, RZ, RZ, 0x1 ;  /* 0x00000001ff027424 */ /* 0x000fe200078e00ff */
[----:B-1----:R-:W-:-:S13]  /*264b0*/  ISETP.NE.AND P0, PT, R4, 0x1, PT ;  /* 0x000000010400780c */ /* 0x002fda0003f05270 */
[----:B0-----:R-:W-:-:S04]  /*264c0*/  @P0 IMAD R14, R15, R19, R12 ;  /* 0x000000130f0e0224 */ /* 0x001fc800078e020c */
[----:B------:R-:W-:Y:S02]  /*264d0*/  IMAD R14, R3, UR9, R14 ;  /* 0x00000009030e7c24 */ /* 0x000fe4000f8e020e */
[----:B------:R-:W-:-:S05]  /*264e0*/  IMAD R3, R17, UR8, R16 ;  /* 0x0000000811037c24 */ /* 0x000fca000f8e0210 */
[----:B------:R-:W-:Y:S02]  /*264f0*/  SEL R17, R3, R14, !P0 ;  /* 0x0000000e03117207 */ /* 0x000fe40004000000 */
[----:B------:R-:W-:-:S07]  /*26500*/  SEL R12, R14, R3, !P0 ;  /* 0x000000030e0c7207 */ /* 0x000fce0004000000 */
.L_x_524:
[----:B------:R-:W-:Y:S05]  /*26510*/  BSYNC B1 ;  /* 0x0000000000017941 */ /* 0x000fea0003800000 */
.L_x_523:
[----:B------:R-:W-:-:S13]  /*26520*/  LOP3.LUT P0, RZ, R2, 0xff, RZ, 0xc0, !PT ;  /* 0x000000ff02ff7812 */ /* 0x000fda000780c0ff */
[----:B------:R-:W-:Y:S05]  /*26530*/  @P0 BRA `(.L_x_527) ;  /* 0xfffffff000ec0947 */ /* 0x000fea000383ffff */
[----:B------:R-:W-:Y:S05]  /*26540*/  BSYNC B0 ;  /* 0x0000000000007941 */ /* 0x000fea0003800000 */
.L_x_516:
[----:B------:R-:W-:-:S03]  /*26550*/  UMOV UR8, 0xffffffff ;  /* 0xffffffff00087882 */ /* 0x000fc60000000000 */
[----:B------:R-:W-:Y:S05]  /*26560*/  BRA.DIV UR8, `(.L_x_528) ;  /* 0x0000000208d47947 */ /* 0x000fea000b800000 */
[----:B------:R-:W-:-:S13]  /*26570*/  ELECT P6, URZ, PT ;  /* 0x00000000003f782f */ /* 0x000fda00038c0000 */
.L_x_540:
[----:B------:R-:W-:Y:S04]  /*26580*/  BSSY B0, `(.L_x_529) ;  /* 0x000001a000007945 */ /* 0x000fe80003800000 */
[----:B------:R-:W-:Y:S05]  /*26590*/  @!P6 BRA `(.L_x_530) ;  /* 0x000000000060e947 */ /* 0x000fea0003800000 */
[----:B------:R-:W2:Y:S02]  /*265a0*/  LDL.LU R2, [R1+0xb8] ;  /* 0x0000b80001027983 */ /* 0x000ea40000300800 */
[----:B--2---:R-:W-:-:S04]  /*265b0*/  LOP3.LUT R2, R2, 0x2, RZ, 0xfc, !PT ;  /* 0x0000000202027812 */ /* 0x004fc800078efcff */
[----:B------:R-:W-:-:S13]  /*265c0*/  ISETP.NE.AND P0, PT, R2, 0x3, PT ;  /* 0x000000030200780c */ /* 0x000fda0003f05270 */
[----:B------:R-:W-:Y:S05]  /*265d0*/  @!P0 BRA `(.L_x_531) ;  /* 0x0000000000048947 */ /* 0x000fea0003800000 */
[----:B------:R-:W-:Y:S01]  /*265e0*/  BPT.TRAP 0x1 ;  /* 0x000000040000795c */ /* 0x000fe20000300000 */
.L_x_531:
[----:B------:R-:W0:Y:S01]  /*265f0*/  S2R R3, SR_CgaCtaId ;  /* 0x0000000000037919 */ /* 0x000e220000008800 */
[----:B------:R-:W-:-:S04]  /*26600*/  MOV R2, 0x400 ;  /* 0x0000040000027802 */ /* 0x000fc80000000f00 */
[----:B0-----:R-:W-:Y:S02]  /*26610*/  LEA R3, R3, R2, 0x18 ;  /* 0x0000000203037211 */ /* 0x001fe400078ec0ff */
[----:B------:R-:W-:-:S03]  /*26620*/  SHF.L.U32 R2, R0, 0x1f, RZ ;  /* 0x0000001f00027819 */ /* 0x000fc600000006ff */
[----:B------:R-:W-:-:S04]  /*26630*/  VIADD R3, R3, 0x10 ;  /* 0x0000001003037836 */ /* 0x000fc80000000000 */
[C---:B------:R-:W-:Y:S02]  /*26640*/  IMAD R7, R6.reuse, 0x8, R3 ;  /* 0x0000000806077824 */ /* 0x040fe400078e0203 */
[----:B------:R-:W-:Y:S02]  /*26650*/  VIADD R6, R6, 0x1 ;  /* 0x0000000106067836 */ /* 0x000fe40000000000 */
[----:B------:R-:W0:Y:S03]  /*26660*/  SYNCS.PHASECHK.TRANS64.TRYWAIT P0, [R7+URZ], R2 ;  /* 0x00000002070075a7 */ /* 0x000e26000800017f */
[----:B------:R-:W-:-:S04]  /*26670*/  ISETP.NE.AND P1, PT, R6, 0x2, PT ;  /* 0x000000020600780c */ /* 0x000fc80003f25270 */
[----:B------:R-:W-:Y:S02]  /*26680*/  SEL R5, RZ, 0x1, P1 ;  /* 0x00000001ff057807 */ /* 0x000fe40000800000 */
[----:B------:R-:W-:Y:S02]  /*26690*/  SEL R6, R6, RZ, P1 ;  /* 0x000000ff06067207 */ /* 0x000fe40000800000 */
[----:B------:R-:W-:Y:S01]  /*266a0*/  LOP3.LUT R0, R0, R5, RZ, 0x3c, !PT ;  /* 0x0000000500007212 */ /* 0x000fe200078e3cff */
[----:B0-----:R-:W-:Y:S06]  /*266b0*/  @!P0 BRA `(.L_x_532) ;  /* 0x0000000000a08947 */ /* 0x001fec0003800000 */
.L_x_541:
[----:B------:R-:W-:Y:S02]  /*266c0*/  LEA R3, R6, R3, 0x3 ;  /* 0x0000000306037211 */ /* 0x000fe400078e18ff */
[----:B------:R-:W-:-:S07]  /*266d0*/  SHF.L.U32 R0, R0, 0x1f, RZ ;  /* 0x0000001f00007819 */ /* 0x000fce00000006ff */
.L_x_533:
[----:B-1----:R1:W2:Y:S02]  /*266e0*/  SYNCS.PHASECHK.TRANS64.TRYWAIT P0, [R3+URZ], R0 ;  /* 0x00000000030075a7 */ /* 0x0022a4000800017f */
[----:B--2---:R-:W-:Y:S05]  /*266f0*/  @!P0 NANOSLEEP.SYNCS 0x989680 ;  /* 0x009896800000895d */ /* 0x004fea0003900000 */
[----:B------:R-:W2:Y:S02]  /*26700*/  @!P0 SYNCS.PHASECHK.TRANS64 P0, [R3+URZ], R0 ;  /* 0x00000000030085a7 */ /* 0x000ea4000800007f */
[----:B--2---:R-:W-:Y:S05]  /*26710*/  @!P0 BRA `(.L_x_533) ;  /* 0xfffffffc00f08947 */ /* 0x004fea000383ffff */
.L_x_530:
[----:B------:R-:W-:Y:S05]  /*26720*/  BSYNC B0 ;  /* 0x0000000000007941 */ /* 0x000fea0003800000 */
.L_x_529:
[----:B------:R-:W-:Y:S05]  /*26730*/  EXIT ;  /* 0x000000000000794d */ /* 0x000fea0003800000 */
.L_x_21:
[----:B--2---:R2:W3:Y:S02]  /*26740*/  SYNCS.PHASECHK.TRANS64.TRYWAIT P1, [R3+URZ], R0 ;  /* 0x00000000030075a7 */ /* 0x0044e4000802017f */
[----:B---3--:R-:W-:Y:S05]  /*26750*/  @!P1 NANOSLEEP.SYNCS 0x989680 ;  /* 0x009896800000995d */ /* 0x008fea0003900000 */
[----:B------:R-:W3:Y:S02]  /*26760*/  @!P1 SYNCS.PHASECHK.TRANS64 P1, [R3+URZ], R0 ;  /* 0x00000000030095a7 */ /* 0x000ee4000802007f */
[----:B---3--:R-:W-:Y:S05]  /*26770*/  @!P1 BRA `(.L_x_21) ;  /* 0xfffffffc00f09947 */ /* 0x008fea000383ffff */
[----:B------:R-:W-:Y:S05]  /*26780*/  BRA `(.L_x_20) ;  /* 0xfffffdac00b47947 */ /* 0x000fea000383ffff */
.L_x_26:
[----:B--2---:R-:W-:-:S04]  /*26790*/  IMAD.U32 R9, RZ, RZ, UR4 ;  /* 0x00000004ff097e24 */ /* 0x004fc8000f8e00ff */
[----:B------:R2:W3:Y:S03]  /*267a0*/  SYNCS.PHASECHK.TRANS64.TRYWAIT P1, [R9+URZ], R5 ;  /* 0x00000005090075a7 */ /* 0x0004e6000802017f */
[----:B---3--:R-:W-:Y:S05]  /*267b0*/  @!P1 NANOSLEEP.SYNCS 0x989680 ;  /* 0x009896800000995d */ /* 0x008fea0003900000 */
[----:B------:R-:W3:Y:S02]  /*267c0*/  @!P1 SYNCS.PHASECHK.TRANS64 P1, [R9+URZ], R5 ;  /* 0x00000005090095a7 */ /* 0x000ee4000802007f */
[----:B---3--:R-:W-:Y:S05]  /*267d0*/  @!P1 BRA `(.L_x_26) ;  /* 0xfffffffc00ec9947 */ /* 0x008fea000383ffff */
[----:B------:R-:W-:Y:S05]  /*267e0*/  BRA `(.L_x_25) ;  /* 0xfffffe4000947947 */ /* 0x000fea000383ffff */
.L_x_517:
[----:B------:R-:W-:Y:S01]  /*267f0*/  BSSY B1, `(.L_x_534) ;  /* 0x0000006000017945 */ /* 0x000fe20003800000 */
[----:B------:R-:W-:-:S07]  /*26800*/  IMAD.MOV.U32 R15, RZ, RZ, -0x1 ;  /* 0xffffffffff0f7424 */ /* 0x000fce00078e00ff */
[----:B------:R-:W-:Y:S05]  /*26810*/  WARPSYNC.COLLECTIVE R15, `(.L_x_535) ;  /* 0x000000000f0c7348 */ /* 0x000fea0003c00000 */
[----:B------:R-:W-:Y:S02]  /*26820*/  ELECT P6, UR62, PT ;  /* 0x00000000003e782f */ /* 0x000fe400038c0000 */
[----:B------:R-:W-:Y:S01]  /*26830*/  MOV R14, UR62 ;  /* 0x0000003e000e7c02 */ /* 0x000fe20008000f00 */
[----:B------:R-:W-:Y:S10]  /*26840*/  ENDCOLLECTIVE ;  /* 0x000000000000791b */ /* 0x000ff40003800000 */
.L_x_535:
[----:B------:R-:W-:Y:S05]  /*26850*/  BSYNC B1 ;  /* 0x0000000000017941 */ /* 0x000fea0003800000 */
.L_x_534:
[----:B------:R-:W-:Y:S05]  /*26860*/  BRA `(.L_x_536) ;  /* 0xfffffff0002c7947 */ /* 0x000fea000383ffff */
.L_x_520:
[----:B0-----:R0:W2:Y:S02]  /*26870*/  SYNCS.PHASECHK.TRANS64.TRYWAIT P0, [R15+URZ+0x10], R4 ;  /* 0x000010040f0075a7 */ /* 0x0010a4000800017f */
[----:B--2---:R-:W-:Y:S05]  /*26880*/  @!P0 NANOSLEEP.SYNCS 0x989680 ;  /* 0x009896800000895d */ /* 0x004fea0003900000 */
[----:B------:R-:W2:Y:S02]  /*26890*/  @!P0 SYNCS.PHASECHK.TRANS64 P0, [R15+URZ+0x10], R4 ;  /* 0x000010040f0085a7 */ /* 0x000ea4000800007f */
[----:B--2---:R-:W-:Y:S05]  /*268a0*/  @!P0 BRA `(.L_x_520) ;  /* 0xfffffffc00f08947 */ /* 0x004fea000383ffff */
[----:B------:R-:W-:Y:S05]  /*268b0*/  BRA `(.L_x_537) ;  /* 0xfffffff0006c7947 */ /* 0x000fea000383ffff */
.L_x_528:
[----:B------:R-:W-:Y:S01]  /*268c0*/  BSSY B0, `(.L_x_538) ;  /* 0x0000006000007945 */ /* 0x000fe20003800000 */
[----:B------:R-:W-:-:S07]  /*268d0*/  IMAD.MOV.U32 R15, RZ, RZ, -0x1 ;  /* 0xffffffffff0f7424 */ /* 0x000fce00078e00ff */
[----:B------:R-:W-:Y:S05]  /*268e0*/  WARPSYNC.COLLECTIVE R15, `(.L_x_539) ;  /* 0x000000000f0c7348 */ /* 0x000fea0003c00000 */
[----:B------:R-:W-:Y:S02]  /*268f0*/  ELECT P6, UR62, PT ;  /* 0x00000000003e782f */ /* 0x000fe400038c0000 */
[----:B------:R-:W-:Y:S01]  /*26900*/  MOV R14, UR62 ;  /* 0x0000003e000e7c02 */ /* 0x000fe20008000f00 */
[----:B------:R-:W-:Y:S10]  /*26910*/  ENDCOLLECTIVE ;  /* 0x000000000000791b */ /* 0x000ff40003800000 */
.L_x_539:
[----:B------:R-:W-:Y:S05]  /*26920*/  BSYNC B0 ;  /* 0x0000000000007941 */ /* 0x000fea0003800000 */
.L_x_538:
[----:B------:R-:W-:Y:S05]  /*26930*/  BRA `(.L_x_540) ;  /* 0xfffffffc00107947 */ /* 0x000fea000383ffff */
.L_x_532:
[----:B0-----:R0:W1:Y:S02]  /*26940*/  SYNCS.PHASECHK.TRANS64.TRYWAIT P0, [R7+URZ], R2 ;  /* 0x00000002070075a7 */ /* 0x001064000800017f */
[----:B-1----:R-:W-:Y:S05]  /*26950*/  @!P0 NANOSLEEP.SYNCS 0x989680 ;  /* 0x009896800000895d */ /* 0x002fea0003900000 */
[----:B------:R-:W1:Y:S02]  /*26960*/  @!P0 SYNCS.PHASECHK.TRANS64 P0, [R7+URZ], R2 ;  /* 0x00000002070085a7 */ /* 0x000e64000800007f */
[----:B-1----:R-:W-:Y:S05]  /*26970*/  @!P0 BRA `(.L_x_532) ;  /* 0xfffffffc00f08947 */ /* 0x002fea000383ffff */
[----:B------:R-:W-:Y:S05]  /*26980*/  BRA `(.L_x_541) ;  /* 0xfffffffc004c7947 */ /* 0x000fea000383ffff */
.L_x_542:
[----:B------:R-:W-:-:S00]  /*26990*/  BRA `(.L_x_542) ;  /* 0xfffffffc00fc7947 */ /* 0x000fc0000383ffff */
[----:B------:R-:W-:-:S00]  /*269a0*/  NOP ;  /* 0x0000000000007918 */ /* 0x000fc00000000000 */
        /* <DEDUP_REMOVED lines=13> */
.L_x_543:


//--------------------- .nv.global.init           --------------------------
	.section	.nv.global.init,"aw",@progbits
.nv.global.init:
	.type		$str$22,@object
	.size		$str$22,($str$23 - $str$22)
$str$22:
        /*0000*/ 	.byte	0x6b, 0x5f, 0x74, 0x69, 0x6c, 0x65, 0x5f, 0x63, 0x6f, 0x75, 0x6e, 0x74, 0x20, 0x3e, 0x3d, 0x20
        /*0010*/ 	.byte	0x31, 0x00
	.type		$str$23,@object
	.size		$str$23,(__unnamed_1 - $str$23)
$str$23:
        /*0012*/ 	.byte	0x2f, 0x74, 0x6d, 0x70, 0x2f, 0x63, 0x75, 0x74, 0x6c, 0x61, 0x73, 0x73, 0x5f, 0x73, 0x77, 0x65
        /*0022*/ 	.byte	0x65, 0x70, 0x5f, 0x73, 0x72, 0x63, 0x2f, 0x69, 0x6e, 0x63, 0x6c, 0x75, 0x64, 0x65, 0x2f, 0x63
        /*0032*/ 	.byte	0x75, 0x74, 0x6c, 0x61, 0x73, 0x73, 0x2f, 0x67, 0x65, 0x6d, 0x6d, 0x2f, 0x63, 0x6f, 0x6c, 0x6c
        /*0042*/ 	.byte	0x65, 0x63, 0x74, 0x69, 0x76, 0x65, 0x2f, 0x73, 0x6d, 0x39, 0x30, 0x5f, 0x6d, 0x6d, 0x61, 0x5f
        /*0052*/ 	.byte	0x74, 0x6d, 0x61, 0x5f, 0x67, 0x6d, 0x6d, 0x61, 0x5f, 0x73, 0x73, 0x5f, 0x77, 0x61, 0x72, 0x70
        /*0062*/ 	.byte	0x73, 0x70, 0x65, 0x63, 0x69, 0x61, 0x6c, 0x69, 0x7a, 0x65, 0x64, 0x2e, 0x68, 0x70, 0x70, 0x00
	.type		__unnamed_1,@object
	.size		__unnamed_1,(.L_0 - __unnamed_1)
__unnamed_1:
        /* <DEDUP_REMOVED lines=182> */
        /*0bd2*/ 	.byte	0x00
.L_0:


//--------------------- .nv.shared._ZN7cutlass13device_kernelINS_4gemm6kernel13GemmUniversalIN4cute5tupleIJiiiiEEENS1_10collective13CollectiveMmaINS1_34MainloopSm90TmaGmmaWarpSpecializedILi2ENS5_IJNS4_1CILi2EEENSA_ILi1EEESC_EEENS1_35KernelTmaWarpSpecializedCooperativeEEENS5_IJNSA_ILi192EEENSA_ILi240EEENSA_ILi128EEEEEENS_10bfloat16_tENS5_IJlSC_lEEESK_SL_NS4_8TiledMMAINS4_8MMA_AtomIJNS4_4SM904GMMA27MMA_64x16x16_F32BF16BF16_SSILNSP_5MajorE0ELSR_0ELNSP_7ScaleInE1ELSS_1EEEEEENS4_6LayoutISD_NS5_IJSC_NSA_ILi0EEESW_EEEEENS5_IJNS4_10UnderscoreESZ_SZ_EEEEENS4_13SM90_TMA_LOADENS4_14ComposedLayoutINS4_7SwizzleILi3ELi4ELi3EEENS4_18smem_ptr_flag_bitsILi16EEENSV_INS5_IJNSA_ILi8EEENSA_ILi64EEEEEENS5_IJS19_SC_EEEEEEEvNS4_8identityENS4_23SM90_TMA_LOAD_MULTICASTES1D_vS1E_EENS_8epilogue10collective6detail29Sm90TmaWarpSpecializedAdapterINS1I_15DefaultEpilogueISK_SL_SL_NS1H_6thread17LinearCombinationISK_Li1EffLNS1M_9ScaleType4KindE0ELNS_15FloatRoundStyleE2ESK_EENS1_15EpilogueDefaultEEEEEvvEEEEvNT_6ParamsE --------------------------
	.section	.nv.shared._ZN7cutlass13device_kernelINS_4gemm6kernel13GemmUniversalIN4cute5tupleIJiiiiEEENS1_10collective13CollectiveMmaINS1_34MainloopSm90TmaGmmaWarpSpecializedILi2ENS5_IJNS4_1CILi2EEENSA_ILi1EEESC_EEENS1_35KernelTmaWarpSpecializedCooperativeEEENS5_IJNSA_ILi192EEENSA_ILi240EEENSA_ILi128EEEEEENS_10bfloat16_tENS5_IJlSC_lEEESK_SL_NS4_8TiledMMAINS4_8MMA_AtomIJNS4_4SM904GMMA27MMA_64x16x16_F32BF16BF16_SSILNSP_5MajorE0ELSR_0ELNSP_7ScaleInE1ELSS_1EEEEEENS4_6LayoutISD_NS5_IJSC_NSA_ILi0EEESW_EEEEENS5_IJNS4_10UnderscoreESZ_SZ_EEEEENS4_13SM90_TMA_LOADENS4_14ComposedLayoutINS4_7SwizzleILi3ELi4ELi3EEENS4_18smem_ptr_flag_bitsILi16EEENSV_INS5_IJNSA_ILi8EEENSA_ILi64EEEEEENS5_IJS19_SC_EEEEEEEvNS4_8identityENS4_23SM90_TMA_LOAD_MULTICASTES1D_vS1E_EENS_8epilogue10collective6detail29Sm90TmaWarpSpecializedAdapterINS1I_15DefaultEpilogueISK_SL_SL_NS1H_6thread17LinearCombinationISK_Li1EffLNS1M_9ScaleType4KindE0ELNS_15FloatRoundStyleE2ESK_EENS1_15EpilogueDefaultEEEEEvvEEEEvNT_6ParamsE,"aw",@nobits
	.sectionflags	@""
	.align	16
	.zero		1024


//--------------------- .nv.shared.reserved.0     --------------------------
	.section	.nv.shared.reserved.0,"aw",@nobits
	.weak		__nv_reservedSMEM_offset_0_alias
	.size		__nv_reservedSMEM_offset_0_alias, 0, 0
	.other		__nv_reservedSMEM_offset_0_alias,@"STO_CUDA_RESERVED_SHARED STV_DEFAULT"
__nv_reservedSMEM_offset_0_alias:
	.zero		0


//--------------------- .nv.global                --------------------------
	.section	.nv.global,"aw",@nobits
.nv.global:
	.type		_ZN39_INTERNAL_ba9935dd_4_k_cu_b87294f6_37294cute1_E,@object
	.size		_ZN39_INTERNAL_ba9935dd_4_k_cu_b87294f6_37294cute1_E,(_ZN39_INTERNAL_ba9935dd_4_k_cu_b87294f6_37294cuda3std3__45__cpo6cbeginE - _ZN39_INTERNAL_ba9935dd_4_k_cu_b87294f6_37294cute1_E)
_ZN39_INTERNAL_ba9935dd_4_k_cu_b87294f6_37294cute1_E:
	.zero		1
	.type		_ZN39_INTERNAL_ba9935dd_4_k_cu_b87294f6_37294cuda3std3__45__cpo6cbeginE,@object
	.size		_ZN39_INTERNAL_ba9935dd_4_k_cu_b87294f6_37294cuda3std3__45__cpo6cbeginE,(_ZN39_INTERNAL_ba9935dd_4_k_cu_b87294f6_37294cuda3std3__48in_placeE - _ZN39_INTERNAL_ba9935dd_4_k_cu_b87294f6_37294cuda3std3__45__cpo6cbeginE)
_ZN39_INTERNAL_ba9935dd_4_k_cu_b87294f6_37294cuda3std3__45__cpo6cbeginE:
	.zero		1
	.type		_ZN39_INTERNAL_ba9935dd_4_k_cu_b87294f6_37294cuda3std3__48in_placeE,@object
	.size		_ZN39_INTERNAL_ba9935dd_4_k_cu_b87294f6_37294cuda3std3__48in_placeE,(_ZN39_INTERNAL_ba9935dd_4_k_cu_b87294f6_37294cuda3std6ranges3__45__cpo9iter_moveE - _ZN39_INTERNAL_ba9935dd_4_k_cu_b87294f6_37294cuda3std3__48in_placeE)
_ZN39_INTERNAL_ba9935dd_4_k_cu_b87294f6_37294cuda3std3__48in_placeE:
	.zero		1
	.type		_ZN39_INTERNAL_ba9935dd_4_k_cu_b87294f6_37294cuda3std6ranges3__45__cpo9iter_moveE,@object
	.size		_ZN39_INTERNAL_ba9935dd_4_k_cu_b87294f6_37294cuda3std6ranges3__45__cpo9iter_moveE,(_ZN39_INTERNAL_ba9935dd_4_k_cu_b87294f6_37294cuda3std3__45__cpo5beginE - _ZN39_INTERNAL_ba9935dd_4_k_cu_b87294f6_37294cuda3std6ranges3__45__cpo9iter_moveE)
_ZN39_INTERNAL_ba9935dd_4_k_cu_b87294f6_37294cuda3std6ranges3__45__cpo9iter_moveE:
	.zero		1
	.type		_ZN39_INTERNAL_ba9935dd_4_k_cu_b87294f6_37294cuda3std3__45__cpo5beginE,@object
	.size		_ZN39_INTERNAL_ba9935dd_4_k_cu_b87294f6_37294cuda3std3__45__cpo5beginE,(_ZN39_INTERNAL_ba9935dd_4_k_cu_b87294f6_37294cuda3std3__441_GLOBAL__N__ba9935dd_4_k_cu_b87294f6_37296ignoreE - _ZN39_INTERNAL_ba9935dd_4_k_cu_b87294f6_37294cuda3std3__45__cpo5beginE)
_ZN39_INTERNAL_ba9935dd_4_k_cu_b87294f6_37294cuda3std3__45__cpo5beginE:
	.zero		1
	.type		_ZN39_INTERNAL_ba9935dd_4_k_cu_b87294f6_37294cuda3std3__441_GLOBAL__N__ba9935dd_4_k_cu_b87294f6_37296ignoreE,@object
	.size		_ZN39_INTERNAL_ba9935dd_4_k_cu_b87294f6_37294cuda3std3__441_GLOBAL__N__ba9935dd_4_k_cu_b87294f6_37296ignoreE,(_ZN39_INTERNAL_ba9935dd_4_k_cu_b87294f6_37294cute7productE - _ZN39_INTERNAL_ba9935dd_4_k_cu_b87294f6_37294cuda3std3__441_GLOBAL__N__ba9935dd_4_k_cu_b87294f6_37296ignoreE)
_ZN39_INTERNAL_ba9935dd_4_k_cu_b87294f6_37294cuda3std3__441_GLOBAL__N__ba9935dd_4_k_cu_b87294f6_37296ignoreE:
	.zero		1
	.type		_ZN39_INTERNAL_ba9935dd_4_k_cu_b87294f6_37294cute7productE,@object
	.size		_ZN39_INTERNAL_ba9935dd_4_k_cu_b87294f6_37294cute7productE,(_ZN39_INTERNAL_ba9935dd_4_k_cu_b87294f6_37294cuda3std3__45__cpo3endE - _ZN39_INTERNAL_ba9935dd_4_k_cu_b87294f6_37294cute7productE)
_ZN39_INTERNAL_ba9935dd_4_k_cu_b87294f6_37294cute7productE:
	.zero		1
	.type		_ZN39_INTERNAL_ba9935dd_4_k_cu_b87294f6_37294cuda3std3__45__cpo3endE,@object
	.size		_ZN39_INTERNAL_ba9935dd_4_k_cu_b87294f6_37294cuda3std3__45__cpo3endE,(_ZN39_INTERNAL_ba9935dd_4_k_cu_b87294f6_37294cuda3std3__419piecewise_constructE - _ZN39_INTERNAL_ba9935dd_4_k_cu_b87294f6_37294cuda3std3__45__cpo3endE)
_ZN39_INTERNAL_ba9935dd_4_k_cu_b87294f6_37294cuda3std3__45__cpo3endE:
	.zero		1
	.type		_ZN39_INTERNAL_ba9935dd_4_k_cu_b87294f6_37294cuda3std3__419piecewise_constructE,@object
	.size		_ZN39_INTERNAL_ba9935dd_4_k_cu_b87294f6_37294cuda3std3__419piecewise_constructE,(_ZN39_INTERNAL_ba9935dd_4_k_cu_b87294f6_37294cuda3std3__45__cpo4cendE - _ZN39_INTERNAL_ba9935dd_4_k_cu_b87294f6_37294cuda3std3__419piecewise_constructE)
_ZN39_INTERNAL_ba9935dd_4_k_cu_b87294f6_37294cuda3std3__419piecewise_constructE:
	.zero		1
	.type		_ZN39_INTERNAL_ba9935dd_4_k_cu_b87294f6_37294cuda3std3__45__cpo4cendE,@object
	.size		_ZN39_INTERNAL_ba9935dd_4_k_cu_b87294f6_37294cuda3std3__45__cpo4cendE,(_ZN39_INTERNAL_ba9935dd_4_k_cu_b87294f6_37294cuda3std6ranges3__45__cpo4swapE - _ZN39_INTERNAL_ba9935dd_4_k_cu_b87294f6_37294cuda3std3__45__cpo4cendE)
_ZN39_INTERNAL_ba9935dd_4_k_cu_b87294f6_37294cuda3std3__45__cpo4cendE:
	.zero		1
	.type		_ZN39_INTERNAL_ba9935dd_4_k_cu_b87294f6_37294cuda3std6ranges3__45__cpo4swapE,@object
	.size		_ZN39_INTERNAL_ba9935dd_4_k_cu_b87294f6_37294cuda3std6ranges3__45__cpo4swapE,(.L_8 - _ZN39_INTERNAL_ba9935dd_4_k_cu_b87294f6_37294cuda3std6ranges3__45__cpo4swapE)
_ZN39_INTERNAL_ba9935dd_4_k_cu_b87294f6_37294cuda3std6ranges3__45__cpo4swapE:
	.zero		1
.L_8:


//--------------------- .nv.constant0._ZN7cutlass13device_kernelINS_4gemm6kernel13GemmUniversalIN4cute5tupleIJiiiiEEENS1_10collective13CollectiveMmaINS1_34MainloopSm90TmaGmmaWarpSpecializedILi2ENS5_IJNS4_1CILi2EEENSA_ILi1EEESC_EEENS1_35KernelTmaWarpSpecializedCooperativeEEENS5_IJNSA_ILi192EEENSA_ILi240EEENSA_ILi128EEEEEENS_10bfloat16_tENS5_IJlSC_lEEESK_SL_NS4_8TiledMMAINS4_8MMA_AtomIJNS4_4SM904GMMA27MMA_64x16x16_F32BF16BF16_SSILNSP_5MajorE0ELSR_0ELNSP_7ScaleInE1ELSS_1EEEEEENS4_6LayoutISD_NS5_IJSC_NSA_ILi0EEESW_EEEEENS5_IJNS4_10UnderscoreESZ_SZ_EEEEENS4_13SM90_TMA_LOADENS4_14ComposedLayoutINS4_7SwizzleILi3ELi4ELi3EEENS4_18smem_ptr_flag_bitsILi16EEENSV_INS5_IJNSA_ILi8EEENSA_ILi64EEEEEENS5_IJS19_SC_EEEEEEEvNS4_8identityENS4_23SM90_TMA_LOAD_MULTICASTES1D_vS1E_EENS_8epilogue10collective6detail29Sm90TmaWarpSpecializedAdapterINS1I_15DefaultEpilogueISK_SL_SL_NS1H_6thread17LinearCombinationISK_Li1EffLNS1M_9ScaleType4KindE0ELNS_15FloatRoundStyleE2ESK_EENS1_15EpilogueDefaultEEEEEvvEEEEvNT_6ParamsE --------------------------
	.section	.nv.constant0._ZN7cutlass13device_kernelINS_4gemm6kernel13GemmUniversalIN4cute5tupleIJiiiiEEENS1_10collective13CollectiveMmaINS1_34MainloopSm90TmaGmmaWarpSpecializedILi2ENS5_IJNS4_1CILi2EEENSA_ILi1EEESC_EEENS1_35KernelTmaWarpSpecializedCooperativeEEENS5_IJNSA_ILi192EEENSA_ILi240EEENSA_ILi128EEEEEENS_10bfloat16_tENS5_IJlSC_lEEESK_SL_NS4_8TiledMMAINS4_8MMA_AtomIJNS4_4SM904GMMA27MMA_64x16x16_F32BF16BF16_SSILNSP_5MajorE0ELSR_0ELNSP_7ScaleInE1ELSS_1EEEEEENS4_6LayoutISD_NS5_IJSC_NSA_ILi0EEESW_EEEEENS5_IJNS4_10UnderscoreESZ_SZ_EEEEENS4_13SM90_TMA_LOADENS4_14ComposedLayoutINS4_7SwizzleILi3ELi4ELi3EEENS4_18smem_ptr_flag_bitsILi16EEENSV_INS5_IJNSA_ILi8EEENSA_ILi64EEEEEENS5_IJS19_SC_EEEEEEEvNS4_8identityENS4_23SM90_TMA_LOAD_MULTICASTES1D_vS1E_EENS_8epilogue10collective6detail29Sm90TmaWarpSpecializedAdapterINS1I_15DefaultEpilogueISK_SL_SL_NS1H_6thread17LinearCombinationISK_Li1EffLNS1M_9ScaleType4KindE0ELNS_15FloatRoundStyleE2ESK_EENS1_15EpilogueDefaultEEEEEvvEEEEvNT_6ParamsE,"a",@progbits
	.sectionflags	@""
	.align	4
.nv.constant0._ZN7cutlass13device_kernelINS_4gemm6kernel13GemmUniversalIN4cute5tupleIJiiiiEEENS1_10collective13CollectiveMmaINS1_34MainloopSm90TmaGmmaWarpSpecializedILi2ENS5_IJNS4_1CILi2EEENSA_ILi1EEESC_EEENS1_35KernelTmaWarpSpecializedCooperativeEEENS5_IJNSA_ILi192EEENSA_ILi240EEENSA_ILi128EEEEEENS_10bfloat16_tENS5_IJlSC_lEEESK_SL_NS4_8TiledMMAINS4_8MMA_AtomIJNS4_4SM904GMMA27MMA_64x16x16_F32BF16BF16_SSILNSP_5MajorE0ELSR_0ELNSP_7ScaleInE1ELSS_1EEEEEENS4_6LayoutISD_NS5_IJSC_NSA_ILi0EEESW_EEEEENS5_IJNS4_10UnderscoreESZ_SZ_EEEEENS4_13SM90_TMA_LOADENS4_14ComposedLayoutINS4_7SwizzleILi3ELi4ELi3EEENS4_18smem_ptr_flag_bitsILi16EEENSV_INS5_IJNSA_ILi8EEENSA_ILi64EEEEEENS5_IJS19_SC_EEEEEEEvNS4_8identityENS4_23SM90_TMA_LOAD_MULTICASTES1D_vS1E_EENS_8epilogue10collective6detail29Sm90TmaWarpSpecializedAdapterINS1I_15DefaultEpilogueISK_SL_SL_NS1H_6thread17LinearCombinationISK_Li1EffLNS1M_9ScaleType4KindE0ELNS_15FloatRoundStyleE2ESK_EENS1_15EpilogueDefaultEEEEEvvEEEEvNT_6ParamsE:
	.zero		1664


//--------------------- SYMBOLS --------------------------

	.type		.nv.reservedSmem.offset0,@object
	.size		.nv.reservedSmem.offset0,0x4
	.type		__assertfail,@function
